def matmul_kernel(
    a_ptr,
    b_ptr,
    c_ptr,
    M,
    N,
    K,
    stride_am,
    stride_ak,
    stride_bk,
    stride_bn,
    stride_cm,
    stride_cn,
    BLOCK_M: tl.constexpr,
    BLOCK_N: tl.constexpr,
    BLOCK_K: tl.constexpr,
    GROUP_M: tl.constexpr,
):
    pid = tl.program_id(axis=0)
    num_pid_m = tl.cdiv(M, BLOCK_M)
    num_pid_n = tl.cdiv(N, BLOCK_N)
    num_pid_in_group = GROUP_M * num_pid_n
    group_id = pid // num_pid_in_group
    first_pid_m = group_id * GROUP_M
    group_size_m = min(num_pid_m - first_pid_m, GROUP_M)
    pid_m = first_pid_m + ((pid % num_pid_in_group) % group_size_m)
    pid_n = (pid % num_pid_in_group) // group_size_m

    offs_am = (pid_m * BLOCK_M + tl.arange(0, BLOCK_M)) % M
    offs_bn = (pid_n * BLOCK_N + tl.arange(0, BLOCK_N)) % N
    offs_k = tl.arange(0, BLOCK_K)
    a_ptrs = a_ptr + offs_am[:, None] * stride_am + offs_k[None, :] * stride_ak
    b_ptrs = b_ptr + offs_k[:, None] * stride_bk + offs_bn[None, :] * stride_bn

    acc = tl.zeros((BLOCK_M, BLOCK_N), dtype=tl.float32)
    for kk in range(0, tl.cdiv(K, BLOCK_K)):
        a = tl.load(a_ptrs, mask=offs_k[None, :] < K - kk * BLOCK_K, other=0.0)
        b = tl.load(b_ptrs, mask=offs_k[:, None] < K - kk * BLOCK_K, other=0.0)
        acc = tl.dot(a, b, acc)
        a_ptrs += BLOCK_K * stride_ak
        b_ptrs += BLOCK_K * stride_bk

    c = acc.to(c_ptr.dtype.element_ty)
    offs_cm = pid_m * BLOCK_M + tl.arange(0, BLOCK_M)
    offs_cn = pid_n * BLOCK_N + tl.arange(0, BLOCK_N)
    c_ptrs = c_ptr + offs_cm[:, None] * stride_cm + offs_cn[None, :] * stride_cn
    mask = (offs_cm[:, None] < M) & (offs_cn[None, :] < N)
    tl.store(c_ptrs, c, mask=mask)

# config = {"BLOCK_K": 64, "BLOCK_M": 64, "BLOCK_N": 512, "GROUP_M": 4, "arch": "sm_90", "dtype": "fp16", "num_ctas": 1, "num_stages": 3, "num_warps": 4}
# arch = sm_90


// ===== COMPILED SASS (sm_90a) =====

	.target	sm_90a

	.elftype	@"ET_EXEC"


//--------------------- .note.nv.tkinfo           --------------------------
	.section	.note.nv.tkinfo,"",@"SHT_NOTE"
	.sectionflags	@"SHF_NOTE_NV_TKINFO"
	.tkinfo
        /*0018*/ 	.word	0x00000002
        /*0030*/ 	.string	""
        /*0030*/ 	.string	"ptxas"
        /*0030*/ 	.string	"Cuda compilation tools, release 13.0, V13.0.88"
        /*0030*/ 	.string	"Build cuda_13.0.r13.0/compiler.36424714_0"
        /*0030*/ 	.string	"-v  -suppress-debug-info  -lineinfo  -arch sm_90a "



//--------------------- .note.nv.cuinfo           --------------------------
	.section	.note.nv.cuinfo,"",@"SHT_NOTE"
	.sectionflags	@"SHF_NOTE_NV_CUINFO"
        /*0018*/ 	.short	0x0002
        /*001a*/ 	.short	0x005a
        /*001c*/ 	.short	0x0082
	.zero		2


//--------------------- .nv.info                  --------------------------
	.section	.nv.info,"",@"SHT_CUDA_INFO"
	.align	4


	//----- nvinfo : EIATTR_REGCOUNT
	.align		4
        /*0000*/ 	.byte	0x04, 0x2f
        /*0002*/ 	.short	(.L_1 - .L_0)
	.align		4
.L_0:
        /*0004*/ 	.word	index@(matmul_kernel)
        /*0008*/ 	.word	0x000000ff


	//----- nvinfo : EIATTR_FRAME_SIZE
	.align		4
.L_1:
        /*000c*/ 	.byte	0x04, 0x11
        /*000e*/ 	.short	(.L_3 - .L_2)
	.align		4
.L_2:
        /*0010*/ 	.word	index@(matmul_kernel)
        /*0014*/ 	.word	0x000012d0


	//----- nvinfo : EIATTR_MIN_STACK_SIZE
	.align		4
.L_3:
        /*0018*/ 	.byte	0x04, 0x12
        /*001a*/ 	.short	(.L_5 - .L_4)
	.align		4
.L_4:
        /*001c*/ 	.word	index@(matmul_kernel)
        /*0020*/ 	.word	0x000012d0
.L_5:


//--------------------- .nv.compat                --------------------------
	.section	.nv.compat,"",@"SHT_CUDA_COMPAT_INFO"
	.align	4
        /*0000*/ 	.byte	0x02, 0x09, 0x01, 0x00, 0x02, 0x02, 0x04, 0x00, 0x02, 0x05, 0x05, 0x00, 0x03, 0x07, 0x01, 0x01
        /*0010*/ 	.byte	0x02, 0x03, 0x00, 0x00, 0x02, 0x06, 0x01, 0x00, 0x04, 0x0b, 0x08, 0x00, 0x00, 0x00, 0x00, 0x00
        /*0020*/ 	.byte	0x00, 0x00, 0x00, 0x00


//--------------------- .nv.info.matmul_kernel    --------------------------
	.section	.nv.info.matmul_kernel,"",@"SHT_CUDA_INFO"
	.sectionflags	@""
	.align	4


	//----- nvinfo : EIATTR_CUDA_API_VERSION
	.align		4
        /*0000*/ 	.byte	0x04, 0x37
        /*0002*/ 	.short	(.L_7 - .L_6)
.L_6:
        /*0004*/ 	.word	0x00000082


	//----- nvinfo : EIATTR_KPARAM_INFO
	.align		4
.L_7:
        /*0008*/ 	.byte	0x04, 0x17
        /*000a*/ 	.short	(.L_9 - .L_8)
.L_8:
        /*000c*/ 	.word	0x00000000
        /*0010*/ 	.short	0x000d
        /*0012*/ 	.short	0x0048
        /*0014*/ 	.byte	0x00, 0xf4, 0x21, 0x00


	//----- nvinfo : EIATTR_KPARAM_INFO
	.align		4
.L_9:
        /*0018*/ 	.byte	0x04, 0x17
        /*001a*/ 	.short	(.L_11 - .L_10)
.L_10:
        /*001c*/ 	.word	0x00000000
        /*0020*/ 	.short	0x000c
        /*0022*/ 	.short	0x0040
        /*0024*/ 	.byte	0x00, 0xf4, 0x21, 0x00


	//----- nvinfo : EIATTR_KPARAM_INFO
	.align		4
.L_11:
        /*0028*/ 	.byte	0x04, 0x17
        /*002a*/ 	.short	(.L_13 - .L_12)
.L_12:
        /*002c*/ 	.word	0x00000000
        /*0030*/ 	.short	0x000b
        /*0032*/ 	.short	0x0038
        /*0034*/ 	.byte	0x00, 0xf0, 0x11, 0x00


	//----- nvinfo : EIATTR_KPARAM_INFO
	.align		4
.L_13:
        /*0038*/ 	.byte	0x04, 0x17
        /*003a*/ 	.short	(.L_15 - .L_14)
.L_14:
        /*003c*/ 	.word	0x00000000
        /*0040*/ 	.short	0x000a
        /*0042*/ 	.short	0x0034
        /*0044*/ 	.byte	0x00, 0xf0, 0x11, 0x00


	//----- nvinfo : EIATTR_KPARAM_INFO
	.align		4
.L_15:
        /*0048*/ 	.byte	0x04, 0x17
        /*004a*/ 	.short	(.L_17 - .L_16)
.L_16:
        /*004c*/ 	.word	0x00000000
        /*0050*/ 	.short	0x0009
        /*0052*/ 	.short	0x0030
        /*0054*/ 	.byte	0x00, 0xf0, 0x11, 0x00


	//----- nvinfo : EIATTR_KPARAM_INFO
	.align		4
.L_17:
        /*0058*/ 	.byte	0x04, 0x17
        /*005a*/ 	.short	(.L_19 - .L_18)
.L_18:
        /*005c*/ 	.word	0x00000000
        /*0060*/ 	.short	0x0008
        /*0062*/ 	.short	0x002c
        /*0064*/ 	.byte	0x00, 0xf0, 0x11, 0x00


	//----- nvinfo : EIATTR_KPARAM_INFO
	.align		4
.L_19:
        /*0068*/ 	.byte	0x04, 0x17
        /*006a*/ 	.short	(.L_21 - .L_20)
.L_20:
        /*006c*/ 	.word	0x00000000
        /*0070*/ 	.short	0x0007
        /*0072*/ 	.short	0x0028
        /*0074*/ 	.byte	0x00, 0xf0, 0x11, 0x00


	//----- nvinfo : EIATTR_KPARAM_INFO
	.align		4
.L_21:
        /*0078*/ 	.byte	0x04, 0x17
        /*007a*/ 	.short	(.L_23 - .L_22)
.L_22:
        /*007c*/ 	.word	0x00000000
        /*0080*/ 	.short	0x0006
        /*0082*/ 	.short	0x0024
        /*0084*/ 	.byte	0x00, 0xf0, 0x11, 0x00


	//----- nvinfo : EIATTR_KPARAM_INFO
	.align		4
.L_23:
        /*0088*/ 	.byte	0x04, 0x17
        /*008a*/ 	.short	(.L_25 - .L_24)
.L_24:
        /*008c*/ 	.word	0x00000000
        /*0090*/ 	.short	0x0005
        /*0092*/ 	.short	0x0020
        /*0094*/ 	.byte	0x00, 0xf0, 0x11, 0x00


	//----- nvinfo : EIATTR_KPARAM_INFO
	.align		4
.L_25:
        /*0098*/ 	.byte	0x04, 0x17
        /*009a*/ 	.short	(.L_27 - .L_26)
.L_26:
        /*009c*/ 	.word	0x00000000
        /*00a0*/ 	.short	0x0004
        /*00a2*/ 	.short	0x001c
        /*00a4*/ 	.byte	0x00, 0xf0, 0x11, 0x00


	//----- nvinfo : EIATTR_KPARAM_INFO
	.align		4
.L_27:
        /*00a8*/ 	.byte	0x04, 0x17
        /*00aa*/ 	.short	(.L_29 - .L_28)
.L_28:
        /*00ac*/ 	.word	0x00000000
        /*00b0*/ 	.short	0x0003
        /*00b2*/ 	.short	0x0018
        /*00b4*/ 	.byte	0x00, 0xf0, 0x11, 0x00


	//----- nvinfo : EIATTR_KPARAM_INFO
	.align		4
.L_29:
        /*00b8*/ 	.byte	0x04, 0x17
        /*00ba*/ 	.short	(.L_31 - .L_30)
.L_30:
        /*00bc*/ 	.word	0x00000000
        /*00c0*/ 	.short	0x0002
        /*00c2*/ 	.short	0x0010
        /*00c4*/ 	.byte	0x00, 0xf4, 0x21, 0x00


	//----- nvinfo : EIATTR_KPARAM_INFO
	.align		4
.L_31:
        /*00c8*/ 	.byte	0x04, 0x17
        /*00ca*/ 	.short	(.L_33 - .L_32)
.L_32:
        /*00cc*/ 	.word	0x00000000
        /*00d0*/ 	.short	0x0001
        /*00d2*/ 	.short	0x0008
        /*00d4*/ 	.byte	0x00, 0xf4, 0x21, 0x00


	//----- nvinfo : EIATTR_KPARAM_INFO
	.align		4
.L_33:
        /*00d8*/ 	.byte	0x04, 0x17
        /*00da*/ 	.short	(.L_35 - .L_34)
.L_34:
        /*00dc*/ 	.word	0x00000000
        /*00e0*/ 	.short	0x0000
        /*00e2*/ 	.short	0x0000
        /*00e4*/ 	.byte	0x00, 0xf4, 0x21, 0x00


	//----- nvinfo : EIATTR_SPARSE_MMA_MASK
	.align		4
.L_35:
        /*00e8*/ 	.byte	0x03, 0x50
        /*00ea*/ 	.short	0x0000


	//----- nvinfo : EIATTR_MAXREG_COUNT
	.align		4
        /*00ec*/ 	.byte	0x03, 0x1b
        /*00ee*/ 	.short	0x00ff


	//----- nvinfo : EIATTR_NUM_BARRIERS
	.align		4
        /*00f0*/ 	.byte	0x02, 0x4c
        /*00f2*/ 	.byte	0x01
	.zero		1


	//----- nvinfo : EIATTR_ANNOTATIONS
	.align		4
        /*00f4*/ 	.byte	0x04, 0x55
        /*00f6*/ 	.short	(.L_37 - .L_36)


	//   ....[0]....
.L_36:
        /*00f8*/ 	.word	0x00000001
        /*00fc*/ 	.byte	0xa0, 0x01, 0x00, 0x00, 0x01, 0x00, 0x00, 0x00, 0x80, 0x09, 0x00, 0x00, 0x01, 0x00, 0x00, 0x00
        /* <DEDUP_REMOVED lines=2014> */
        /*7eec*/ 	.byte	0xe0, 0x39, 0x03, 0x00, 0x01, 0x00, 0x00, 0x00, 0xf0, 0x39, 0x03, 0x00


	//----- nvinfo : EIATTR_MERCURY_ISA_VERSION
	.align		4
.L_37:
        /*7ef8*/ 	.byte	0x03, 0x5f
        /*7efa*/ 	.short	0x0101


	//----- nvinfo : EIATTR_EXIT_INSTR_OFFSETS
	.align		4
        /*7efc*/ 	.byte	0x04, 0x1c
        /*7efe*/ 	.short	(.L_39 - .L_38)


	//   ....[0]....
.L_38:
        /*7f00*/ 	.word	0x00033d80


	//   ....[1]....
        /*7f04*/ 	.word	0x00033db0


	//----- nvinfo : EIATTR_REQNTID
	.align		4
.L_39:
        /*7f08*/ 	.byte	0x04, 0x10
        /*7f0a*/ 	.short	(.L_41 - .L_40)
.L_40:
        /*7f0c*/ 	.word	0x00000080
        /*7f10*/ 	.word	0x00000001
        /*7f14*/ 	.word	0x00000001


	//----- nvinfo : EIATTR_CBANK_PARAM_SIZE
	.align		4
.L_41:
        /*7f18*/ 	.byte	0x03, 0x19
        /*7f1a*/ 	.short	0x0050


	//----- nvinfo : EIATTR_PARAM_CBANK
	.align		4
        /*7f1c*/ 	.byte	0x04, 0x0a
        /*7f1e*/ 	.short	(.L_43 - .L_42)
	.align		4
.L_42:
        /*7f20*/ 	.word	index@(.nv.constant0.matmul_kernel)
        /*7f24*/ 	.short	0x0210
        /*7f26*/ 	.short	0x0050


	//----- nvinfo : EIATTR_SW_WAR
	.align		4
.L_43:
        /*7f28*/ 	.byte	0x04, 0x36
        /*7f2a*/ 	.short	(.L_45 - .L_44)
.L_44:
        /*7f2c*/ 	.word	0x00000008
.L_45:


//--------------------- .nv.callgraph             --------------------------
	.section	.nv.callgraph,"",@"SHT_CUDA_CALLGRAPH"
	.align	4
	.sectionentsize	8
	.align		4
        /*0000*/ 	.word	0x00000000
	.align		4
        /*0004*/ 	.word	0xffffffff
	.align		4
        /*0008*/ 	.word	0x00000000
	.align		4
        /*000c*/ 	.word	0xfffffffe
	.align		4
        /*0010*/ 	.word	0x00000000
	.align		4
        /*0014*/ 	.word	0xfffffffd
	.align		4
        /*0018*/ 	.word	0x00000000
	.align		4
        /*001c*/ 	.word	0xfffffffc


//--------------------- .text.matmul_kernel       --------------------------
	.section	.text.matmul_kernel,"ax",@progbits
	.align	128
        .global         matmul_kernel
        .type           matmul_kernel,@function
        .size           matmul_kernel,(.L_x_3 - matmul_kernel)
        .other          matmul_kernel,@"STO_CUDA_ENTRY STV_DEFAULT"
matmul_kernel:
.text.matmul_kernel:
[----:B------:R-:W0:Y:S08]  /*0000*/  LDC R1, c[0x0][0x28] ;  /* 0x00000a00ff017b82 */ /* 0x000e300000000800 */
[----:B------:R-:W1:Y:S01]  /*0010*/  LDC.64 R4, c[0x0][0x228] ;  /* 0x00008a00ff047b82 */ /* 0x000e620000000a00 */
[----:B------:R-:W2:Y:S01]  /*0020*/  S2R R7, SR_CTAID.X ;  /* 0x0000000000077919 */ /* 0x000ea20000002500 */
[----:B0-----:R-:W-:Y:S01]  /*0030*/  VIADD R1, R1, 0xffffed30 ;  /* 0xffffed3001017836 */ /* 0x001fe20000000000 */
[----:B------:R-:W-:Y:S01]  /*0040*/  UMOV UR7, 0x400 ;  /* 0x0000040000077882 */ /* 0x000fe20000000000 */
[----:B------:R-:W-:Y:S01]  /*0050*/  CS2R R116, SRZ ;  /* 0x0000000000747805 */ /* 0x000fe2000001ff00 */
[----:B------:R-:W0:Y:S01]  /*0060*/  S2R R126, SR_TID.X ;  /* 0x00000000007e7919 */ /* 0x000e220000002100 */
[----:B------:R-:W-:-:S02]  /*0070*/  CS2R R118, SRZ ;  /* 0x0000000000767805 */ /* 0x000fc4000001ff00 */
[----:B------:R-:W-:Y:S01]  /*0080*/  CS2R R108, SRZ ;  /* 0x00000000006c7805 */ /* 0x000fe2000001ff00 */
[----:B------:R-:W3:Y:S01]  /*0090*/  S2UR UR4, SR_CgaCtaId ;  /* 0x00000000000479c3 */ /* 0x000ee20000008800 */
[----:B------:R-:W-:Y:S02]  /*00a0*/  CS2R R110, SRZ ;  /* 0x00000000006e7805 */ /* 0x000fe4000001ff00 */
[----:B------:R-:W-:Y:S02]  /*00b0*/  CS2R R100, SRZ ;  /* 0x0000000000647805 */ /* 0x000fe4000001ff00 */
[----:B------:R-:W-:Y:S02]  /*00c0*/  CS2R R102, SRZ ;  /* 0x0000000000667805 */ /* 0x000fe4000001ff00 */
[----:B------:R-:W-:Y:S02]  /*00d0*/  CS2R R92, SRZ ;  /* 0x00000000005c7805 */ /* 0x000fe4000001ff00 */
[----:B------:R-:W-:-:S02]  /*00e0*/  CS2R R94, SRZ ;  /* 0x00000000005e7805 */ /* 0x000fc4000001ff00 */
[----:B------:R-:W-:Y:S02]  /*00f0*/  CS2R R84, SRZ ;  /* 0x0000000000547805 */ /* 0x000fe4000001ff00 */
        /* <DEDUP_REMOVED lines=8> */
[----:B------:R-:W-:Y:S01]  /*0180*/  CS2R R54, SRZ ;  /* 0x0000000000367805 */ /* 0x000fe2000001ff00 */
[----:B-1----:R-:W-:Y:S01]  /*0190*/  VIADD R0, R5, 0x1ff ;  /* 0x000001ff05007836 */ /* 0x002fe20000000000 */
[----:B------:R0:W-:Y:S01]  /*01a0*/  STL [R1+0xf8c], R5 ;  /* 0x000f8c0501007387 */ /* 0x0001e20000100800 */
[----:B------:R-:W-:Y:S02]  /*01b0*/  CS2R R44, SRZ ;  /* 0x00000000002c7805 */ /* 0x000fe4000001ff00 */
[----:B------:R-:W-:-:S02]  /*01c0*/  CS2R R46, SRZ ;  /* 0x00000000002e7805 */ /* 0x000fc4000001ff00 */
[----:B------:R-:W-:Y:S02]  /*01d0*/  CS2R R36, SRZ ;  /* 0x0000000000247805 */ /* 0x000fe4000001ff00 */
[----:B------:R-:W-:Y:S01]  /*01e0*/  SHF.R.S32.HI R3, RZ, 0x1f, R0 ;  /* 0x0000001fff037819 */ /* 0x000fe20000011400 */
[----:B------:R-:W-:Y:S01]  /*01f0*/  ULDC.64 UR40, c[0x0][0x208] ;  /* 0x0000820000287ab9 */ /* 0x000fe20000000a00 */
[----:B------:R-:W-:Y:S01]  /*0200*/  CS2R R38, SRZ ;  /* 0x0000000000267805 */ /* 0x000fe2000001ff00 */
[----:B---3--:R-:W-:Y:S01]  /*0210*/  ULEA UR7, UR4, UR7, 0x18 ;  /* 0x0000000704077291 */ /* 0x008fe2000f8ec03f */
[----:B------:R-:W-:Y:S02]  /*0220*/  LEA.HI R3, R3, R0, RZ, 0x9 ;  /* 0x0000000003037211 */ /* 0x000fe400078f48ff */
[----:B------:R-:W-:Y:S02]  /*0230*/  CS2R R28, SRZ ;  /* 0x00000000001c7805 */ /* 0x000fe4000001ff00 */
[----:B--2---:R-:W-:-:S02]  /*0240*/  IABS R10, R7 ;  /* 0x00000007000a7213 */ /* 0x004fc40000000000 */
[----:B------:R-:W-:Y:S02]  /*0250*/  CS2R R30, SRZ ;  /* 0x00000000001e7805 */ /* 0x000fe4000001ff00 */
[----:B------:R-:W-:Y:S02]  /*0260*/  SHF.R.S32.HI R3, RZ, 0x9, R3 ;  /* 0x00000009ff037819 */ /* 0x000fe40000011403 */
[----:B------:R-:W-:Y:S02]  /*0270*/  CS2R R20, SRZ ;  /* 0x0000000000147805 */ /* 0x000fe4000001ff00 */
[----:B0-----:R-:W-:Y:S02]  /*0280*/  LOP3.LUT R5, R126, 0x3f, RZ, 0xc0, !PT ;  /* 0x0000003f7e057812 */ /* 0x001fe400078ec0ff */
[----:B------:R-:W-:Y:S02]  /*0290*/  CS2R R22, SRZ ;  /* 0x0000000000167805 */ /* 0x000fe4000001ff00 */
[----:B------:R-:W-:Y:S01]  /*02a0*/  CS2R R16, SRZ ;  /* 0x0000000000107805 */ /* 0x000fe2000001ff00 */
[----:B------:R-:W-:Y:S01]  /*02b0*/  IMAD.SHL.U32 R6, R3, 0x4, RZ ;  /* 0x0000000403067824 */ /* 0x000fe200078e00ff */
[----:B------:R-:W-:-:S02]  /*02c0*/  CS2R R18, SRZ ;  /* 0x0000000000127805 */ /* 0x000fc4000001ff00 */
[----:B------:R-:W-:Y:S02]  /*02d0*/  CS2R R14, SRZ ;  /* 0x00000000000e7805 */ /* 0x000fe4000001ff00 */
[----:B------:R-:W-:Y:S02]  /*02e0*/  CS2R R24, SRZ ;  /* 0x0000000000187805 */ /* 0x000fe4000001ff00 */
[----:B------:R-:W-:Y:S02]  /*02f0*/  CS2R R26, SRZ ;  /* 0x00000000001a7805 */ /* 0x000fe4000001ff00 */
[-C--:B------:R-:W-:Y:S02]  /*0300*/  IABS R9, R6.reuse ;  /* 0x0000000600097213 */ /* 0x080fe40000000000 */
[----:B------:R-:W-:Y:S02]  /*0310*/  CS2R R32, SRZ ;  /* 0x0000000000207805 */ /* 0x000fe4000001ff00 */
[----:B------:R-:W-:-:S02]  /*0320*/  IABS R12, R6 ;  /* 0x00000006000c7213 */ /* 0x000fc40000000000 */
[----:B------:R-:W-:Y:S01]  /*0330*/  CS2R R34, SRZ ;  /* 0x0000000000227805 */ /* 0x000fe2000001ff00 */
[----:B------:R-:W0:Y:S01]  /*0340*/  I2F.RP R0, R9 ;  /* 0x0000000900007306 */ /* 0x000e220000209400 */
        /* <DEDUP_REMOVED lines=13> */
[----:B------:R-:W-:Y:S01]  /*0420*/  CS2R R90, SRZ ;  /* 0x00000000005a7805 */ /* 0x000fe2000001ff00 */
[----:B0-----:R-:W0:Y:S01]  /*0430*/  MUFU.RCP R0, R0 ;  /* 0x0000000000007308 */ /* 0x001e220000001000 */
        /* <DEDUP_REMOVED lines=13> */
[----:B------:R-:W-:Y:S01]  /*0510*/  CS2R R146, SRZ ;  /* 0x0000000000927805 */ /* 0x000fe2000001ff00 */
[----:B0-----:R-:W-:Y:S02]  /*0520*/  VIADD R2, R0, 0xffffffe ;  /* 0x0ffffffe00027836 */ /* 0x001fe40000000000 */
[----:B------:R-:W-:-:S02]  /*0530*/  IMAD.MOV R0, RZ, RZ, -R12 ;  /* 0x000000ffff007224 */ /* 0x000fc400078e0a0c */
[----:B------:R0:W1:Y:S02]  /*0540*/  F2I.FTZ.U32.TRUNC.NTZ R3, R2 ;  /* 0x0000000200037305 */ /* 0x000064000021f000 */
[----:B0-----:R-:W-:Y:S02]  /*0550*/  IMAD.MOV.U32 R2, RZ, RZ, RZ ;  /* 0x000000ffff027224 */ /* 0x001fe400078e00ff */
[----:B-1----:R-:W-:-:S04]  /*0560*/  IMAD.MOV R8, RZ, RZ, -R3 ;  /* 0x000000ffff087224 */ /* 0x002fc800078e0a03 */
[----:B------:R-:W-:Y:S02]  /*0570*/  IMAD R11, R8, R9, RZ ;  /* 0x00000009080b7224 */ /* 0x000fe400078e02ff */
[----:B------:R-:W-:Y:S02]  /*0580*/  IMAD.MOV.U32 R8, RZ, RZ, R10 ;  /* 0x000000ffff087224 */ /* 0x000fe400078e000a */
[----:B------:R-:W-:-:S06]  /*0590*/  IMAD.HI.U32 R3, R3, R11, R2 ;  /* 0x0000000b03037227 */ /* 0x000fcc00078e0002 */
[----:B------:R-:W-:-:S04]  /*05a0*/  IMAD.HI.U32 R3, R3, R8, RZ ;  /* 0x0000000803037227 */ /* 0x000fc800078e00ff */
[----:B------:R-:W-:-:S05]  /*05b0*/  IMAD R0, R3, R0, R8 ;  /* 0x0000000003007224 */ /* 0x000fca00078e0208 */
[----:B------:R-:W-:-:S13]  /*05c0*/  ISETP.GT.U32.AND P1, PT, R9, R0, PT ;  /* 0x000000000900720c */ /* 0x000fda0003f24070 */
[----:B------:R-:W-:Y:S02]  /*05d0*/  @!P1 IMAD.IADD R0, R0, 0x1, -R9 ;  /* 0x0000000100009824 */ /* 0x000fe400078e0a09 */
[----:B------:R-:W-:Y:S01]  /*05e0*/  @!P1 VIADD R3, R3, 0x1 ;  /* 0x0000000103039836 */ /* 0x000fe20000000000 */
[----:B------:R-:W-:Y:S02]  /*05f0*/  ISETP.NE.AND P1, PT, R6, RZ, PT ;  /* 0x000000ff0600720c */ /* 0x000fe40003f25270 */
[----:B------:R-:W-:Y:S02]  /*0600*/  ISETP.GE.U32.AND P0, PT, R0, R9, PT ;  /* 0x000000090000720c */ /* 0x000fe40003f06070 */
[----:B------:R-:W-:-:S04]  /*0610*/  LOP3.LUT R0, R7, R6, RZ, 0x3c, !PT ;  /* 0x0000000607007212 */ /* 0x000fc800078e3cff */
[----:B------:R-:W-:Y:S01]  /*0620*/  ISETP.GE.AND P2, PT, R0, RZ, PT ;  /* 0x000000ff0000720c */ /* 0x000fe20003f46270 */
[----:B------:R-:W-:-:S06]  /*0630*/  VIADD R0, R4, 0x3f ;  /* 0x0000003f04007836 */ /* 0x000fcc0000000000 */
[----:B------:R-:W-:-:S04]  /*0640*/  @P0 VIADD R3, R3, 0x1 ;  /* 0x0000000103030836 */ /* 0x000fc80000000000 */
[----:B------:R-:W-:Y:S01]  /*0650*/  IMAD.MOV.U32 R2, RZ, RZ, R3 ;  /* 0x000000ffff027224 */ /* 0x000fe200078e0003 */
[----:B------:R-:W-:-:S03]  /*0660*/  SHF.R.S32.HI R3, RZ, 0x1f, R0 ;  /* 0x0000001fff037819 */ /* 0x000fc60000011400 */
[----:B------:R-:W-:Y:S01]  /*0670*/  @!P2 IMAD.MOV R2, RZ, RZ, -R2 ;  /* 0x000000ffff02a224 */ /* 0x000fe200078e0a02 */
[----:B------:R-:W-:Y:S02]  /*0680*/  @!P1 LOP3.LUT R2, RZ, R6, RZ, 0x33, !PT ;  /* 0x00000006ff029212 */ /* 0x000fe400078e33ff */
[----:B------:R-:W-:-:S03]  /*0690*/  LEA.HI R3, R3, R0, RZ, 0x6 ;  /* 0x0000000003037211 */ /* 0x000fc600078f30ff */
[----:B------:R-:W-:Y:S02]  /*06a0*/  IMAD.SHL.U32 R8, R2, 0x4, RZ ;  /* 0x0000000402087824 */ /* 0x000fe400078e00ff */
[----:B------:R-:W-:-:S03]  /*06b0*/  IMAD.MOV R2, RZ, RZ, -R2 ;  /* 0x000000ffff027224 */ /* 0x000fc600078e0a02 */
[----:B------:R-:W-:Y:S01]  /*06c0*/  LEA.HI.SX32 R3, R3, -R8, 0x1a ;  /* 0x8000000803037211 */ /* 0x000fe200078fd2ff */
[----:B------:R-:W-:-:S03]  /*06d0*/  IMAD R6, R6, R2, R7 ;  /* 0x0000000206067224 */ /* 0x000fc600078e0207 */
[----:B------:R-:W-:Y:S02]  /*06e0*/  VIMNMX R13, R3, 0x4, PT ;  /* 0x00000004030d7848 */ /* 0x000fe40003fe0100 */
[----:B------:R-:W-:Y:S02]  /*06f0*/  IABS R11, R6 ;  /* 0x00000006000b7213 */ /* 0x000fe40000000000 */
[----:B------:R-:W-:-:S04]  /*0700*/  IABS R9, R13 ;  /* 0x0000000d00097213 */ /* 0x000fc80000000000 */
[----:B------:R-:W0:Y:S08]  /*0710*/  I2F.RP R0, R9 ;  /* 0x0000000900007306 */ /* 0x000e300000209400 */
[----:B0-----:R-:W0:Y:S02]  /*0720*/  MUFU.RCP R0, R0 ;  /* 0x0000000000007308 */ /* 0x001e240000001000 */
[----:B0-----:R-:W-:-:S06]  /*0730*/  VIADD R3, R0, 0xffffffe ;  /* 0x0ffffffe00037836 */ /* 0x001fcc0000000000 */
[----:B------:R-:W0:Y:S02]  /*0740*/  F2I.FTZ.U32.TRUNC.NTZ R3, R3 ;  /* 0x0000000300037305 */ /* 0x000e24000021f000 */
[----:B0-----:R-:W-:-:S04]  /*0750*/  IMAD.MOV R10, RZ, RZ, -R3 ;  /* 0x000000ffff0a7224 */ /* 0x001fc800078e0a03 */
[----:B------:R-:W-:Y:S01]  /*0760*/  IMAD.MOV.U32 R2, RZ, RZ, R10 ;  /* 0x000000ffff027224 */ /* 0x000fe200078e000a */
[----:B------:R-:W-:-:S03]  /*0770*/  IABS R10, R13 ;  /* 0x0000000d000a7213 */ /* 0x000fc60000000000 */
[----:B------:R-:W-:Y:S02]  /*0780*/  IMAD R7, R2, R9, RZ ;  /* 0x0000000902077224 */ /* 0x000fe400078e02ff */
[----:B------:R-:W-:Y:S02]  /*0790*/  IMAD.MOV.U32 R2, RZ, RZ, RZ ;  /* 0x000000ffff027224 */ /* 0x000fe400078e00ff */
[----:B------:R-:W-:Y:S02]  /*07a0*/  IMAD.MOV R0, RZ, RZ, -R10 ;  /* 0x000000ffff007224 */ /* 0x000fe400078e0a0a */
[----:B------:R-:W-:Y:S02]  /*07b0*/  IMAD.HI.U32 R2, R3, R7, R2 ;  /* 0x0000000703027227 */ /* 0x000fe400078e0002 */
[----:B------:R-:W0:Y:S04]  /*07c0*/  LDC R3, c[0x0][0x230] ;  /* 0x00008c00ff037b82 */ /* 0x000e280000000800 */
[----:B------:R-:W-:-:S04]  /*07d0*/  IMAD.HI.U32 R2, R2, R11, RZ ;  /* 0x0000000b02027227 */ /* 0x000fc800078e00ff */
[----:B------:R-:W-:Y:S01]  /*07e0*/  IMAD R0, R2, R0, R11 ;  /* 0x0000000002007224 */ /* 0x000fe200078e020b */
[----:B------:R-:W-:-:S04]  /*07f0*/  CS2R R10, SRZ ;  /* 0x00000000000a7805 */ /* 0x000fc8000001ff00 */
[----:B------:R-:W-:Y:S01]  /*0800*/  ISETP.GT.U32.AND P1, PT, R9, R0, PT ;  /* 0x000000000900720c */ /* 0x000fe20003f24070 */
[----:B0-----:R-:W-:-:S12]  /*0810*/  VIADD R125, R3, 0x3f ;  /* 0x0000003f037d7836 */ /* 0x001fd80000000000 */
[----:B------:R-:W-:Y:S02]  /*0820*/  @!P1 IMAD.IADD R0, R0, 0x1, -R9 ;  /* 0x0000000100009824 */ /* 0x000fe400078e0a09 */
[----:B------:R-:W-:Y:S01]  /*0830*/  @!P1 VIADD R2, R2, 0x1 ;  /* 0x0000000102029836 */ /* 0x000fe20000000000 */
[----:B------:R-:W-:Y:S02]  /*0840*/  ISETP.NE.AND P1, PT, R13, RZ, PT ;  /* 0x000000ff0d00720c */ /* 0x000fe40003f25270 */
[----:B------:R-:W-:Y:S02]  /*0850*/  ISETP.GE.U32.AND P0, PT, R0, R9, PT ;  /* 0x000000090000720c */ /* 0x000fe40003f06070 */
[----:B------:R-:W-:-:S04]  /*0860*/  LOP3.LUT R0, R6, R13, RZ, 0x3c, !PT ;  /* 0x0000000d06007212 */ /* 0x000fc800078e3cff */
[----:B------:R-:W-:-:S07]  /*0870*/  ISETP.GE.AND P2, PT, R0, RZ, PT ;  /* 0x000000ff0000720c */ /* 0x000fce0003f46270 */
[----:B------:R-:W-:Y:S01]  /*0880*/  @P0 VIADD R2, R2, 0x1 ;  /* 0x0000000102020836 */ /* 0x000fe20000000000 */
[----:B------:R-:W-:-:S05]  /*0890*/  ISETP.GE.AND P0, PT, R125, 0x40, PT ;  /* 0x000000407d00780c */ /* 0x000fca0003f06270 */
[----:B------:R-:W-:Y:S01]  /*08a0*/  @!P2 IMAD.MOV R2, RZ, RZ, -R2 ;  /* 0x000000ffff02a224 */ /* 0x000fe200078e0a02 */
[----:B------:R-:W-:-:S05]  /*08b0*/  @!P1 LOP3.LUT R2, RZ, R13, RZ, 0x33, !PT ;  /* 0x0000000dff029212 */ /* 0x000fca00078e33ff */
[----:B------:R-:W-:Y:S02]  /*08c0*/  IMAD.MOV R0, RZ, RZ, -R2 ;  /* 0x000000ffff007224 */ /* 0x000fe400078e0a02 */
[----:B------:R-:W-:Y:S02]  /*08d0*/  IMAD.SHL.U32 R3, R2, 0x200, RZ ;  /* 0x0000020002037824 */ /* 0x000fe400078e00ff */
[----:B------:R-:W-:Y:S01]  /*08e0*/  IMAD R0, R13, R0, R6 ;  /* 0x000000000d007224 */ /* 0x000fe200078e0206 */
[----:B------:R-:W-:Y:S02]  /*08f0*/  SHF.R.U32.HI R6, RZ, 0x6, R126 ;  /* 0x00000006ff067819 */ /* 0x000fe4000001167e */
[----:B------:R-:W-:Y:S01]  /*0900*/  CS2R R12, SRZ ;  /* 0x00000000000c7805 */ /* 0x000fe2000001ff00 */
[----:B------:R-:W-:Y:S01]  /*0910*/  IMAD.IADD R0, R8, 0x1, R0 ;  /* 0x0000000108007824 */ /* 0x000fe200078e0200 */
[----:B------:R-:W-:Y:S02]  /*0920*/  SGXT.U32 R124, R6, 0x1 ;  /* 0x00000001067c781a */ /* 0x000fe40000000000 */
[----:B------:R-:W-:Y:S01]  /*0930*/  CS2R R8, SRZ ;  /* 0x0000000000087805 */ /* 0x000fe2000001ff00 */
[----:B------:R-:W-:Y:S01]  /*0940*/  IMAD R0, R0, 0x40, R5 ;  /* 0x0000004000007824 */ /* 0x000fe200078e0205 */
[----:B------:R-:W-:-:S02]  /*0950*/  LOP3.LUT R7, R3, 0x2, R124, 0xfe, !PT ;  /* 0x0000000203077812 */ /* 0x000fc400078efe7c */
[C-C-:B------:R-:W-:Y:S02]  /*0960*/  LOP3.LUT R6, R3.reuse, 0x4, R124.reuse, 0xfe, !PT ;  /* 0x0000000403067812 */ /* 0x140fe400078efe7c */
[C-C-:B------:R-:W-:Y:S01]  /*0970*/  LOP3.LUT R125, R3.reuse, 0x6, R124.reuse, 0xfe, !PT ;  /* 0x00000006037d7812 */ /* 0x140fe200078efe7c */
[----:B------:R0:W-:Y:S01]  /*0980*/  STL [R1+0xc08], R7 ;  /* 0x000c080701007387 */ /* 0x0001e20000100800 */
[C---:B------:R-:W-:Y:S02]  /*0990*/  LOP3.LUT R126, R3.reuse, 0x30, R124, 0xfe, !PT ;  /* 0x00000030037e7812 */ /* 0x040fe400078efe7c */
[----:B------:R-:W-:Y:S01]  /*09a0*/  LOP3.LUT R2, R3, R124, RZ, 0xfc, !PT ;  /* 0x0000007c03027212 */ /* 0x000fe200078efcff */
[----:B------:R1:W-:Y:S03]  /*09b0*/  STL [R1+0xc04], R6 ;  /* 0x000c040601007387 */ /* 0x0003e60000100800 */
[C---:B------:R-:W-:Y:S01]  /*09c0*/  LOP3.LUT R127, R2.reuse, 0xf8, RZ, 0xfc, !PT ;  /* 0x000000f8027f7812 */ /* 0x040fe200078efcff */
[----:B------:R2:W-:Y:S01]  /*09d0*/  STL [R1+0xc00], R125 ;  /* 0x000c007d01007387 */ /* 0x0005e20000100800 */
[----:B------:R-:W-:-:S02]  /*09e0*/  LOP3.LUT R132, R2, 0xfc, RZ, 0xfc, !PT ;  /* 0x000000fc02847812 */ /* 0x000fc400078efcff */
[C-C-:B0-----:R-:W-:Y:S02]  /*09f0*/  LOP3.LUT R7, R3.reuse, 0x8, R124.reuse, 0xfe, !PT ;  /* 0x0000000803077812 */ /* 0x141fe400078efe7c */
[C---:B------:R-:W-:Y:S02]  /*0a00*/  LOP3.LUT R133, R2.reuse, 0x104, RZ, 0xfc, !PT ;  /* 0x0000010402857812 */ /* 0x040fe400078efcff */
[C-C-:B-1----:R-:W-:Y:S01]  /*0a10*/  LOP3.LUT R6, R3.reuse, 0xa, R124.reuse, 0xfe, !PT ;  /* 0x0000000a03067812 */ /* 0x142fe200078efe7c */
[----:B------:R0:W-:Y:S01]  /*0a20*/  STL [R1+0xbfc], R7 ;  /* 0x000bfc0701007387 */ /* 0x0001e20000100800 */
[C---:B------:R-:W-:Y:S02]  /*0a30*/  LOP3.LUT R134, R2.reuse, 0x106, RZ, 0xfc, !PT ;  /* 0x0000010602867812 */ /* 0x040fe400078efcff */
[----:B--2---:R-:W-:Y:S01]  /*0a40*/  LOP3.LUT R125, R3, 0xc, R124, 0xfe, !PT ;  /* 0x0000000c037d7812 */ /* 0x004fe200078efe7c */
[----:B------:R1:W-:Y:S01]  /*0a50*/  STL [R1+0xbf8], R6 ;  /* 0x000bf80601007387 */ /* 0x0003e20000100800 */
[----:B------:R-:W-:-:S02]  /*0a60*/  LOP3.LUT R135, R2, 0x108, RZ, 0xfc, !PT ;  /* 0x0000010802877812 */ /* 0x000fc400078efcff */
[C---:B------:R-:W-:Y:S01]  /*0a70*/  LOP3.LUT R252, R2.reuse, 0x10e, RZ, 0xfc, !PT ;  /* 0x0000010e02fc7812 */ /* 0x040fe200078efcff */
[----:B------:R2:W-:Y:S01]  /*0a80*/  STL [R1+0xbf4], R125 ;  /* 0x000bf47d01007387 */ /* 0x0005e20000100800 */
[C---:B------:R-:W-:Y:S02]  /*0a90*/  LOP3.LUT R140, R2.reuse, 0x112, RZ, 0xfc, !PT ;  /* 0x00000112028c7812 */ /* 0x040fe400078efcff */
[C-C-:B0-----:R-:W-:Y:S02]  /*0aa0*/  LOP3.LUT R7, R3.reuse, 0xe, R124.reuse, 0xfe, !PT ;  /* 0x0000000e03077812 */ /* 0x141fe400078efe7c */
[C---:B------:R-:W-:Y:S02]  /*0ab0*/  LOP3.LUT R141, R2.reuse, 0x114, RZ, 0xfc, !PT ;  /* 0x00000114028d7812 */ /* 0x040fe400078efcff */
[----:B-1----:R-:W-:Y:S01]  /*0ac0*/  LOP3.LUT R6, R3, 0x10, R124, 0xfe, !PT ;  /* 0x0000001003067812 */ /* 0x002fe200078efe7c */
[----:B------:R0:W-:Y:S01]  /*0ad0*/  STL [R1+0xbf0], R7 ;  /* 0x000bf00701007387 */ /* 0x0001e20000100800 */
[----:B------:R-:W-:-:S02]  /*0ae0*/  LOP3.LUT R142, R2, 0x116, RZ, 0xfc, !PT ;  /* 0x00000116028e7812 */ /* 0x000fc400078efcff */
[C-C-:B--2---:R-:W-:Y:S01]  /*0af0*/  LOP3.LUT R125, R3.reuse, 0x12, R124.reuse, 0xfe, !PT ;  /* 0x00000012037d7812 */ /* 0x144fe200078efe7c */
[----:B------:R1:W-:Y:S01]  /*0b00*/  STL [R1+0xbec], R6 ;  /* 0x000bec0601007387 */ /* 0x0003e20000100800 */
[C---:B------:R-:W-:Y:S02]  /*0b10*/  LOP3.LUT R143, R2.reuse, 0x118, RZ, 0xfc, !PT ;  /* 0x00000118028f7812 */ /* 0x040fe400078efcff */
[C---:B------:R-:W-:Y:S01]  /*0b20*/  LOP3.LUT R149, R2.reuse, 0x11e, RZ, 0xfc, !PT ;  /* 0x0000011e02957812 */ /* 0x040fe200078efcff */
[----:B------:R2:W-:Y:S01]  /*0b30*/  STL [R1+0xbe8], R125 ;  /* 0x000be87d01007387 */ /* 0x0005e20000100800 */
[C---:B------:R-:W-:Y:S02]  /*0b40*/  LOP3.LUT R148, R2.reuse, 0x122, RZ, 0xfc, !PT ;  /* 0x0000012202947812 */ /* 0x040fe400078efcff */
[----:B0-----:R-:W-:Y:S02]  /*0b50*/  LOP3.LUT R7, R3, 0x14, R124, 0xfe, !PT ;  /* 0x0000001403077812 */ /* 0x001fe400078efe7c */
[----:B------:R-:W-:-:S02]  /*0b60*/  LOP3.LUT R150, R2, 0x126, RZ, 0xfc, !PT ;  /* 0x0000012602967812 */ /* 0x000fc400078efcff */
[C-C-:B-1----:R-:W-:Y:S01]  /*0b70*/  LOP3.LUT R6, R3.reuse, 0x16, R124.reuse, 0xfe, !PT ;  /* 0x0000001603067812 */ /* 0x142fe200078efe7c */
[----:B------:R0:W-:Y:S01]  /*0b80*/  STL [R1+0xbe4], R7 ;  /* 0x000be40701007387 */ /* 0x0001e20000100800 */
[C---:B------:R-:W-:Y:S02]  /*0b90*/  LOP3.LUT R151, R2.reuse, 0x128, RZ, 0xfc, !PT ;  /* 0x0000012802977812 */ /* 0x040fe400078efcff */
[----:B--2---:R-:W-:Y:S01]  /*0ba0*/  LOP3.LUT R125, R3, 0x18, R124, 0xfe, !PT ;  /* 0x00000018037d7812 */ /* 0x004fe200078efe7c */
[----:B------:R1:W-:Y:S01]  /*0bb0*/  STL [R1+0xbe0], R6 ;  /* 0x000be00601007387 */ /* 0x0003e20000100800 */
[C---:B------:R-:W-:Y:S02]  /*0bc0*/  LOP3.LUT R152, R2.reuse, 0x12a, RZ, 0xfc, !PT ;  /* 0x0000012a02987812 */ /* 0x040fe400078efcff */
        /* <DEDUP_REMOVED lines=45> */
[----:B------:R-:W-:Y:S01]  /*0ea0*/  STL [R1+0xbb0], R6 ;  /* 0x000bb00601007387 */ /* 0x000fe20000100800 */
[C---:B------:R-:W-:Y:S02]  /*0eb0*/  LOP3.LUT R174, R2.reuse, 0x156, RZ, 0xfc, !PT ;  /* 0x0000015602ae7812 */ /* 0x040fe400078efcff */
[C-C-:B0-----:R-:W-:Y:S01]  /*0ec0*/  LOP3.LUT R7, R3.reuse, 0x34, R124.reuse, 0xfe, !PT ;  /* 0x0000003403077812 */ /* 0x141fe200078efe7c */
[----:B------:R0:W-:Y:S01]  /*0ed0*/  STL [R1+0xba8], R125 ;  /* 0x000ba87d01007387 */ /* 0x0001e20000100800 */
[C---:B------:R-:W-:Y:S02]  /*0ee0*/  LOP3.LUT R175, R2.reuse, 0x158, RZ, 0xfc, !PT ;  /* 0x0000015802af7812 */ /* 0x040fe400078efcff */
[----:B-1----:R-:W-:Y:S01]  /*0ef0*/  LOP3.LUT R126, R3, 0x38, R124, 0xfe, !PT ;  /* 0x00000038037e7812 */ /* 0x002fe200078efe7c */
[----:B------:R1:W-:Y:S01]  /*0f00*/  STL [R1+0xba4], R7 ;  /* 0x000ba40701007387 */ /* 0x0003e20000100800 */
[----:B------:R-:W-:-:S02]  /*0f10*/  LOP3.LUT R176, R2, 0x15a, RZ, 0xfc, !PT ;  /* 0x0000015a02b07812 */ /* 0x000fc400078efcff */
[C---:B------:R-:W-:Y:S02]  /*0f20*/  LOP3.LUT R177, R2.reuse, 0x15c, RZ, 0xfc, !PT ;  /* 0x0000015c02b17812 */ /* 0x040fe400078efcff */
[C---:B------:R-:W-:Y:S02]  /*0f30*/  LOP3.LUT R178, R2.reuse, 0x15e, RZ, 0xfc, !PT ;  /* 0x0000015e02b27812 */ /* 0x040fe400078efcff */
[C-C-:B0-----:R-:W-:Y:S02]  /*0f40*/  LOP3.LUT R125, R3.reuse, 0x36, R124.reuse, 0xfe, !PT ;  /* 0x00000036037d7812 */ /* 0x141fe400078efe7c */
[C---:B------:R-:W-:Y:S02]  /*0f50*/  LOP3.LUT R179, R2.reuse, 0x160, RZ, 0xfc, !PT ;  /* 0x0000016002b37812 */ /* 0x040fe400078efcff */
[----:B-1----:R-:W-:Y:S01]  /*0f60*/  LOP3.LUT R7, R3, 0x3a, R124, 0xfe, !PT ;  /* 0x0000003a03077812 */ /* 0x002fe200078efe7c */
[----:B------:R0:W-:Y:S01]  /*0f70*/  STL [R1+0xba0], R125 ;  /* 0x000ba07d01007387 */ /* 0x0001e20000100800 */
[----:B------:R-:W-:-:S02]  /*0f80*/  LOP3.LUT R180, R2, 0x162, RZ, 0xfc, !PT ;  /* 0x0000016202b47812 */ /* 0x000fc400078efcff */
[C---:B------:R-:W-:Y:S01]  /*0f90*/  LOP3.LUT R181, R2.reuse, 0x164, RZ, 0xfc, !PT ;  /* 0x0000016402b57812 */ /* 0x040fe200078efcff */
[----:B------:R1:W-:Y:S01]  /*0fa0*/  STL [R1+0xb9c], R126 ;  /* 0x000b9c7e01007387 */ /* 0x0003e20000100800 */
[C---:B------:R-:W-:Y:S02]  /*0fb0*/  LOP3.LUT R182, R2.reuse, 0x166, RZ, 0xfc, !PT ;  /* 0x0000016602b67812 */ /* 0x040fe400078efcff */
[C---:B------:R-:W-:Y:S01]  /*0fc0*/  LOP3.LUT R183, R2.reuse, 0x168, RZ, 0xfc, !PT ;  /* 0x0000016802b77812 */ /* 0x040fe200078efcff */
[----:B------:R2:W-:Y:S01]  /*0fd0*/  STL [R1+0xb98], R7 ;  /* 0x000b980701007387 */ /* 0x0005e20000100800 */
[----:B------:R-:W-:Y:S02]  /*0fe0*/  LOP3.LUT R184, R2, 0x16a, RZ, 0xfc, !PT ;  /* 0x0000016a02b87812 */ /* 0x000fe400078efcff */
[C-C-:B0-----:R-:W-:Y:S02]  /*0ff0*/  LOP3.LUT R125, R3.reuse, 0x3c, R124.reuse, 0xfe, !PT ;  /* 0x0000003c037d7812 */ /* 0x141fe400078efe7c */
[----:B------:R-:W-:-:S02]  /*1000*/  LOP3.LUT R124, R3, 0x3e, R124, 0xfe, !PT ;  /* 0x0000003e037c7812 */ /* 0x000fc400078efe7c */
[C---:B------:R-:W-:Y:S01]  /*1010*/  LOP3.LUT R3, R2.reuse, 0x42, RZ, 0xfc, !PT ;  /* 0x0000004202037812 */ /* 0x040fe200078efcff */
[----:B------:R0:W-:Y:S01]  /*1020*/  STL [R1+0xb94], R125 ;  /* 0x000b947d01007387 */ /* 0x0001e20000100800 */
[C---:B-1----:R-:W-:Y:S02]  /*1030*/  LOP3.LUT R126, R2.reuse, 0xf6, RZ, 0xfc, !PT ;  /* 0x000000f6027e7812 */ /* 0x042fe400078efcff */
[C---:B--2---:R-:W-:Y:S01]  /*1040*/  LOP3.LUT R7, R2.reuse, 0x40, RZ, 0xfc, !PT ;  /* 0x0000004002077812 */ /* 0x044fe200078efcff */
[----:B------:R1:W-:Y:S01]  /*1050*/  STL [R1+0xb90], R124 ;  /* 0x000b907c01007387 */ /* 0x0003e20000100800 */
[C---:B------:R-:W-:Y:S02]  /*1060*/  LOP3.LUT R185, R2.reuse, 0x16c, RZ, 0xfc, !PT ;  /* 0x0000016c02b97812 */ /* 0x040fe400078efcff */
[C---:B------:R-:W-:Y:S01]  /*1070*/  LOP3.LUT R186, R2.reuse, 0x16e, RZ, 0xfc, !PT ;  /* 0x0000016e02ba7812 */ /* 0x040fe200078efcff */
[----:B------:R2:W-:Y:S01]  /*1080*/  STL [R1+0xb8c], R7 ;  /* 0x000b8c0701007387 */ /* 0x0005e20000100800 */
[----:B------:R-:W-:-:S02]  /*1090*/  LOP3.LUT R187, R2, 0x170, RZ, 0xfc, !PT ;  /* 0x0000017002bb7812 */ /* 0x000fc400078efcff */
[C---:B0-----:R-:W-:Y:S01]  /*10a0*/  LOP3.LUT R125, R2.reuse, 0xf4, RZ, 0xfc, !PT ;  /* 0x000000f4027d7812 */ /* 0x041fe200078efcff */
[----:B------:R0:W-:Y:S01]  /*10b0*/  STL [R1+0xd04], R3 ;  /* 0x000d040301007387 */ /* 0x0001e20000100800 */
[C---:B------:R-:W-:Y:S02]  /*10c0*/  LOP3.LUT R188, R2.reuse, 0x172, RZ, 0xfc, !PT ;  /* 0x0000017202bc7812 */ /* 0x040fe400078efcff */
[C---:B-1----:R-:W-:Y:S02]  /*10d0*/  LOP3.LUT R124, R2.reuse, 0x44, RZ, 0xfc, !PT ;  /* 0x00000044027c7812 */ /* 0x042fe400078efcff */
[C---:B------:R-:W-:Y:S02]  /*10e0*/  LOP3.LUT R189, R2.reuse, 0x174, RZ, 0xfc, !PT ;  /* 0x0000017402bd7812 */ /* 0x040fe400078efcff */
[C---:B--2---:R-:W-:Y:S01]  /*10f0*/  LOP3.LUT R7, R2.reuse, 0x46, RZ, 0xfc, !PT ;  /* 0x0000004602077812 */ /* 0x044fe200078efcff */
[----:B------:R1:W-:Y:S01]  /*1100*/  STL [R1+0xd18], R124 ;  /* 0x000d187c01007387 */ /* 0x0003e20000100800 */
[----:B------:R-:W-:-:S02]  /*1110*/  LOP3.LUT R190, R2, 0x176, RZ, 0xfc, !PT ;  /* 0x0000017602be7812 */ /* 0x000fc400078efcff */
[C---:B0-----:R-:W-:Y:S01]  /*1120*/  LOP3.LUT R3, R2.reuse, 0x48, RZ, 0xfc, !PT ;  /* 0x0000004802037812 */ /* 0x041fe200078efcff */
[----:B------:R0:W-:Y:S01]  /*1130*/  STL [R1+0xd20], R7 ;  /* 0x000d200701007387 */ /* 0x0001e20000100800 */
[C---:B------:R-:W-:Y:S02]  /*1140*/  LOP3.LUT R191, R2.reuse, 0x178, RZ, 0xfc, !PT ;  /* 0x0000017802bf7812 */ /* 0x040fe400078efcff */
[C---:B------:R-:W-:Y:S01]  /*1150*/  LOP3.LUT R192, R2.reuse, 0x17a, RZ, 0xfc, !PT ;  /* 0x0000017a02c07812 */ /* 0x040fe200078efcff */
[----:B------:R2:W-:Y:S01]  /*1160*/  STL [R1+0xd28], R3 ;  /* 0x000d280301007387 */ /* 0x0005e20000100800 */
[C---:B------:R-:W-:Y:S02]  /*1170*/  LOP3.LUT R193, R2.reuse, 0x17c, RZ, 0xfc, !PT ;  /* 0x0000017c02c17812 */ /* 0x040fe400078efcff */
[C---:B-1----:R-:W-:Y:S02]  /*1180*/  LOP3.LUT R124, R2.reuse, 0x4a, RZ, 0xfc, !PT ;  /* 0x0000004a027c7812 */ /* 0x042fe400078efcff */
[----:B------:R-:W-:-:S02]  /*1190*/  LOP3.LUT R194, R2, 0x17e, RZ, 0xfc, !PT ;  /* 0x0000017e02c27812 */ /* 0x000fc400078efcff */
[C---:B0-----:R-:W-:Y:S01]  /*11a0*/  LOP3.LUT R7, R2.reuse, 0x4c, RZ, 0xfc, !PT ;  /* 0x0000004c02077812 */ /* 0x041fe200078efcff */
[----:B------:R0:W-:Y:S01]  /*11b0*/  STL [R1+0xd24], R124 ;  /* 0x000d247c01007387 */ /* 0x0001e20000100800 */
[C---:B------:R-:W-:Y:S02]  /*11c0*/  LOP3.LUT R195, R2.reuse, 0x180, RZ, 0xfc, !PT ;  /* 0x0000018002c37812 */ /* 0x040fe400078efcff */
[C---:B--2---:R-:W-:Y:S01]  /*11d0*/  LOP3.LUT R3, R2.reuse, 0x4e, RZ, 0xfc, !PT ;  /* 0x0000004e02037812 */ /* 0x044fe200078efcff */
[----:B------:R1:W-:Y:S01]  /*11e0*/  STL [R1+0xd2c], R7 ;  /* 0x000d2c0701007387 */ /* 0x0003e20000100800 */
[C---:B------:R-:W-:Y:S02]  /*11f0*/  LOP3.LUT R196, R2.reuse, 0x182, RZ, 0xfc, !PT ;  /* 0x0000018202c47812 */ /* 0x040fe400078efcff */
[C---:B------:R-:W-:Y:S01]  /*1200*/  LOP3.LUT R197, R2.reuse, 0x184, RZ, 0xfc, !PT ;  /* 0x0000018402c57812 */ /* 0x040fe200078efcff */
[----:B------:R2:W-:Y:S01]  /*1210*/  STL [R1+0xd30], R3 ;  /* 0x000d300301007387 */ /* 0x0005e20000100800 */
[----:B------:R-:W-:-:S02]  /*1220*/  LOP3.LUT R198, R2, 0x186, RZ, 0xfc, !PT ;  /* 0x0000018602c67812 */ /* 0x000fc400078efcff */
[C---:B0-----:R-:W-:Y:S02]  /*1230*/  LOP3.LUT R124, R2.reuse, 0x50, RZ, 0xfc, !PT ;  /* 0x00000050027c7812 */ /* 0x041fe400078efcff */
[C---:B------:R-:W-:Y:S02]  /*1240*/  LOP3.LUT R199, R2.reuse, 0x188, RZ, 0xfc, !PT ;  /* 0x0000018802c77812 */ /* 0x040fe400078efcff */
[C---:B-1----:R-:W-:Y:S01]  /*1250*/  LOP3.LUT R7, R2.reuse, 0x52, RZ, 0xfc, !PT ;  /* 0x0000005202077812 */ /* 0x042fe200078efcff */
[----:B------:R0:W-:Y:S01]  /*1260*/  STL [R1+0xd3c], R124 ;  /* 0x000d3c7c01007387 */ /* 0x0001e20000100800 */
[C---:B------:R-:W-:Y:S02]  /*1270*/  LOP3.LUT R200, R2.reuse, 0x18a, RZ, 0xfc, !PT ;  /* 0x0000018a02c87812 */ /* 0x040fe400078efcff */
[C---:B--2---:R-:W-:Y:S01]  /*1280*/  LOP3.LUT R3, R2.reuse, 0x54, RZ, 0xfc, !PT ;  /* 0x0000005402037812 */ /* 0x044fe200078efcff */
[----:B------:R1:W-:Y:S01]  /*1290*/  STL [R1+0xd40], R7 ;  /* 0x000d400701007387 */ /* 0x0003e20000100800 */
[----:B------:R-:W-:-:S02]  /*12a0*/  LOP3.LUT R201, R2, 0x18c, RZ, 0xfc, !PT ;  /* 0x0000018c02c97812 */ /* 0x000fc400078efcff */
[C---:B------:R-:W-:Y:S01]  /*12b0*/  LOP3.LUT R202, R2.reuse, 0x18e, RZ, 0xfc, !PT ;  /* 0x0000018e02ca7812 */ /* 0x040fe200078efcff */
[----:B------:R2:W-:Y:S01]  /*12c0*/  STL [R1+0xd44], R3 ;  /* 0x000d440301007387 */ /* 0x0005e20000100800 */
[C---:B------:R-:W-:Y:S02]  /*12d0*/  LOP3.LUT R203, R2.reuse, 0x190, RZ, 0xfc, !PT ;  /* 0x0000019002cb7812 */ /* 0x040fe400078efcff */
[C---:B0-----:R-:W-:Y:S02]  /*12e0*/  LOP3.LUT R124, R2.reuse, 0x56, RZ, 0xfc, !PT ;  /* 0x00000056027c7812 */ /* 0x041fe400078efcff */
[C---:B------:R-:W-:Y:S02]  /*12f0*/  LOP3.LUT R204, R2.reuse, 0x192, RZ, 0xfc, !PT ;  /* 0x0000019202cc7812 */ /* 0x040fe400078efcff */
[C---:B-1----:R-:W-:Y:S01]  /*1300*/  LOP3.LUT R7, R2.reuse, 0x58, RZ, 0xfc, !PT ;  /* 0x0000005802077812 */ /* 0x042fe200078efcff */
[----:B------:R0:W-:Y:S01]  /*1310*/  STL [R1+0xd4c], R124 ;  /* 0x000d4c7c01007387 */ /* 0x0001e20000100800 */
[----:B------:R-:W-:-:S02]  /*1320*/  LOP3.LUT R205, R2, 0x194, RZ, 0xfc, !PT ;  /* 0x0000019402cd7812 */ /* 0x000fc400078efcff */
[C---:B--2---:R-:W-:Y:S01]  /*1330*/  LOP3.LUT R3, R2.reuse, 0x5a, RZ, 0xfc, !PT ;  /* 0x0000005a02037812 */ /* 0x044fe200078efcff */
[----:B------:R1:W-:Y:S01]  /*1340*/  STL [R1+0xd48], R7 ;  /* 0x000d480701007387 */ /* 0x0003e20000100800 */
[C---:B------:R-:W-:Y:S02]  /*1350*/  LOP3.LUT R206, R2.reuse, 0x196, RZ, 0xfc, !PT ;  /* 0x0000019602ce7812 */ /* 0x040fe400078efcff */
[C---:B------:R-:W-:Y:S01]  /*1360*/  LOP3.LUT R207, R2.reuse, 0x198, RZ, 0xfc, !PT ;  /* 0x0000019802cf7812 */ /* 0x040fe200078efcff */
[----:B------:R2:W-:Y:S01]  /*1370*/  STL [R1+0xd50], R3 ;  /* 0x000d500301007387 */ /* 0x0005e20000100800 */
[C---:B------:R-:W-:Y:S02]  /*1380*/  LOP3.LUT R208, R2.reuse, 0x19a, RZ, 0xfc, !PT ;  /* 0x0000019a02d07812 */ /* 0x040fe400078efcff */
[C---:B0-----:R-:W-:Y:S02]  /*1390*/  LOP3.LUT R124, R2.reuse, 0x5c, RZ, 0xfc, !PT ;  /* 0x0000005c027c7812 */ /* 0x041fe400078efcff */
[----:B------:R-:W-:-:S02]  /*13a0*/  LOP3.LUT R209, R2, 0x19c, RZ, 0xfc, !PT ;  /* 0x0000019c02d17812 */ /* 0x000fc400078efcff */
[C---:B-1----:R-:W-:Y:S01]  /*13b0*/  LOP3.LUT R7, R2.reuse, 0x5e, RZ, 0xfc, !PT ;  /* 0x0000005e02077812 */ /* 0x042fe200078efcff */
        /* <DEDUP_REMOVED lines=95> */
[C---:B0-----:R-:W-:Y:S02]  /*19b0*/  LOP3.LUT R124, R2.reuse, 0x92, RZ, 0xfc, !PT ;  /* 0x00000092027c7812 */ /* 0x041fe400078efcff */
[----:B-1----:R-:W-:-:S03]  /*19c0*/  LOP3.LUT R7, R2, 0x94, RZ, 0xfc, !PT ;  /* 0x0000009402077812 */ /* 0x002fc600078efcff */
[----:B------:R0:W-:Y:S01]  /*19d0*/  STL [R1+0xde0], R124 ;  /* 0x000de07c01007387 */ /* 0x0001e20000100800 */
[----:B--2---:R-:W-:-:S03]  /*19e0*/  LOP3.LUT R3, R2, 0x96, RZ, 0xfc, !PT ;  /* 0x0000009602037812 */ /* 0x004fc600078efcff */
[----:B------:R1:W-:Y:S04]  /*19f0*/  STL [R1+0xde4], R7 ;  /* 0x000de40701007387 */ /* 0x0003e80000100800 */
        /* <DEDUP_REMOVED lines=93> */
[----:B------:R-:W-:Y:S01]  /*1fd0*/  STL [R1+0xed0], R124 ;  /* 0x000ed07c01007387 */ /* 0x000fe20000100800 */
[----:B--2---:R-:W-:-:S03]  /*1fe0*/  LOP3.LUT R3, R2, 0xfa, RZ, 0xfc, !PT ;  /* 0x000000fa02037812 */ /* 0x004fc600078efcff */
[----:B------:R-:W-:Y:S04]  /*1ff0*/  STL [R1+0xed4], R125 ;  /* 0x000ed47d01007387 */ /* 0x000fe80000100800 */
[----:B------:R-:W-:Y:S04]  /*2000*/  STL [R1+0xedc], R126 ;  /* 0x000edc7e01007387 */ /* 0x000fe80000100800 */
[----:B------:R-:W-:Y:S04]  /*2010*/  STL [R1+0xed8], R127 ;  /* 0x000ed87f01007387 */ /* 0x000fe80000100800 */
[----:B------:R0:W-:Y:S04]  /*2020*/  STL [R1+0xee0], R3 ;  /* 0x000ee00301007387 */ /* 0x0001e80000100800 */
[----:B------:R1:W-:Y:S04]  /*2030*/  STL [R1+0xee4], R132 ;  /* 0x000ee48401007387 */ /* 0x0003e80000100800 */
[----:B------:R2:W-:Y:S01]  /*2040*/  STL [R1+0xee8], R7 ;  /* 0x000ee80701007387 */ /* 0x0005e20000100800 */
[----:B0-----:R-:W-:-:S02]  /*2050*/  LOP3.LUT R3, R2, 0x100, RZ, 0xfc, !PT ;  /* 0x0000010002037812 */ /* 0x001fc400078efcff */
[----:B-1----:R-:W-:-:S03]  /*2060*/  LOP3.LUT R132, R2, 0x102, RZ, 0xfc, !PT ;  /* 0x0000010202847812 */ /* 0x002fc600078efcff */
[----:B------:R0:W-:Y:S01]  /*2070*/  STL [R1+0xef8], R3 ;  /* 0x000ef80301007387 */ /* 0x0001e20000100800 */
[----:B--2---:R-:W-:-:S03]  /*2080*/  LOP3.LUT R7, R2, 0x10c, RZ, 0xfc, !PT ;  /* 0x0000010c02077812 */ /* 0x004fc600078efcff */
[----:B------:R-:W-:Y:S04]  /*2090*/  STL [R1+0xef4], R132 ;  /* 0x000ef48401007387 */ /* 0x000fe80000100800 */
[----:B------:R-:W-:Y:S01]  /*20a0*/  STL [R1+0xefc], R133 ;  /* 0x000efc8501007387 */ /* 0x000fe20000100800 */
[----:B0-----:R-:W-:-:S03]  /*20b0*/  LOP3.LUT R3, R2, 0x10a, RZ, 0xfc, !PT ;  /* 0x0000010a02037812 */ /* 0x001fc600078efcff */
[----:B------:R-:W-:Y:S04]  /*20c0*/  STL [R1+0xf00], R134 ;  /* 0x000f008601007387 */ /* 0x000fe80000100800 */
[----:B------:R-:W-:Y:S04]  /*20d0*/  STL [R1+0xf08], R135 ;  /* 0x000f088701007387 */ /* 0x000fe80000100800 */
[----:B------:R0:W-:Y:S04]  /*20e0*/  STL [R1+0xf04], R3 ;  /* 0x000f040301007387 */ /* 0x0001e80000100800 */
[----:B------:R1:W-:Y:S01]  /*20f0*/  STL [R1+0xf0c], R7 ;  /* 0x000f0c0701007387 */ /* 0x0003e20000100800 */
[----:B0-----:R-:W-:-:S02]  /*2100*/  LOP3.LUT R3, R2, 0x110, RZ, 0xfc, !PT ;  /* 0x0000011002037812 */ /* 0x001fc400078efcff */
[----:B-1----:R-:W-:-:S03]  /*2110*/  LOP3.LUT R7, R2, 0x11c, RZ, 0xfc, !PT ;  /* 0x0000011c02077812 */ /* 0x002fc600078efcff */
[----:B------:R0:W-:Y:S04]  /*2120*/  STL [R1+0xf1c], R3 ;  /* 0x000f1c0301007387 */ /* 0x0001e80000100800 */
[----:B------:R-:W-:Y:S04]  /*2130*/  STL [R1+0xf10], R252 ;  /* 0x000f10fc01007387 */ /* 0x000fe80000100800 */
[----:B------:R-:W-:Y:S01]  /*2140*/  STL [R1+0xf20], R140 ;  /* 0x000f208c01007387 */ /* 0x000fe20000100800 */
[----:B0-----:R-:W-:-:S03]  /*2150*/  LOP3.LUT R3, R2, 0x11a, RZ, 0xfc, !PT ;  /* 0x0000011a02037812 */ /* 0x001fc600078efcff */
[----:B------:R-:W-:Y:S04]  /*2160*/  STL [R1+0xf24], R141 ;  /* 0x000f248d01007387 */ /* 0x000fe80000100800 */
[----:B------:R-:W-:Y:S04]  /*2170*/  STL [R1+0xf2c], R142 ;  /* 0x000f2c8e01007387 */ /* 0x000fe80000100800 */
[----:B------:R-:W-:Y:S04]  /*2180*/  STL [R1+0xf28], R143 ;  /* 0x000f288f01007387 */ /* 0x000fe80000100800 */
[----:B------:R0:W-:Y:S04]  /*2190*/  STL [R1+0xf30], R3 ;  /* 0x000f300301007387 */ /* 0x0001e80000100800 */
[----:B------:R1:W-:Y:S04]  /*21a0*/  STL [R1+0xf38], R149 ;  /* 0x000f389501007387 */ /* 0x0003e80000100800 */
[----:B------:R-:W-:Y:S01]  /*21b0*/  STL [R1+0xf34], R7 ;  /* 0x000f340701007387 */ /* 0x000fe20000100800 */
[----:B0-----:R-:W-:-:S02]  /*21c0*/  LOP3.LUT R3, R2, 0x120, RZ, 0xfc, !PT ;  /* 0x0000012002037812 */ /* 0x001fc400078efcff */
[----:B-1----:R-:W-:-:S03]  /*21d0*/  LOP3.LUT R149, R2, 0x124, RZ, 0xfc, !PT ;  /* 0x0000012402957812 */ /* 0x002fc600078efcff */
[----:B------:R-:W-:Y:S04]  /*21e0*/  STL [R1+0xf40], R3 ;  /* 0x000f400301007387 */ /* 0x000fe80000100800 */
        /* <DEDUP_REMOVED lines=84> */
[----:B------:R0:W-:Y:S04]  /*2730*/  STL [R1+0xc0c], R0 ;  /* 0x000c0c0001007387 */ /* 0x0001e80000100800 */
[----:B------:R-:W-:Y:S04]  /*2740*/  STL [R1+0xc78], R232 ;  /* 0x000c78e801007387 */ /* 0x000fe80000100800 */
[----:B------:R-:W-:Y:S01]  /*2750*/  STL [R1+0xc74], R233 ;  /* 0x000c74e901007387 */ /* 0x000fe20000100800 */
[----:B0-----:R-:W-:-:S03]  /*2760*/  LOP3.LUT R0, R2, 0x1f2, RZ, 0xfc, !PT ;  /* 0x000001f202007812 */ /* 0x001fc600078efcff */
        /* <DEDUP_REMOVED lines=19> */
[----:B------:R1:W-:Y:S01]  /*28a0*/  STL [R1+0xc24], R5 ;  /* 0x000c240501007387 */ /* 0x0003e20000100800 */
[----:B0-----:R-:W-:-:S02]  /*28b0*/  LOP3.LUT R0, R2, 0x1f6, RZ, 0xfc, !PT ;  /* 0x000001f602007812 */ /* 0x001fc400078efcff */
[----:B-1----:R-:W-:-:S03]  /*28c0*/  LOP3.LUT R5, R2, 0x1f8, RZ, 0xfc, !PT ;  /* 0x000001f802057812 */ /* 0x002fc600078efcff */
[----:B------:R0:W-:Y:S04]  /*28d0*/  STL [R1+0xc20], R0 ;  /* 0x000c200001007387 */ /* 0x0001e80000100800 */
[----:B------:R1:W-:Y:S01]  /*28e0*/  STL [R1+0xc1c], R5 ;  /* 0x000c1c0501007387 */ /* 0x0003e20000100800 */
[C---:B0-----:R-:W-:Y:S02]  /*28f0*/  LOP3.LUT R0, R2.reuse, 0x1fa, RZ, 0xfc, !PT ;  /* 0x000001fa02007812 */ /* 0x041fe400078efcff */
[----:B-1----:R-:W-:-:S05]  /*2900*/  LOP3.LUT R5, R2, 0x1fc, RZ, 0xfc, !PT ;  /* 0x000001fc02057812 */ /* 0x002fca00078efcff */
[----:B------:R0:W-:Y:S02]  /*2910*/  STL [R1+0xc14], R5 ;  /* 0x000c140501007387 */ /* 0x0001e40000100800 */
[----:B0-----:R-:W-:-:S05]  /*2920*/  LOP3.LUT R5, R2, 0x1fe, RZ, 0xfc, !PT ;  /* 0x000001fe02057812 */ /* 0x001fca00078efcff */
[----:B------:R0:W-:Y:S04]  /*2930*/  STL [R1+0xc10], R5 ;  /* 0x000c100501007387 */ /* 0x0001e80000100800 */
[----:B0-----:R0:W5:Y:S04]  /*2940*/  LDL.LU R5, [R1+0xf8c] ;  /* 0x000f8c0001057983 */ /* 0x0011680000300800 */
[----:B------:R0:W-:Y:S01]  /*2950*/  STL [R1+0xc18], R0 ;  /* 0x000c180001007387 */ /* 0x0001e20000100800 */
[----:B------:R-:W-:Y:S05]  /*2960*/  @!P0 BRA `(.L_x_0) ;  /* 0x0000028c000c8947 */ /* 0x000fea0003800000 */
[----:B------:R-:W2:Y:S04]  /*2970*/  LDL R89, [R1+0xc10] ;  /* 0x000c100001597983 */ /* 0x000ea80000100800 */
[----:B------:R-:W3:Y:S04]  /*2980*/  LDL R90, [R1+0xc14] ;  /* 0x000c1400015a7983 */ /* 0x000ee80000100800 */
[----:B------:R-:W4:Y:S04]  /*2990*/  LDL R96, [R1+0xc1c] ;  /* 0x000c1c0001607983 */ /* 0x000f280000100800 */
[----:B------:R-:W4:Y:S04]  /*29a0*/  LDL R97, [R1+0xc20] ;  /* 0x000c200001617983 */ /* 0x000f280000100800 */
[----:B------:R-:W4:Y:S04]  /*29b0*/  LDL R98, [R1+0xc24] ;  /* 0x000c240001627983 */ /* 0x000f280000100800 */
[----:B------:R-:W4:Y:S01]  /*29c0*/  LDL R131, [R1+0xc28] ;  /* 0x000c280001837983 */ /* 0x000f220000100800 */
[----:B------:R-:W-:-:S03]  /*29d0*/  IMAD.MOV.U32 R91, RZ, RZ, R0 ;  /* 0x000000ffff5b7224 */ /* 0x000fc600078e0000 */
[----:B------:R-:W4:Y:S04]  /*29e0*/  LDL R137, [R1+0xf0c] ;  /* 0x000f0c0001897983 */ /* 0x000f280000100800 */
        /* <DEDUP_REMOVED lines=18> */
[----:B------:R-:W4:Y:S01]  /*2b10*/  LDL R144, [R1+0xf30] ;  /* 0x000f300001907983 */ /* 0x000f220000100800 */
[----:B------:R-:W-:-:S02]  /*2b20*/  IMAD.MOV.U32 R138, RZ, RZ, R252 ;  /* 0x000000ffff8a7224 */ /* 0x000fc400078e00fc */
[----:B------:R-:W-:Y:S01]  /*2b30*/  IMAD.MOV.U32 R107, RZ, RZ, R6 ;  /* 0x000000ffff6b7224 */ /* 0x000fe200078e0006 */
[----:B-----5:R1:W-:Y:S01]  /*2b40*/  STL [R1+0xff4], R5 ;  /* 0x000ff40501007387 */ /* 0x0203e20000100800 */
[----:B------:R-:W-:Y:S02]  /*2b50*/  IMAD.MOV.U32 R147, RZ, RZ, R3 ;  /* 0x000000ffff937224 */ /* 0x000fe400078e0003 */
[----:B------:R-:W-:Y:S02]  /*2b60*/  IMAD.MOV.U32 R145, RZ, RZ, R7 ;  /* 0x000000ffff917224 */ /* 0x000fe400078e0007 */
[----:B------:R-:W-:Y:S01]  /*2b70*/  IMAD.MOV.U32 R8, RZ, RZ, RZ ;  /* 0x000000ffff087224 */ /* 0x000fe200078e00ff */
[----:B------:R-:W-:Y:S01]  /*2b80*/  IABS R251, R251 ;  /* 0x000000fb00fb7213 */ /* 0x000fe20000000000 */
[----:B------:R-:W4:Y:S01]  /*2b90*/  LDL R49, [R1+0xe88] ;  /* 0x000e880001317983 */ /* 0x000f220000100800 */
[----:B------:R-:W-:Y:S01]  /*2ba0*/  IABS R249, R249 ;  /* 0x000000f900f97213 */ /* 0x000fe20000000000 */
[----:B------:R-:W-:Y:S01]  /*2bb0*/  ULDC UR9, c[0x0][0x238] ;  /* 0x00008e0000097ab9 */ /* 0x000fe20000000800 */
[----:B------:R-:W-:Y:S01]  /*2bc0*/  IABS R250, R250 ;  /* 0x000000fa00fa7213 */ /* 0x000fe20000000000 */
[----:B------:R-:W4:Y:S01]  /*2bd0*/  LDL R20, [R1+0xdc8] ;  /* 0x000dc80001147983 */ /* 0x000f220000100800 */
[----:B------:R-:W-:Y:S01]  /*2be0*/  IABS R246, R246 ;  /* 0x000000f600f67213 */ /* 0x000fe20000000000 */
[----:B------:R-:W-:Y:S01]  /*2bf0*/  ULDC UR10, c[0x0][0x23c] ;  /* 0x00008f00000a7ab9 */ /* 0x000fe20000000800 */
[----:B------:R-:W-:Y:S01]  /*2c00*/  IABS R247, R247 ;  /* 0x000000f700f77213 */ /* 0x000fe20000000000 */
[----:B------:R-:W-:Y:S01]  /*2c10*/  ULDC.64 UR4, c[0x0][0x218] ;  /* 0x0000860000047ab9 */ /* 0x000fe20000000a00 */
[----:B------:R-:W-:Y:S01]  /*2c20*/  IABS R244, R244 ;  /* 0x000000f400f47213 */ /* 0x000fe20000000000 */
[----:B------:R-:W-:Y:S01]  /*2c30*/  ULDC.64 UR12, c[0x0][0x210] ;  /* 0x00008400000c7ab9 */ /* 0x000fe20000000a00 */
[----:B--2---:R-:W-:Y:S01]  /*2c40*/  IABS R11, R89 ;  /* 0x00000059000b7213 */ /* 0x004fe20000000000 */
[----:B---3--:R-:W-:-:S02]  /*2c50*/  IMAD.MOV.U32 R89, RZ, RZ, R90 ;  /* 0x000000ffff597224 */ /* 0x008fc400078e005a */
[----:B------:R-:W-:Y:S02]  /*2c60*/  IMAD.MOV.U32 R90, RZ, RZ, R91 ;  /* 0x000000ffff5a7224 */ /* 0x000fe400078e005b */
[----:B----4-:R-:W-:Y:S01]  /*2c70*/  IMAD.MOV.U32 R91, RZ, RZ, R96 ;  /* 0x000000ffff5b7224 */ /* 0x010fe200078e0060 */
[----:B------:R-:W-:Y:S01]  /*2c80*/  IABS R10, R89 ;  /* 0x00000059000a7213 */ /* 0x000fe20000000000 */
[----:B------:R-:W-:Y:S02]  /*2c90*/  IMAD.MOV.U32 R96, RZ, RZ, R97 ;  /* 0x000000ffff607224 */ /* 0x000fe400078e0061 */
[----:B------:R-:W-:Y:S02]  /*2ca0*/  IMAD.MOV.U32 R89, RZ, RZ, R90 ;  /* 0x000000ffff597224 */ /* 0x000fe400078e005a */
[----:B------:R-:W-:Y:S02]  /*2cb0*/  IMAD.MOV.U32 R97, RZ, RZ, R98 ;  /* 0x000000ffff617224 */ /* 0x000fe400078e0062 */
[----:B------:R-:W-:-:S02]  /*2cc0*/  IMAD.MOV.U32 R90, RZ, RZ, R91 ;  /* 0x000000ffff5a7224 */ /* 0x000fc400078e005b */
[----:B------:R-:W-:Y:S02]  /*2cd0*/  IMAD.MOV.U32 R98, RZ, RZ, R131 ;  /* 0x000000ffff627224 */ /* 0x000fe400078e0083 */
[----:B------:R-:W-:Y:S01]  /*2ce0*/  IMAD.MOV.U32 R91, RZ, RZ, R96 ;  /* 0x000000ffff5b7224 */ /* 0x000fe200078e0060 */
[----:B------:R-:W-:Y:S01]  /*2cf0*/  IABS R252, R5 ;  /* 0x0000000500fc7213 */ /* 0x000fe20000000000 */
[----:B------:R-:W-:Y:S01]  /*2d00*/  IMAD.MOV.U32 R96, RZ, RZ, R97 ;  /* 0x000000ffff607224 */ /* 0x000fe200078e0061 */
[----:B0-----:R-:W-:Y:S01]  /*2d10*/  IABS R0, R4 ;  /* 0x0000000400007213 */ /* 0x001fe20000000000 */
[----:B------:R-:W-:Y:S01]  /*2d20*/  IMAD.MOV.U32 R97, RZ, RZ, R98 ;  /* 0x000000ffff617224 */ /* 0x000fe200078e0062 */
[----:B------:R-:W2:Y:S04]  /*2d30*/  LDL R131, [R1+0xee0] ;  /* 0x000ee00001837983 */ /* 0x000ea80000100800 */
[----:B------:R-:W3:Y:S01]  /*2d40*/  LDL R98, [R1+0xb8c] ;  /* 0x000b8c0001627983 */ /* 0x000ee20000100800 */
[----:B------:R-:W0:Y:S08]  /*2d50*/  I2F.RP R6, R252 ;  /* 0x000000fc00067306 */ /* 0x000e300000209400 */
[----:B------:R-:W4:Y:S08]  /*2d60*/  I2F.RP R3, R0 ;  /* 0x0000000000037306 */ /* 0x000f300000209400 */
[----:B0-----:R-:W0:Y:S08]  /*2d70*/  MUFU.RCP R6, R6 ;  /* 0x0000000600067308 */ /* 0x001e300000001000 */
[----:B----4-:R-:W4:Y:S01]  /*2d80*/  MUFU.RCP R3, R3 ;  /* 0x0000000300037308 */ /* 0x010f220000001000 */
[----:B0-----:R-:W-:-:S07]  /*2d90*/  VIADD R6, R6, 0xffffffe ;  /* 0x0ffffffe06067836 */ /* 0x001fce0000000000 */
[----:B------:R-:W0:Y:S01]  /*2da0*/  F2I.FTZ.U32.TRUNC.NTZ R9, R6 ;  /* 0x0000000600097305 */ /* 0x000e22000021f000 */
[----:B----4-:R-:W-:-:S07]  /*2db0*/  VIADD R3, R3, 0xffffffe ;  /* 0x0ffffffe03037836 */ /* 0x010fce0000000000 */
[----:B------:R0:W4:Y:S02]  /*2dc0*/  F2I.FTZ.U32.TRUNC.NTZ R7, R3 ;  /* 0x0000000300077305 */ /* 0x000124000021f000 */
[----:B0-----:R-:W-:-:S04]  /*2dd0*/  IMAD.MOV R3, RZ, RZ, -R9 ;  /* 0x000000ffff037224 */ /* 0x001fc800078e0a09 */
[----:B------:R-:W-:Y:S02]  /*2de0*/  IMAD R3, R3, R252, RZ ;  /* 0x000000fc03037224 */ /* 0x000fe400078e02ff */
[----:B----4-:R-:W-:Y:S02]  /*2df0*/  IMAD.MOV R6, RZ, RZ, -R7 ;  /* 0x000000ffff067224 */ /* 0x010fe400078e0a07 */
[----:B------:R-:W-:Y:S01]  /*2e00*/  IMAD.HI.U32 R3, R9, R3, R8 ;  /* 0x0000000309037227 */ /* 0x000fe200078e0008 */
[----:B------:R-:W-:-:S03]  /*2e10*/  IABS R8, R89 ;  /* 0x0000005900087213 */ /* 0x000fc60000000000 */
[----:B------:R-:W-:Y:S02]  /*2e20*/  IMAD.MOV.U32 R9, RZ, RZ, R10 ;  /* 0x000000ffff097224 */ /* 0x000fe400078e000a */
[----:B------:R-:W-:Y:S02]  /*2e30*/  IMAD R10, R6, R0, RZ ;  /* 0x00000000060a7224 */ /* 0x000fe400078e02ff */
[----:B------:R-:W-:Y:S02]  /*2e40*/  IMAD.MOV.U32 R89, RZ, RZ, R90 ;  /* 0x000000ffff597224 */ /* 0x000fe400078e005a */
[----:B------:R-:W-:Y:S02]  /*2e50*/  IMAD.MOV.U32 R6, RZ, RZ, RZ ;  /* 0x000000ffff067224 */ /* 0x000fe400078e00ff */
[----:B------:R-:W-:Y:S02]  /*2e60*/  IMAD.MOV.U32 R90, RZ, RZ, R91 ;  /* 0x000000ffff5a7224 */ /* 0x000fe400078e005b */
[----:B------:R-:W-:-:S02]  /*2e70*/  IMAD.MOV.U32 R91, RZ, RZ, R96 ;  /* 0x000000ffff5b7224 */ /* 0x000fc400078e0060 */
[----:B------:R-:W-:Y:S02]  /*2e80*/  IMAD.MOV.U32 R96, RZ, RZ, R97 ;  /* 0x000000ffff607224 */ /* 0x000fe400078e0061 */
[----:B-1----:R-:W-:Y:S01]  /*2e90*/  IMAD.HI.U32 R5, R7, R10, R6 ;  /* 0x0000000a07057227 */ /* 0x002fe200078e0006 */
[----:B------:R-:W-:-:S03]  /*2ea0*/  IABS R10, R89 ;  /* 0x00000059000a7213 */ /* 0x000fc60000000000 */
[----:B------:R-:W-:Y:S02]  /*2eb0*/  IMAD.MOV.U32 R89, RZ, RZ, R90 ;  /* 0x000000ffff597224 */ /* 0x000fe400078e005a */
[----:B------:R-:W-:Y:S02]  /*2ec0*/  IMAD.MOV.U32 R90, RZ, RZ, R91 ;  /* 0x000000ffff5a7224 */ /* 0x000fe400078e005b */
[----:B------:R-:W-:Y:S02]  /*2ed0*/  IMAD.MOV.U32 R91, RZ, RZ, R96 ;  /* 0x000000ffff5b7224 */ /* 0x000fe400078e0060 */
[----:B---3--:R-:W-:Y:S02]  /*2ee0*/  IMAD.MOV.U32 R97, RZ, RZ, R98 ;  /* 0x000000ffff617224 */ /* 0x008fe400078e0062 */
[----:B------:R-:W-:Y:S02]  /*2ef0*/  IMAD.MOV.U32 R98, RZ, RZ, R99 ;  /* 0x000000ffff627224 */ /* 0x000fe400078e0063 */
[----:B------:R-:W-:-:S02]  /*2f00*/  IMAD.MOV.U32 R99, RZ, RZ, R104 ;  /* 0x000000ffff637224 */ /* 0x000fc400078e0068 */
[----:B------:R-:W-:Y:S02]  /*2f10*/  IMAD.MOV.U32 R104, RZ, RZ, R113 ;  /* 0x000000ffff687224 */ /* 0x000fe400078e0071 */
[----:B------:R-:W-:Y:S02]  /*2f20*/  IMAD.MOV.U32 R96, RZ, RZ, R97 ;  /* 0x000000ffff607224 */ /* 0x000fe400078e0061 */
[----:B------:R-:W-:Y:S01]  /*2f30*/  IMAD.HI.U32 R12, R3, R9, RZ ;  /* 0x00000009030c7227 */ /* 0x000fe200078e00ff */
[----:B------:R-:W-:Y:S01]  /*2f40*/  IABS R6, R89 ;  /* 0x0000005900067213 */ /* 0x000fe20000000000 */
[----:B------:R-:W3:Y:S02]  /*2f50*/  LDL R113, [R1+0xd54] ;  /* 0x000d540001717983 */ /* 0x000ee40000100800 */
[----:B------:R-:W-:Y:S02]  /*2f60*/  IMAD.MOV.U32 R97, RZ, RZ, R98 ;  /* 0x000000ffff617224 */ /* 0x000fe400078e0062 */
[----:B------:R-:W-:-:S02]  /*2f70*/  IMAD.MOV.U32 R98, RZ, RZ, R99 ;  /* 0x000000ffff627224 */ /* 0x000fc400078e0063 */
[----:B------:R-:W-:Y:S02]  /*2f80*/  IMAD.MOV.U32 R99, RZ, RZ, R104 ;  /* 0x000000ffff637224 */ /* 0x000fe400078e0068 */
[----:B------:R-:W-:Y:S02]  /*2f90*/  IMAD.MOV.U32 R104, RZ, RZ, R106 ;  /* 0x000000ffff687224 */ /* 0x000fe400078e006a */
[----:B------:R-:W-:Y:S02]  /*2fa0*/  IMAD.MOV.U32 R106, RZ, RZ, R112 ;  /* 0x000000ffff6a7224 */ /* 0x000fe400078e0070 */
[----:B------:R-:W4:Y:S01]  /*2fb0*/  LDL R112, [R1+0xb9c] ;  /* 0x000b9c0001707983 */ /* 0x000f220000100800 */
[----:B------:R-:W-:Y:S02]  /*2fc0*/  IMAD.MOV.U32 R89, RZ, RZ, R90 ;  /* 0x000000ffff597224 */ /* 0x000fe400078e005a */
[----:B------:R-:W-:Y:S02]  /*2fd0*/  IMAD.MOV R12, RZ, RZ, -R12 ;  /* 0x000000ffff0c7224 */ /* 0x000fe400078e0a0c */
[----:B------:R-:W-:-:S04]  /*2fe0*/  IMAD.HI.U32 R7, R3, R8, RZ ;  /* 0x0000000803077227 */ /* 0x000fc800078e00ff */
[----:B------:R-:W-:Y:S02]  /*2ff0*/  IMAD.MOV.U32 R90, RZ, RZ, R91 ;  /* 0x000000ffff5a7224 */ /* 0x000fe400078e005b */
[----:B------:R-:W-:Y:S02]  /*3000*/  IMAD.MOV.U32 R91, RZ, RZ, R96 ;  /* 0x000000ffff5b7224 */ /* 0x000fe400078e0060 */
[----:B------:R-:W-:Y:S01]  /*3010*/  IMAD R17, R252, R12, R9 ;  /* 0x0000000cfc117224 */ /* 0x000fe200078e0209 */
[----:B------:R-:W-:Y:S01]  /*3020*/  IABS R9, R89 ;  /* 0x0000005900097213 */ /* 0x000fe20000000000 */
[----:B------:R-:W-:Y:S02]  /*3030*/  IMAD.MOV.U32 R96, RZ, RZ, R97 ;  /* 0x000000ffff607224 */ /* 0x000fe400078e0061 */
[----:B------:R-:W-:Y:S02]  /*3040*/  IMAD.MOV R7, RZ, RZ, -R7 ;  /* 0x000000ffff077224 */ /* 0x000fe400078e0a07 */
[----:B------:R-:W-:-:S02]  /*3050*/  IMAD.MOV.U32 R89, RZ, RZ, R90 ;  /* 0x000000ffff597224 */ /* 0x000fc400078e005a */
[----:B------:R-:W-:Y:S02]  /*3060*/  IMAD.MOV.U32 R90, RZ, RZ, R91 ;  /* 0x000000ffff5a7224 */ /* 0x000fe400078e005b */
[----:B------:R-:W-:Y:S02]  /*3070*/  IMAD.MOV.U32 R97, RZ, RZ, R98 ;  /* 0x000000ffff617224 */ /* 0x000fe400078e0062 */
[----:B------:R-:W-:Y:S02]  /*3080*/  IMAD.MOV.U32 R91, RZ, RZ, R96 ;  /* 0x000000ffff5b7224 */ /* 0x000fe400078e0060 */
[----:B------:R-:W-:Y:S02]  /*3090*/  IMAD.MOV.U32 R98, RZ, RZ, R99 ;  /* 0x000000ffff627224 */ /* 0x000fe400078e0063 */
[----:B------:R-:W-:Y:S01]  /*30a0*/  IMAD R16, R252, R7, R8 ;  /* 0x00000007fc107224 */ /* 0x000fe200078e0208 */
[----:B------:R-:W-:Y:S01]  /*30b0*/  IABS R7, R89 ;  /* 0x0000005900077213 */ /* 0x000fe20000000000 */
[----:B------:R-:W-:-:S02]  /*30c0*/  IMAD.MOV.U32 R99, RZ, RZ, R104 ;  /* 0x000000ffff637224 */ /* 0x000fc400078e0068 */
[----:B------:R-:W-:Y:S02]  /*30d0*/  IMAD.MOV.U32 R104, RZ, RZ, R106 ;  /* 0x000000ffff687224 */ /* 0x000fe400078e006a */
[----:B------:R-:W-:Y:S02]  /*30e0*/  IMAD.MOV.U32 R89, RZ, RZ, R90 ;  /* 0x000000ffff597224 */ /* 0x000fe400078e005a */
[----:B------:R-:W-:Y:S02]  /*30f0*/  IMAD.MOV.U32 R90, RZ, RZ, R91 ;  /* 0x000000ffff5a7224 */ /* 0x000fe400078e005b */
[----:B------:R-:W-:Y:S02]  /*3100*/  IMAD.MOV.U32 R96, RZ, RZ, R97 ;  /* 0x000000ffff607224 */ /* 0x000fe400078e0061 */
[----:B------:R-:W-:Y:S02]  /*3110*/  IMAD.MOV.U32 R97, RZ, RZ, R99 ;  /* 0x000000ffff617224 */ /* 0x000fe400078e0063 */
        /* <DEDUP_REMOVED lines=15> */
[----:B------:R-:W2:Y:S01]  /*3210*/  LDL R81, [R1+0xd18] ;  /* 0x000d180001517983 */ /* 0x000ea20000100800 */
[----:B------:R-:W-:-:S03]  /*3220*/  IMAD.MOV.U32 R105, RZ, RZ, R121 ;  /* 0x000000ffff697224 */ /* 0x000fc600078e0079 */
[----:B------:R-:W3:Y:S01]  /*3230*/  LDL R121, [R1+0xeb0] ;  /* 0x000eb00001797983 */ /* 0x000ee20000100800 */
[----:B----4-:R-:W-:Y:S02]  /*3240*/  IMAD.MOV.U32 R106, RZ, RZ, R112 ;  /* 0x000000ffff6a7224 */ /* 0x010fe400078e0070 */
[----:B------:R-:W-:Y:S02]  /*3250*/  IMAD.MOV.U32 R112, RZ, RZ, R129 ;  /* 0x000000ffff707224 */ /* 0x000fe400078e0081 */
[----:B------:R-:W-:Y:S01]  /*3260*/  IMAD.MOV.U32 R104, RZ, RZ, R106 ;  /* 0x000000ffff687224 */ /* 0x000fe200078e006a */
[----:B------:R-:W-:Y:S01]  /*3270*/  IABS R111, R49 ;  /* 0x00000031006f7213 */ /* 0x000fe20000000000 */
[----:B------:R-:W-:Y:S01]  /*3280*/  IMAD.MOV.U32 R106, RZ, RZ, R112 ;  /* 0x000000ffff6a7224 */ /* 0x000fe200078e0070 */
[----:B------:R-:W-:Y:S01]  /*3290*/  IABS R71, R20 ;  /* 0x0000001400477213 */ /* 0x000fe20000000000 */
[----:B------:R-:W-:Y:S02]  /*32a0*/  IMAD.MOV.U32 R112, RZ, RZ, R120 ;  /* 0x000000ffff707224 */ /* 0x000fe400078e0078 */
[----:B------:R-:W-:Y:S01]  /*32b0*/  IMAD.HI.U32 R13, R3, R11, RZ ;  /* 0x0000000b030d7227 */ /* 0x000fe200078e00ff */
[----:B------:R-:W-:Y:S01]  /*32c0*/  ISETP.GT.U32.AND P3, PT, R252, R16, PT ;  /* 0x00000010fc00720c */ /* 0x000fe20003f64070 */
[----:B------:R-:W4:Y:S02]  /*32d0*/  LDL R129, [R1+0xee4] ;  /* 0x000ee40001817983 */ /* 0x000f240000100800 */
        /* <DEDUP_REMOVED lines=11> */
[----:B------:R-:W-:Y:S01]  /*3390*/  IMAD.MOV.U32 R89, RZ, RZ, R90 ;  /* 0x000000ffff597224 */ /* 0x000fe200078e005a */
[----:B------:R-:W4:Y:S01]  /*33a0*/  LDL R130, [R1+0xeb8] ;  /* 0x000eb80001827983 */ /* 0x000f220000100800 */
[----:B------:R-:W-:-:S02]  /*33b0*/  IMAD.MOV.U32 R90, RZ, RZ, R91 ;  /* 0x000000ffff5a7224 */ /* 0x000fc400078e005b */
[----:B------:R-:W-:Y:S02]  /*33c0*/  IMAD.MOV.U32 R91, RZ, RZ, R96 ;  /* 0x000000ffff5b7224 */ /* 0x000fe400078e0060 */
[----:B------:R-:W-:Y:S02]  /*33d0*/  IMAD.MOV.U32 R96, RZ, RZ, R97 ;  /* 0x000000ffff607224 */ /* 0x000fe400078e0061 */
[----:B------:R-:W-:Y:S02]  /*33e0*/  IMAD.MOV.U32 R97, RZ, RZ, R112 ;  /* 0x000000ffff617224 */ /* 0x000fe400078e0070 */
[----:B------:R-:W-:Y:S02]  /*33f0*/  IMAD.MOV.U32 R112, RZ, RZ, R128 ;  /* 0x000000ffff707224 */ /* 0x000fe400078e0080 */
[----:B------:R-:W4:Y:S01]  /*3400*/  LDL R128, [R1+0xd30] ;  /* 0x000d300001807983 */ /* 0x000f220000100800 */
        /* <DEDUP_REMOVED lines=8> */
[----:B--2---:R-:W-:Y:S02]  /*3490*/  IMAD.MOV.U32 R74, RZ, RZ, R81 ;  /* 0x000000ffff4a7224 */ /* 0x004fe400078e0051 */
[----:B------:R-:W-:Y:S02]  /*34a0*/  IMAD.MOV.U32 R81, RZ, RZ, R136 ;  /* 0x000000ffff517224 */ /* 0x000fe400078e0088 */
[----:B------:R-:W-:Y:S01]  /*34b0*/  IMAD.MOV R13, RZ, RZ, -R13 ;  /* 0x000000ffff0d7224 */ /* 0x000fe200078e0a0d */
[----:B------:R-:W-:Y:S01]  /*34c0*/  ISETP.GT.U32.AND P1, PT, R252, R17, PT ;  /* 0x00000011fc00720c */ /* 0x000fe20003f24070 */
[----:B------:R-:W-:Y:S01]  /*34d0*/  IMAD.MOV.U32 R73, RZ, RZ, R81 ;  /* 0x000000ffff497224 */ /* 0x000fe200078e0051 */
[----:B------:R-:W2:Y:S01]  /*34e0*/  LDL R136, [R1+0xf04] ;  /* 0x000f040001887983 */ /* 0x000ea20000100800 */
[----:B------:R-:W-:Y:S02]  /*34f0*/  IMAD.MOV.U32 R81, RZ, RZ, R82 ;  /* 0x000000ffff517224 */ /* 0x000fe400078e0052 */
[----:B------:R-:W-:-:S02]  /*3500*/  IMAD.MOV.U32 R82, RZ, RZ, R89 ;  /* 0x000000ffff527224 */ /* 0x000fc400078e0059 */
[----:B------:R-:W-:Y:S02]  /*3510*/  IMAD.MOV.U32 R72, RZ, RZ, R73 ;  /* 0x000000ffff487224 */ /* 0x000fe400078e0049 */
[----:B------:R-:W-:Y:S02]  /*3520*/  IMAD.MOV.U32 R73, RZ, RZ, R81 ;  /* 0x000000ffff497224 */ /* 0x000fe400078e0051 */
[----:B------:R-:W-:Y:S02]  /*3530*/  IMAD.MOV.U32 R67, RZ, RZ, R72 ;  /* 0x000000ffff437224 */ /* 0x000fe400078e0048 */
[----:B------:R-:W-:Y:S02]  /*3540*/  IMAD.MOV.U32 R72, RZ, RZ, R88 ;  /* 0x000000ffff487224 */ /* 0x000fe400078e0058 */
[----:B---3--:R-:W-:Y:S02]  /*3550*/  IMAD.MOV.U32 R88, RZ, RZ, R121 ;  /* 0x000000ffff587224 */ /* 0x008fe400078e0079 */
[----:B------:R-:W3:Y:S02]  /*3560*/  LDL R121, [R1+0xd48] ;  /* 0x000d480001797983 */ /* 0x000ee40000100800 */
[----:B------:R-:W-:-:S02]  /*3570*/  IMAD.MOV.U32 R66, RZ, RZ, R88 ;  /* 0x000000ffff427224 */ /* 0x000fc400078e0058 */
[----:B----4-:R-:W-:Y:S02]  /*3580*/  IMAD.MOV.U32 R123, RZ, RZ, R130 ;  /* 0x000000ffff7b7224 */ /* 0x010fe400078e0082 */
[----:B------:R-:W4:Y:S02]  /*3590*/  LDL R130, [R1+0xec0] ;  /* 0x000ec00001827983 */ /* 0x000f240000100800 */
[----:B------:R-:W-:-:S04]  /*35a0*/  IMAD.MOV.U32 R122, RZ, RZ, R123 ;  /* 0x000000ffff7a7224 */ /* 0x000fc800078e007b */
[----:B------:R-:W-:Y:S02]  /*35b0*/  IMAD.MOV.U32 R120, RZ, RZ, R122 ;  /* 0x000000ffff787224 */ /* 0x000fe400078e007a */
[----:B------:R-:W-:-:S04]  /*35c0*/  IMAD.MOV.U32 R91, RZ, RZ, R128 ;  /* 0x000000ffff5b7224 */ /* 0x000fc800078e0080 */
[----:B------:R-:W-:Y:S02]  /*35d0*/  IMAD.MOV.U32 R89, RZ, RZ, R91 ;  /* 0x000000ffff597224 */ /* 0x000fe400078e005b */
[----:B------:R-:W-:Y:S02]  /*35e0*/  IMAD.MOV.U32 R91, RZ, RZ, R104 ;  /* 0x000000ffff5b7224 */ /* 0x000fe400078e0068 */
[----:B------:R-:W-:Y:S02]  /*35f0*/  IMAD.MOV.U32 R104, RZ, RZ, R106 ;  /* 0x000000ffff687224 */ /* 0x000fe400078e006a */
[----:B------:R-:W-:Y:S02]  /*3600*/  IMAD.MOV.U32 R106, RZ, RZ, R120 ;  /* 0x000000ffff6a7224 */ /* 0x000fe400078e0078 */
[----:B------:R-:W-:Y:S02]  /*3610*/  IMAD.MOV.U32 R81, RZ, RZ, R89 ;  /* 0x000000ffff517224 */ /* 0x000fe400078e0059 */
[----:B------:R-:W-:-:S04]  /*3620*/  IMAD.MOV.U32 R89, RZ, RZ, R106 ;  /* 0x000000ffff597224 */ /* 0x000fc800078e006a */
[----:B------:R-:W-:-:S04]  /*3630*/  IMAD.MOV.U32 R65, RZ, RZ, R89 ;  /* 0x000000ffff417224 */ /* 0x000fc800078e0059 */
        /* <DEDUP_REMOVED lines=9> */
[----:B------:R-:W2:Y:S01]  /*36d0*/  LDL R65, [R1+0xe8c] ;  /* 0x000e8c0001417983 */ /* 0x000ea20000100800 */
[----:B------:R-:W-:Y:S02]  /*36e0*/  IMAD.MOV.U32 R57, RZ, RZ, R58 ;  /* 0x000000ffff397224 */ /* 0x000fe400078e003a */
[----:B------:R-:W-:Y:S02]  /*36f0*/  IMAD.MOV.U32 R58, RZ, RZ, R59 ;  /* 0x000000ffff3a7224 */ /* 0x000fe400078e003b */
[----:B------:R-:W-:Y:S01]  /*3700*/  IMAD.MOV.U32 R59, RZ, RZ, R64 ;  /* 0x000000ffff3b7224 */ /* 0x000fe200078e0040 */
[----:B------:R-:W-:Y:S01]  /*3710*/  IABS R119, R57 ;  /* 0x0000003900777213 */ /* 0x000fe20000000000 */
[----:B------:R-:W-:-:S02]  /*3720*/  IMAD.MOV.U32 R57, RZ, RZ, R58 ;  /* 0x000000ffff397224 */ /* 0x000fc400078e003a */
[----:B------:R-:W-:Y:S02]  /*3730*/  IMAD.MOV.U32 R72, RZ, RZ, R80 ;  /* 0x000000ffff487224 */ /* 0x000fe400078e0050 */
[----:B------:R-:W-:Y:S02]  /*3740*/  IMAD.MOV.U32 R80, RZ, RZ, R83 ;  /* 0x000000ffff507224 */ /* 0x000fe400078e0053 */
[----:B------:R-:W-:Y:S02]  /*3750*/  IMAD.MOV.U32 R58, RZ, RZ, R59 ;  /* 0x000000ffff3a7224 */ /* 0x000fe400078e003b */
[----:B------:R-:W-:Y:S01]  /*3760*/  IMAD.MOV.U32 R83, RZ, RZ, R98 ;  /* 0x000000ffff537224 */ /* 0x000fe200078e0062 */
[----:B------:R-:W-:Y:S01]  /*3770*/  IABS R118, R57 ;  /* 0x0000003900767213 */ /* 0x000fe20000000000 */
[----:B------:R-:W3:Y:S01]  /*3780*/  LDL R98, [R1+0xe84] ;  /* 0x000e840001627983 */ /* 0x000ee20000100800 */
[----:B------:R-:W-:-:S05]  /*3790*/  IMAD.MOV.U32 R57, RZ, RZ, R58 ;  /* 0x000000ffff397224 */ /* 0x000fca00078e003a */
[----:B------:R-:W-:Y:S02]  /*37a0*/  IABS R117, R57 ;  /* 0x0000003900757213 */ /* 0x000fe40000000000 */
[----:B------:R-:W4:Y:S01]  /*37b0*/  LDL R57, [R1+0xea4] ;  /* 0x000ea40001397983 */ /* 0x000f220000100800 */
[----:B--2---:R-:W-:Y:S02]  /*37c0*/  IMAD.MOV.U32 R64, RZ, RZ, R65 ;  /* 0x000000ffff407224 */ /* 0x004fe400078e0041 */
[----:B------:R-:W-:Y:S02]  /*37d0*/  IMAD.MOV.U32 R65, RZ, RZ, R67 ;  /* 0x000000ffff417224 */ /* 0x000fe400078e0043 */
[----:B------:R-:W-:Y:S02]  /*37e0*/  IMAD.MOV.U32 R67, RZ, RZ, R82 ;  /* 0x000000ffff437224 */ /* 0x000fe400078e0052 */
[----:B------:R-:W-:Y:S02]  /*37f0*/  IMAD.MOV.U32 R82, RZ, RZ, R107 ;  /* 0x000000ffff527224 */ /* 0x000fe400078e006b */
[----:B------:R-:W-:Y:S01]  /*3800*/  IMAD.MOV.U32 R59, RZ, RZ, R65 ;  /* 0x000000ffff3b7224 */ /* 0x000fe200078e0041 */
[----:B------:R-:W2:Y:S01]  /*3810*/  LDL R107, [R1+0xe7c] ;  /* 0x000e7c00016b7983 */ /* 0x000ea20000100800 */
[----:B------:R-:W-:-:S02]  /*3820*/  IMAD.MOV.U32 R65, RZ, RZ, R67 ;  /* 0x000000ffff417224 */ /* 0x000fc400078e0043 */
[----:B------:R-:W-:Y:S02]  /*3830*/  IMAD.MOV.U32 R67, RZ, RZ, R82 ;  /* 0x000000ffff437224 */ /* 0x000fe400078e0052 */
[----:B------:R-:W2:Y:S01]  /*3840*/  LDL R82, [R1+0xe80] ;  /* 0x000e800001527983 */ /* 0x000ea20000100800 */
[----:B---3--:R-:W-:Y:S02]  /*3850*/  IMAD.MOV.U32 R66, RZ, RZ, R98 ;  /* 0x000000ffff427224 */ /* 0x008fe400078e0062 */
[----:B------:R-:W-:Y:S02]  /*3860*/  IMAD.MOV.U32 R58, RZ, RZ, R65 ;  /* 0x000000ffff3a7224 */ /* 0x000fe400078e0041 */
[----:B------:R-:W-:Y:S02]  /*3870*/  IMAD.MOV.U32 R56, RZ, RZ, R64 ;  /* 0x000000ffff387224 */ /* 0x000fe400078e0040 */
[----:B------:R-:W-:Y:S02]  /*3880*/  IMAD.MOV.U32 R65, RZ, RZ, R67 ;  /* 0x000000ffff417224 */ /* 0x000fe400078e0043 */
[----:B------:R-:W-:Y:S01]  /*3890*/  IMAD.MOV.U32 R64, RZ, RZ, R66 ;  /* 0x000000ffff407224 */ /* 0x000fe200078e0042 */
[----:B----4-:R-:W-:Y:S01]  /*38a0*/  IABS R116, R57 ;  /* 0x0000003900747213 */ /* 0x010fe20000000000 */
[----:B------:R-:W-:Y:S01]  /*38b0*/  IMAD.MOV.U32 R51, RZ, RZ, R56 ;  /* 0x000000ffff337224 */ /* 0x000fe200078e0038 */
[----:B------:R-:W3:Y:S01]  /*38c0*/  LDL R66, [R1+0xe60] ;  /* 0x000e600001427983 */ /* 0x000ee20000100800 */
[----:B------:R-:W-:-:S02]  /*38d0*/  IMAD.MOV.U32 R56, RZ, RZ, R64 ;  /* 0x000000ffff387224 */ /* 0x000fc400078e0040 */
[----:B------:R-:W-:Y:S01]  /*38e0*/  IMAD.MOV.U32 R50, RZ, RZ, R51 ;  /* 0x000000ffff327224 */ /* 0x000fe200078e0033 */
[----:B------:R-:W4:Y:S01]  /*38f0*/  LDL R64, [R1+0xe68] ;  /* 0x000e680001407983 */ /* 0x000f220000100800 */
[----:B------:R-:W-:Y:S02]  /*3900*/  IMAD.MOV.U32 R51, RZ, RZ, R56 ;  /* 0x000000ffff337224 */ /* 0x000fe400078e0038 */
[----:B------:R-:W-:Y:S02]  /*3910*/  IMAD.MOV.U32 R49, RZ, RZ, R50 ;  /* 0x000000ffff317224 */ /* 0x000fe400078e0032 */
[----:B------:R-:W-:Y:S02]  /*3920*/  IMAD.MOV.U32 R50, RZ, RZ, R51 ;  /* 0x000000ffff327224 */ /* 0x000fe400078e0033 */
[----:B--2---:R-:W-:-:S04]  /*3930*/  IMAD.MOV.U32 R67, RZ, RZ, R82 ;  /* 0x000000ffff437224 */ /* 0x004fc800078e0052 */
[----:B------:R-:W-:-:S04]  /*3940*/  IMAD.MOV.U32 R57, RZ, RZ, R67 ;  /* 0x000000ffff397224 */ /* 0x000fc800078e0043 */
[----:B------:R-:W-:Y:S02]  /*3950*/  IMAD.MOV.U32 R56, RZ, RZ, R57 ;  /* 0x000000ffff387224 */ /* 0x000fe400078e0039 */
[----:B------:R-:W-:Y:S02]  /*3960*/  IMAD.MOV.U32 R57, RZ, RZ, R58 ;  /* 0x000000ffff397224 */ /* 0x000fe400078e003a */
[----:B------:R-:W-:Y:S02]  /*3970*/  IMAD.MOV.U32 R51, RZ, RZ, R56 ;  /* 0x000000ffff337224 */ /* 0x000fe400078e0038 */
[----:B------:R-:W-:Y:S02]  /*3980*/  IMAD.MOV.U32 R56, RZ, RZ, R57 ;  /* 0x000000ffff387224 */ /* 0x000fe400078e0039 */
[----:B------:R-:W2:Y:S01]  /*3990*/  LDL R57, [R1+0xe54] ;  /* 0x000e540001397983 */ /* 0x000ea20000100800 */
[----:B------:R-:W-:Y:S01]  /*39a0*/  IABS R110, R49 ;  /* 0x00000031006e7213 */ /* 0x000fe20000000000 */
[----:B------:R-:W-:-:S02]  /*39b0*/  IMAD.MOV.U32 R49, RZ, RZ, R50 ;  /* 0x000000ffff317224 */ /* 0x000fc400078e0032 */
[----:B------:R-:W-:-:S03]  /*39c0*/  IMAD.MOV.U32 R50, RZ, RZ, R51 ;  /* 0x000000ffff327224 */ /* 0x000fc600078e0033 */
[----:B------:R-:W-:Y:S01]  /*39d0*/  IABS R109, R49 ;  /* 0x00000031006d7213 */ /* 0x000fe20000000000 */
[----:B------:R-:W-:-:S05]  /*39e0*/  IMAD.MOV.U32 R49, RZ, RZ, R50 ;  /* 0x000000ffff317224 */ /* 0x000fca00078e0032 */
[----:B------:R-:W-:Y:S01]  /*39f0*/  IABS R108, R49 ;  /* 0x00000031006c7213 */ /* 0x000fe20000000000 */
[----:B--2---:R-:W-:Y:S02]  /*3a00*/  IMAD.MOV.U32 R51, RZ, RZ, R57 ;  /* 0x000000ffff337224 */ /* 0x004fe400078e0039 */
[----:B------:R-:W-:Y:S02]  /*3a10*/  IMAD.MOV.U32 R57, RZ, RZ, R74 ;  /* 0x000000ffff397224 */ /* 0x000fe400078e004a */
[----:B------:R-:W-:Y:S02]  /*3a20*/  IMAD.MOV.U32 R74, RZ, RZ, R81 ;  /* 0x000000ffff4a7224 */ /* 0x000fe400078e0051 */
[----:B------:R-:W-:Y:S02]  /*3a30*/  IMAD.MOV.U32 R50, RZ, RZ, R51 ;  /* 0x000000ffff327224 */ /* 0x000fe400078e0033 */
[----:B------:R-:W-:Y:S02]  /*3a40*/  IMAD.MOV.U32 R51, RZ, RZ, R57 ;  /* 0x000000ffff337224 */ /* 0x000fe400078e0039 */
[----:B------:R-:W-:-:S02]  /*3a50*/  IMAD.MOV.U32 R57, RZ, RZ, R74 ;  /* 0x000000ffff397224 */ /* 0x000fc400078e004a */
[----:B------:R-:W-:Y:S02]  /*3a60*/  IMAD.MOV.U32 R49, RZ, RZ, R50 ;  /* 0x000000ffff317224 */ /* 0x000fe400078e0032 */
[----:B------:R-:W-:Y:S02]  /*3a70*/  IMAD.MOV.U32 R50, RZ, RZ, R57 ;  /* 0x000000ffff327224 */ /* 0x000fe400078e0039 */
[----:B----4-:R-:W-:Y:S02]  /*3a80*/  IMAD.MOV.U32 R57, RZ, RZ, R64 ;  /* 0x000000ffff397224 */ /* 0x010fe400078e0040 */
[----:B---3--:R-:W-:Y:S02]  /*3a90*/  IMAD.MOV.U32 R64, RZ, RZ, R66 ;  /* 0x000000ffff407224 */ /* 0x008fe400078e0042 */
[----:B------:R-:W-:Y:S02]  /*3aa0*/  IMAD.MOV.U32 R48, RZ, RZ, R57 ;  /* 0x000000ffff307224 */ /* 0x000fe400078e0039 */
[----:B------:R-:W-:-:S02]  /*3ab0*/  IMAD.MOV.U32 R57, RZ, RZ, R64 ;  /* 0x000000ffff397224 */ /* 0x000fc400078e0040 */
[----:B------:R-:W-:Y:S02]  /*3ac0*/  IMAD.MOV.U32 R43, RZ, RZ, R48 ;  /* 0x000000ffff2b7224 */ /* 0x000fe400078e0030 */
[----:B------:R-:W-:Y:S02]  /*3ad0*/  IMAD.MOV.U32 R48, RZ, RZ, R57 ;  /* 0x000000ffff307224 */ /* 0x000fe400078e0039 */
[----:B------:R-:W-:Y:S01]  /*3ae0*/  IMAD.MOV.U32 R42, RZ, RZ, R43 ;  /* 0x000000ffff2a7224 */ /* 0x000fe200078e002b */
[----:B------:R-:W2:Y:S01]  /*3af0*/  LDL R57, [R1+0xe38] ;  /* 0x000e380001397983 */ /* 0x000ea20000100800 */
[----:B------:R-:W-:Y:S02]  /*3b00*/  IMAD.MOV.U32 R43, RZ, RZ, R48 ;  /* 0x000000ffff2b7224 */ /* 0x000fe400078e0030 */
[----:B------:R-:W-:Y:S02]  /*3b10*/  IMAD.MOV.U32 R48, RZ, RZ, R49 ;  /* 0x000000ffff307224 */ /* 0x000fe400078e0031 */
[----:B------:R-:W-:-:S02]  /*3b20*/  IMAD.MOV.U32 R49, RZ, RZ, R56 ;  /* 0x000000ffff317224 */ /* 0x000fc400078e0038 */
[----:B------:R-:W-:Y:S02]  /*3b30*/  IMAD.MOV.U32 R56, RZ, RZ, R65 ;  /* 0x000000ffff387224 */ /* 0x000fe400078e0041 */
[----:B------:R-:W3:Y:S01]  /*3b40*/  LDL R65, [R1+0xe30] ;  /* 0x000e300001417983 */ /* 0x000ee20000100800 */
[----:B------:R-:W-:Y:S02]  /*3b50*/  IMAD.MOV.U32 R41, RZ, RZ, R42 ;  /* 0x000000ffff297224 */ /* 0x000fe400078e002a */
[----:B------:R-:W-:-:S03]  /*3b60*/  IMAD.MOV.U32 R42, RZ, RZ, R43 ;  /* 0x000000ffff2a7224 */ /* 0x000fc600078e002b */
[----:B------:R-:W-:Y:S01]  /*3b70*/  IABS R103, R41 ;  /* 0x0000002900677213 */ /* 0x000fe20000000000 */
[----:B------:R-:W-:Y:S02]  /*3b80*/  IMAD.MOV.U32 R41, RZ, RZ, R42 ;  /* 0x000000ffff297224 */ /* 0x000fe400078e002a */
[----:B------:R-:W-:-:S03]  /*3b90*/  IMAD.MOV.U32 R66, RZ, RZ, R80 ;  /* 0x000000ffff427224 */ /* 0x000fc600078e0050 */
[----:B------:R-:W-:Y:S02]  /*3ba0*/  IABS R102, R41 ;  /* 0x0000002900667213 */ /* 0x000fe40000000000 */
[----:B------:R-:W4:Y:S01]  /*3bb0*/  LDL R41, [R1+0xe5c] ;  /* 0x000e5c0001297983 */ /* 0x000f220000100800 */
[----:B------:R-:W-:-:S03]  /*3bc0*/  IMAD.MOV.U32 R80, RZ, RZ, R83 ;  /* 0x000000ffff507224 */ /* 0x000fc600078e0053 */
[----:B------:R-:W2:Y:S01]  /*3bd0*/  LDL R83, [R1+0xe3c] ;  /* 0x000e3c0001537983 */ /* 0x000ea20000100800 */
[----:B------:R-:W-:Y:S02]  /*3be0*/  IMAD.MOV.U32 R43, RZ, RZ, R48 ;  /* 0x000000ffff2b7224 */ /* 0x000fe400078e0030 */
[----:B------:R-:W-:Y:S02]  /*3bf0*/  IMAD.MOV.U32 R48, RZ, RZ, R56 ;  /* 0x000000ffff307224 */ /* 0x000fe400078e0038 */
[----:B---3--:R-:W-:Y:S02]  /*3c00*/  IMAD.MOV.U32 R56, RZ, RZ, R65 ;  /* 0x000000ffff387224 */ /* 0x008fe400078e0041 */
[----:B------:R-:W3:Y:S01]  /*3c10*/  LDL R65, [R1+0xe34] ;  /* 0x000e340001417983 */ /* 0x000ee20000100800 */
[----:B------:R-:W-:Y:S02]  /*3c20*/  IMAD.MOV.U32 R42, RZ, RZ, R43 ;  /* 0x000000ffff2a7224 */ /* 0x000fe400078e002b */
[----:B------:R-:W-:Y:S01]  /*3c30*/  IMAD.MOV.U32 R43, RZ, RZ, R56 ;  /* 0x000000ffff2b7224 */ /* 0x000fe200078e0038 */
[----:B----4-:R-:W-:Y:S01]  /*3c40*/  IABS R101, R41 ;  /* 0x0000002900657213 */ /* 0x010fe20000000000 */
[----:B------:R-:W-:-:S02]  /*3c50*/  IMAD.MOV.U32 R41, RZ, RZ, R42 ;  /* 0x000000ffff297224 */ /* 0x000fc400078e002a */
[----:B--2---:R-:W-:-:S03]  /*3c60*/  IMAD.MOV.U32 R64, RZ, RZ, R83 ;  /* 0x000000ffff407224 */ /* 0x004fc600078e0053 */
[----:B------:R-:W-:Y:S01]  /*3c70*/  IABS R100, R41 ;  /* 0x0000002900647213 */ /* 0x000fe20000000000 */
        /* <DEDUP_REMOVED lines=8> */
[----:B---3--:R-:W-:Y:S01]  /*3d00*/  IMAD.MOV.U32 R56, RZ, RZ, R65 ;  /* 0x000000ffff387224 */ /* 0x008fe200078e0041 */
[----:B------:R-:W2:Y:S03]  /*3d10*/  LDL R99, [R1+0xe58] ;  /* 0x000e580001637983 */ /* 0x000ea60000100800 */
[----:B------:R-:W-:-:S04]  /*3d20*/  IMAD.MOV.U32 R42, RZ, RZ, R56 ;  /* 0x000000ffff2a7224 */ /* 0x000fc800078e0038 */
[----:B------:R-:W-:Y:S02]  /*3d30*/  IMAD.MOV.U32 R41, RZ, RZ, R42 ;  /* 0x000000ffff297224 */ /* 0x000fe400078e002a */
[----:B------:R-:W-:Y:S02]  /*3d40*/  IMAD.MOV.U32 R42, RZ, RZ, R43 ;  /* 0x000000ffff2a7224 */ /* 0x000fe400078e002b */
[----:B------:R-:W-:Y:S02]  /*3d50*/  IMAD.MOV.U32 R43, RZ, RZ, R48 ;  /* 0x000000ffff2b7224 */ /* 0x000fe400078e0030 */
[----:B------:R-:W-:Y:S02]  /*3d60*/  IMAD.MOV.U32 R48, RZ, RZ, R49 ;  /* 0x000000ffff307224 */ /* 0x000fe400078e0031 */
[----:B------:R-:W-:Y:S02]  /*3d70*/  IMAD.MOV.U32 R49, RZ, RZ, R58 ;  /* 0x000000ffff317224 */ /* 0x000fe400078e003a */
[----:B------:R-:W-:-:S02]  /*3d80*/  IMAD.MOV.U32 R58, RZ, RZ, R73 ;  /* 0x000000ffff3a7224 */ /* 0x000fc400078e0049 */
[----:B------:R-:W3:Y:S01]  /*3d90*/  LDL R73, [R1+0xe04] ;  /* 0x000e040001497983 */ /* 0x000ee20000100800 */
        /* <DEDUP_REMOVED lines=15> */
[----:B------:R-:W4:Y:S01]  /*3e90*/  LDL R75, [R1+0xe18] ;  /* 0x000e1800014b7983 */ /* 0x000f220000100800 */
[----:B---3--:R-:W-:-:S04]  /*3ea0*/  IMAD.MOV.U32 R49, RZ, RZ, R73 ;  /* 0x000000ffff317224 */ /* 0x008fc800078e0049 */
[----:B------:R-:W-:Y:S02]  /*3eb0*/  IMAD.MOV.U32 R43, RZ, RZ, R49 ;  /* 0x000000ffff2b7224 */ /* 0x000fe400078e0031 */
[----:B------:R-:W3:Y:S01]  /*3ec0*/  LDL R49, [R1+0xe0c] ;  /* 0x000e0c0001317983 */ /* 0x000ee20000100800 */
[----:B------:R-:W-:Y:S02]  /*3ed0*/  IMAD.MOV.U32 R88, RZ, RZ, R121 ;  /* 0x000000ffff587224 */ /* 0x000fe400078e0079 */
[----:B------:R-:W-:Y:S01]  /*3ee0*/  IMAD.MOV.U32 R89, RZ, RZ, R113 ;  /* 0x000000ffff597224 */ /* 0x000fe200078e0071 */
[----:B------:R-:W-:Y:S01]  /*3ef0*/  IABS R95, R33 ;  /* 0x00000021005f7213 */ /* 0x000fe20000000000 */
[----:B------:R-:W-:Y:S01]  /*3f00*/  IMAD.MOV.U32 R82, RZ, RZ, R88 ;  /* 0x000000ffff527224 */ /* 0x000fe200078e0058 */
[----:B------:R-:W2:Y:S01]  /*3f10*/  LDL R121, [R1+0xbb4] ;  /* 0x000bb40001797983 */ /* 0x000ea20000100800 */
[----:B------:R-:W-:Y:S02]  /*3f20*/  IMAD.MOV.U32 R88, RZ, RZ, R89 ;  /* 0x000000ffff587224 */ /* 0x000fe400078e0059 */
[----:B------:R-:W-:Y:S01]  /*3f30*/  IMAD.MOV.U32 R89, RZ, RZ, R91 ;  /* 0x000000ffff597224 */ /* 0x000fe200078e005b */
[----:B------:R-:W2:Y:S01]  /*3f40*/  LDL R113, [R1+0xe94] ;  /* 0x000e940001717983 */ /* 0x000ea20000100800 */
        /* <DEDUP_REMOVED lines=9> */
[----:B------:R-:W-:Y:S01]  /*3fe0*/  IMAD.MOV.U32 R41, RZ, RZ, R42 ;  /* 0x000000ffff297224 */ /* 0x000fe200078e002a */
[----:B------:R-:W-:Y:S01]  /*3ff0*/  IABS R94, R33 ;  /* 0x00000021005e7213 */ /* 0x000fe20000000000 */
        /* <DEDUP_REMOVED lines=8> */
[----:B------:R-:W-:Y:S01]  /*4080*/  IABS R93, R33 ;  /* 0x00000021005d7213 */ /* 0x000fe20000000000 */
[----:B------:R-:W-:-:S02]  /*4090*/  IMAD.MOV.U32 R33, RZ, RZ, R34 ;  /* 0x000000ffff217224 */ /* 0x000fc400078e0022 */
[----:B------:R-:W-:Y:S02]  /*40a0*/  IMAD.MOV.U32 R34, RZ, RZ, R41 ;  /* 0x000000ffff227224 */ /* 0x000fe400078e0029 */
[----:B------:R-:W-:Y:S02]  /*40b0*/  IMAD.MOV.U32 R56, RZ, RZ, R65 ;  /* 0x000000ffff387224 */ /* 0x000fe400078e0041 */
[----:B----4-:R-:W-:Y:S01]  /*40c0*/  IMAD.MOV.U32 R57, RZ, RZ, R75 ;  /* 0x000000ffff397224 */ /* 0x010fe200078e004b */
[----:B------:R-:W-:Y:S01]  /*40d0*/  IABS R92, R33 ;  /* 0x00000021005c7213 */ /* 0x000fe20000000000 */
[----:B---3--:R-:W-:Y:S02]  /*40e0*/  IMAD.MOV.U32 R43, RZ, RZ, R49 ;  /* 0x000000ffff2b7224 */ /* 0x008fe400078e0031 */
        /* <DEDUP_REMOVED lines=26> */
[----:B------:R-:W3:Y:S01]  /*4290*/  LDL R40, [R1+0xde4] ;  /* 0x000de40001287983 */ /* 0x000ee20000100800 */
[----:B------:R-:W-:-:S02]  /*42a0*/  IMAD.MOV.U32 R26, RZ, RZ, R27 ;  /* 0x000000ffff1a7224 */ /* 0x000fc400078e001b */
[----:B------:R-:W-:Y:S02]  /*42b0*/  IMAD.MOV.U32 R27, RZ, RZ, R32 ;  /* 0x000000ffff1b7224 */ /* 0x000fe400078e0020 */
[----:B------:R-:W-:Y:S02]  /*42c0*/  IMAD.MOV.U32 R25, RZ, RZ, R26 ;  /* 0x000000ffff197224 */ /* 0x000fe400078e001a */
[----:B------:R-:W-:Y:S02]  /*42d0*/  IMAD.MOV.U32 R32, RZ, RZ, R33 ;  /* 0x000000ffff207224 */ /* 0x000fe400078e0021 */
[----:B------:R-:W-:Y:S01]  /*42e0*/  IMAD.MOV.U32 R33, RZ, RZ, R34 ;  /* 0x000000ffff217224 */ /* 0x000fe200078e0022 */
[----:B------:R-:W-:Y:S01]  /*42f0*/  IABS R87, R25 ;  /* 0x0000001900577213 */ /* 0x000fe20000000000 */
[----:B------:R-:W-:Y:S01]  /*4300*/  IMAD.MOV.U32 R34, RZ, RZ, R35 ;  /* 0x000000ffff227224 */ /* 0x000fe200078e0023 */
[----:B------:R-:W4:Y:S01]  /*4310*/  LDL R25, [R1+0xe10] ;  /* 0x000e100001197983 */ /* 0x000f220000100800 */
[----:B------:R-:W-:-:S02]  /*4320*/  IMAD.MOV.U32 R57, RZ, RZ, R64 ;  /* 0x000000ffff397224 */ /* 0x000fc400078e0040 */
[----:B------:R-:W-:Y:S02]  /*4330*/  IMAD.MOV.U32 R64, RZ, RZ, R66 ;  /* 0x000000ffff407224 */ /* 0x000fe400078e0042 */
[----:B------:R-:W-:Y:S02]  /*4340*/  IMAD.MOV.U32 R66, RZ, RZ, R80 ;  /* 0x000000ffff427224 */ /* 0x000fe400078e0050 */
[----:B------:R-:W2:Y:S01]  /*4350*/  LDL R80, [R1+0xde8] ;  /* 0x000de80001507983 */ /* 0x000ea20000100800 */
[----:B---3--:R-:W-:-:S03]  /*4360*/  IMAD.MOV.U32 R35, RZ, RZ, R40 ;  /* 0x000000ffff237224 */ /* 0x008fc600078e0028 */
[----:B------:R-:W3:Y:S01]  /*4370*/  LDL R40, [R1+0xdec] ;  /* 0x000dec0001287983 */ /* 0x000ee20000100800 */
[----:B------:R-:W-:Y:S02]  /*4380*/  IMAD.MOV.U32 R26, RZ, RZ, R27 ;  /* 0x000000ffff1a7224 */ /* 0x000fe400078e001b */
[----:B------:R-:W-:Y:S02]  /*4390*/  IMAD.MOV.U32 R27, RZ, RZ, R32 ;  /* 0x000000ffff1b7224 */ /* 0x000fe400078e0020 */
[----:B------:R-:W-:Y:S02]  /*43a0*/  IMAD.MOV.U32 R32, RZ, RZ, R34 ;  /* 0x000000ffff207224 */ /* 0x000fe400078e0022 */
[----:B------:R-:W-:Y:S02]  /*43b0*/  IMAD.MOV.U32 R34, RZ, RZ, R35 ;  /* 0x000000ffff227224 */ /* 0x000fe400078e0023 */
[----:B------:R-:W-:Y:S01]  /*43c0*/  IMAD.MOV.U32 R56, RZ, RZ, R64 ;  /* 0x000000ffff387224 */ /* 0x000fe200078e0040 */
[----:B----4-:R-:W-:Y:S01]  /*43d0*/  IABS R86, R25 ;  /* 0x0000001900567213 */ /* 0x010fe20000000000 */
[----:B------:R-:W-:-:S02]  /*43e0*/  IMAD.MOV.U32 R25, RZ, RZ, R26 ;  /* 0x000000ffff197224 */ /* 0x000fc400078e001a */
[----:B------:R-:W-:Y:S02]  /*43f0*/  IMAD.MOV.U32 R64, RZ, RZ, R66 ;  /* 0x000000ffff407224 */ /* 0x000fe400078e0042 */
[----:B------:R-:W-:Y:S02]  /*4400*/  IMAD.MOV.U32 R26, RZ, RZ, R27 ;  /* 0x000000ffff1a7224 */ /* 0x000fe400078e001b */
[----:B--2---:R-:W-:Y:S02]  /*4410*/  IMAD.MOV.U32 R66, RZ, RZ, R80 ;  /* 0x000000ffff427224 */ /* 0x004fe400078e0050 */
[----:B------:R-:W-:Y:S01]  /*4420*/  IMAD.MOV.U32 R27, RZ, RZ, R34 ;  /* 0x000000ffff1b7224 */ /* 0x000fe200078e0022 */
[----:B------:R-:W-:Y:S01]  /*4430*/  IABS R85, R25 ;  /* 0x0000001900557213 */ /* 0x000fe20000000000 */
[----:B------:R-:W-:Y:S02]  /*4440*/  IMAD.MOV.U32 R51, RZ, RZ, R66 ;  /* 0x000000ffff337224 */ /* 0x000fe400078e0042 */
[----:B------:R-:W-:-:S05]  /*4450*/  IMAD.MOV.U32 R25, RZ, RZ, R26 ;  /* 0x000000ffff197224 */ /* 0x000fca00078e001a */
[----:B------:R-:W-:Y:S01]  /*4460*/  IABS R84, R25 ;  /* 0x0000001900547213 */ /* 0x000fe20000000000 */
[----:B---3--:R-:W-:-:S04]  /*4470*/  IMAD.MOV.U32 R35, RZ, RZ, R40 ;  /* 0x000000ffff237224 */ /* 0x008fc800078e0028 */
[----:B------:R-:W-:-:S04]  /*4480*/  IMAD.MOV.U32 R34, RZ, RZ, R35 ;  /* 0x000000ffff227224 */ /* 0x000fc800078e0023 */
        /* <DEDUP_REMOVED lines=12> */
[----:B------:R-:W2:Y:S01]  /*4550*/  LDL R58, [R1+0xdbc] ;  /* 0x000dbc00013a7983 */ /* 0x000ea20000100800 */
        /* <DEDUP_REMOVED lines=10> */
[----:B------:R-:W-:Y:S01]  /*4600*/  IMAD.MOV.U32 R15, RZ, RZ, R24 ;  /* 0x000000ffff0f7224 */ /* 0x000fe200078e0018 */
[----:B------:R-:W-:Y:S01]  /*4610*/  IABS R79, R19 ;  /* 0x00000013004f7213 */ /* 0x000fe20000000000 */
[----:B------:R-:W-:-:S02]  /*4620*/  IMAD.MOV.U32 R19, RZ, RZ, R14 ;  /* 0x000000ffff137224 */ /* 0x000fc400078e000e */
[----:B------:R-:W-:-:S03]  /*4630*/  IMAD.MOV.U32 R14, RZ, RZ, R15 ;  /* 0x000000ffff0e7224 */ /* 0x000fc600078e000f */
[----:B------:R-:W-:Y:S01]  /*4640*/  IABS R78, R19 ;  /* 0x00000013004e7213 */ /* 0x000fe20000000000 */
[----:B------:R-:W-:-:S05]  /*4650*/  IMAD.MOV.U32 R19, RZ, RZ, R14 ;  /* 0x000000ffff137224 */ /* 0x000fca00078e000e */
[----:B------:R-:W-:Y:S02]  /*4660*/  IABS R77, R19 ;  /* 0x00000013004d7213 */ /* 0x000fe40000000000 */
[----:B------:R-:W3:Y:S01]  /*4670*/  LDL R19, [R1+0xde0] ;  /* 0x000de00001137983 */ /* 0x000ee20000100800 */
[----:B--2---:R-:W-:-:S04]  /*4680*/  IMAD.MOV.U32 R32, RZ, RZ, R58 ;  /* 0x000000ffff207224 */ /* 0x004fc800078e003a */
[----:B------:R-:W-:Y:S02]  /*4690*/  IMAD.MOV.U32 R25, RZ, RZ, R32 ;  /* 0x000000ffff197224 */ /* 0x000fe400078e0020 */
[----:B------:R-:W2:Y:S02]  /*46a0*/  LDL R32, [R1+0xdc0] ;  /* 0x000dc00001207983 */ /* 0x000ea40000100800 */
[----:B------:R-:W-:-:S04]  /*46b0*/  IMAD.MOV.U32 R24, RZ, RZ, R25 ;  /* 0x000000ffff187224 */ /* 0x000fc800078e0019 */
[----:B------:R-:W-:-:S04]  /*46c0*/  IMAD.MOV.U32 R15, RZ, RZ, R24 ;  /* 0x000000ffff0f7224 */ /* 0x000fc800078e0018 */
[----:B------:R-:W-:Y:S01]  /*46d0*/  IMAD.MOV.U32 R14, RZ, RZ, R15 ;  /* 0x000000ffff0e7224 */ /* 0x000fe200078e000f */
[----:B---3--:R-:W-:Y:S01]  /*46e0*/  IABS R76, R19 ;  /* 0x00000013004c7213 */ /* 0x008fe20000000000 */
[----:B--2---:R-:W-:-:S04]  /*46f0*/  IMAD.MOV.U32 R25, RZ, RZ, R32 ;  /* 0x000000ffff197224 */ /* 0x004fc800078e0020 */
[----:B------:R-:W-:-:S04]  /*4700*/  IMAD.MOV.U32 R24, RZ, RZ, R25 ;  /* 0x000000ffff187224 */ /* 0x000fc800078e0019 */
[----:B------:R-:W-:-:S04]  /*4710*/  IMAD.MOV.U32 R15, RZ, RZ, R24 ;  /* 0x000000ffff0f7224 */ /* 0x000fc800078e0018 */
[----:B------:R-:W-:-:S04]  /*4720*/  IMAD.MOV.U32 R19, RZ, RZ, R15 ;  /* 0x000000ffff137224 */ /* 0x000fc800078e000f */
[----:B------:R-:W-:Y:S02]  /*4730*/  IMAD.MOV.U32 R23, RZ, RZ, R19 ;  /* 0x000000ffff177224 */ /* 0x000fe400078e0013 */
[----:B------:R-:W-:Y:S02]  /*4740*/  IMAD.MOV.U32 R19, RZ, RZ, R14 ;  /* 0x000000ffff137224 */ /* 0x000fe400078e000e */
[----:B------:R-:W2:Y:S01]  /*4750*/  LDL R14, [R1+0xd9c] ;  /* 0x000d9c00010e7983 */ /* 0x000ea20000100800 */
[----:B------:R-:W-:Y:S02]  /*4760*/  IMAD.MOV.U32 R96, RZ, RZ, R97 ;  /* 0x000000ffff607224 */ /* 0x000fe400078e0061 */
[----:B------:R-:W-:Y:S01]  /*4770*/  IMAD.MOV.U32 R22, RZ, RZ, R23 ;  /* 0x000000ffff167224 */ /* 0x000fe200078e0017 */
[----:B------:R-:W3:Y:S01]  /*4780*/  LDL R97, [R1+0xe44] ;  /* 0x000e440001617983 */ /* 0x000ee20000100800 */
[----:B------:R-:W-:-:S04]  /*4790*/  IMAD.MOV.U32 R82, RZ, RZ, R96 ;  /* 0x000000ffff527224 */ /* 0x000fc800078e0060 */
[----:B------:R-:W-:Y:S02]  /*47a0*/  IMAD.MOV.U32 R81, RZ, RZ, R82 ;  /* 0x000000ffff517224 */ /* 0x000fe400078e0052 */
[----:B------:R-:W-:Y:S01]  /*47b0*/  IMAD.MOV.U32 R23, RZ, RZ, R19 ;  /* 0x000000ffff177224 */ /* 0x000fe200078e0013 */
[----:B------:R-:W4:Y:S01]  /*47c0*/  LDL R82, [R1+0xdf8] ;  /* 0x000df80001527983 */ /* 0x000f220000100800 */
[----:B------:R-:W-:-:S04]  /*47d0*/  IMAD.MOV.U32 R67, RZ, RZ, R81 ;  /* 0x000000ffff437224 */ /* 0x000fc800078e0051 */
[----:B------:R-:W-:Y:S02]  /*47e0*/  IMAD.MOV.U32 R32, RZ, RZ, R67 ;  /* 0x000000ffff207224 */ /* 0x000fe400078e0043 */
[----:B------:R-:W-:Y:S01]  /*47f0*/  IMAD.MOV.U32 R40, RZ, RZ, R41 ;  /* 0x000000ffff287224 */ /* 0x000fe200078e0029 */
[----:B------:R-:W4:Y:S01]  /*4800*/  LDL R67, [R1+0xdb8] ;  /* 0x000db80001437983 */ /* 0x000f220000100800 */
[----:B------:R-:W-:-:S03]  /*4810*/  IMAD.MOV.U32 R25, RZ, RZ, R32 ;  /* 0x000000ffff197224 */ /* 0x000fc600078e0020 */
[----:B------:R-:W3:Y:S01]  /*4820*/  LDL R32, [R1+0xdb4] ;  /* 0x000db40001207983 */ /* 0x000ee20000100800 */
[----:B--2---:R-:W-:-:S03]  /*4830*/  IMAD.MOV.U32 R19, RZ, RZ, R14 ;  /* 0x000000ffff137224 */ /* 0x004fc600078e000e */
[----:B------:R-:W2:Y:S01]  /*4840*/  LDL R14, [R1+0xd98] ;  /* 0x000d9800010e7983 */ /* 0x000ea20000100800 */
[----:B------:R-:W-:Y:S02]  /*4850*/  IMAD.MOV.U32 R35, RZ, RZ, R40 ;  /* 0x000000ffff237224 */ /* 0x000fe400078e0028 */
[----:B------:R-:W-:Y:S02]  /*4860*/  IMAD.MOV.U32 R21, RZ, RZ, R22 ;  /* 0x000000ffff157224 */ /* 0x000fe400078e0016 */
[----:B------:R-:W-:Y:S02]  /*4870*/  IMAD.MOV.U32 R22, RZ, RZ, R23 ;  /* 0x000000ffff167224 */ /* 0x000fe400078e0017 */
[----:B------:R-:W-:Y:S02]  /*4880*/  IMAD.MOV.U32 R23, RZ, RZ, R19 ;  /* 0x000000ffff177224 */ /* 0x000fe400078e0013 */
[----:B------:R-:W-:Y:S02]  /*4890*/  IMAD.MOV.U32 R20, RZ, RZ, R21 ;  /* 0x000000ffff147224 */ /* 0x000fe400078e0015 */
[----:B------:R-:W-:-:S02]  /*48a0*/  IMAD.MOV.U32 R21, RZ, RZ, R22 ;  /* 0x000000ffff157224 */ /* 0x000fc400078e0016 */
[----:B---3--:R-:W-:Y:S02]  /*48b0*/  IMAD.MOV.U32 R24, RZ, RZ, R32 ;  /* 0x000000ffff187224 */ /* 0x008fe400078e0020 */
[----:B------:R-:W-:-:S04]  /*48c0*/  IMAD.MOV.U32 R32, RZ, RZ, R35 ;  /* 0x000000ffff207224 */ /* 0x000fc800078e0023 */
[----:B------:R-:W-:Y:S02]  /*48d0*/  IMAD.MOV.U32 R15, RZ, RZ, R32 ;  /* 0x000000ffff0f7224 */ /* 0x000fe400078e0020 */
[----:B------:R-:W-:Y:S01]  /*48e0*/  IMAD.MOV.U32 R22, RZ, RZ, R23 ;  /* 0x000000ffff167224 */ /* 0x000fe200078e0017 */
        /* <DEDUP_REMOVED lines=10> */
[----:B------:R-:W-:-:S04]  /*4990*/  IMAD.MOV.U32 R23, RZ, RZ, R14 ;  /* 0x000000ffff177224 */ /* 0x000fc800078e000e */
[----:B------:R-:W-:-:S05]  /*49a0*/  IMAD.MOV.U32 R20, RZ, RZ, R23 ;  /* 0x000000ffff147224 */ /* 0x000fca00078e0017 */
[----:B------:R-:W-:Y:S01]  /*49b0*/  IABS R68, R20 ;  /* 0x0000001400447213 */ /* 0x000fe20000000000 */
[----:B------:R-:W-:Y:S02]  /*49c0*/  IMAD.MOV.U32 R20, RZ, RZ, R21 ;  /* 0x000000ffff147224 */ /* 0x000fe400078e0015 */
[----:B------:R-:W-:Y:S02]  /*49d0*/  IMAD.MOV.U32 R21, RZ, RZ, R22 ;  /* 0x000000ffff157224 */ /* 0x000fe400078e0016 */
[----:B------:R-:W-:Y:S02]  /*49e0*/  IMAD.MOV.U32 R22, RZ, RZ, R33 ;  /* 0x000000ffff167224 */ /* 0x000fe400078e0021 */
[----:B------:R-:W-:Y:S02]  /*49f0*/  IMAD.MOV.U32 R33, RZ, RZ, R48 ;  /* 0x000000ffff217224 */ /* 0x000fe400078e0030 */
[----:B------:R-:W2:Y:S01]  /*4a00*/  LDL R48, [R1+0xd70] ;  /* 0x000d700001307983 */ /* 0x000ea20000100800 */
[----:B------:R-:W-:-:S02]  /*4a10*/  IMAD.MOV.U32 R98, RZ, RZ, R121 ;  /* 0x000000ffff627224 */ /* 0x000fc400078e0079 */
[----:B------:R-:W-:Y:S01]  /*4a20*/  IMAD.MOV.U32 R41, RZ, RZ, R50 ;  /* 0x000000ffff297224 */ /* 0x000fe200078e0032 */
[----:B------:R-:W3:Y:S01]  /*4a30*/  LDL R121, [R1+0xebc] ;  /* 0x000ebc0001797983 */ /* 0x000ee20000100800 */
[----:B------:R-:W-:Y:S02]  /*4a40*/  IMAD.MOV.U32 R96, RZ, RZ, R98 ;  /* 0x000000ffff607224 */ /* 0x000fe400078e0062 */
[----:B------:R-:W-:Y:S01]  /*4a50*/  IMAD.MOV.U32 R40, RZ, RZ, R41 ;  /* 0x000000ffff287224 */ /* 0x000fe200078e0029 */
[----:B------:R-:W4:Y:S01]  /*4a60*/  LDL R98, [R1+0xe48] ;  /* 0x000e480001627983 */ /* 0x000f220000100800 */
[----:B------:R-:W-:Y:S02]  /*4a70*/  IMAD.MOV.U32 R73, RZ, RZ, R96 ;  /* 0x000000ffff497224 */ /* 0x000fe400078e0060 */
[----:B------:R-:W-:Y:S01]  /*4a80*/  IMAD.MOV.U32 R24, RZ, RZ, R25 ;  /* 0x000000ffff187224 */ /* 0x000fe200078e0019 */
[----:B------:R-:W4:Y:S01]  /*4a90*/  LDL R96, [R1+0xe40] ;  /* 0x000e400001607983 */ /* 0x000f220000100800 */
[----:B------:R-:W-:-:S02]  /*4aa0*/  IMAD.MOV.U32 R49, RZ, RZ, R73 ;  /* 0x000000ffff317224 */ /* 0x000fc400078e0049 */
[----:B------:R-:W-:Y:S01]  /*4ab0*/  IMAD.MOV.U32 R25, RZ, RZ, R40 ;  /* 0x000000ffff197224 */ /* 0x000fe200078e0028 */
[----:B------:R-:W4:Y:S01]  /*4ac0*/  LDL R73, [R1+0xdcc] ;  /* 0x000dcc0001497983 */ /* 0x000f220000100800 */
[----:B------:R-:W-:-:S04]  /*4ad0*/  IMAD.MOV.U32 R35, RZ, RZ, R49 ;  /* 0x000000ffff237224 */ /* 0x000fc800078e0031 */
[----:B------:R-:W-:Y:S02]  /*4ae0*/  IMAD.MOV.U32 R32, RZ, RZ, R35 ;  /* 0x000000ffff207224 */ /* 0x000fe400078e0023 */
[----:B------:R-:W-:Y:S02]  /*4af0*/  IMAD.MOV.U32 R15, RZ, RZ, R24 ;  /* 0x000000ffff0f7224 */ /* 0x000fe400078e0018 */
[----:B------:R-:W-:Y:S02]  /*4b00*/  IMAD.MOV.U32 R31, RZ, RZ, R20 ;  /* 0x000000ffff1f7224 */ /* 0x000fe400078e0014 */
[----:B------:R-:W-:Y:S02]  /*4b10*/  IMAD.MOV.U32 R24, RZ, RZ, R25 ;  /* 0x000000ffff187224 */ /* 0x000fe400078e0019 */
[----:B------:R-:W-:Y:S02]  /*4b20*/  IMAD.MOV.U32 R25, RZ, RZ, R32 ;  /* 0x000000ffff197224 */ /* 0x000fe400078e0020 */
[----:B------:R-:W-:Y:S01]  /*4b30*/  IMAD.MOV.U32 R20, RZ, RZ, R21 ;  /* 0x000000ffff147224 */ /* 0x000fe200078e0015 */
[----:B------:R-:W3:Y:S01]  /*4b40*/  LDL R32, [R1+0xd90] ;  /* 0x000d900001207983 */ /* 0x000ee20000100800 */
[----:B------:R-:W-:-:S02]  /*4b50*/  IMAD.MOV.U32 R21, RZ, RZ, R22 ;  /* 0x000000ffff157224 */ /* 0x000fc400078e0016 */
[----:B------:R-:W-:Y:S02]  /*4b60*/  IMAD.MOV.U32 R30, RZ, RZ, R31 ;  /* 0x000000ffff1e7224 */ /* 0x000fe400078e001f */
[----:B------:R-:W-:Y:S02]  /*4b70*/  IMAD.MOV.U32 R31, RZ, RZ, R20 ;  /* 0x000000ffff1f7224 */ /* 0x000fe400078e0014 */
[----:B------:R-:W-:Y:S02]  /*4b80*/  IMAD.MOV.U32 R29, RZ, RZ, R30 ;  /* 0x000000ffff1d7224 */ /* 0x000fe400078e001e */
[----:B------:R-:W-:Y:S02]  /*4b90*/  IMAD.MOV.U32 R20, RZ, RZ, R21 ;  /* 0x000000ffff147224 */ /* 0x000fe400078e0015 */
[----:B------:R-:W-:Y:S02]  /*4ba0*/  IMAD.MOV.U32 R30, RZ, RZ, R31 ;  /* 0x000000ffff1e7224 */ /* 0x000fe400078e001f */
[----:B------:R-:W-:-:S02]  /*4bb0*/  IMAD.MOV.U32 R28, RZ, RZ, R29 ;  /* 0x000000ffff1c7224 */ /* 0x000fc400078e001d */
[----:B------:R-:W-:-:S03]  /*4bc0*/  IMAD.MOV.U32 R29, RZ, RZ, R30 ;  /* 0x000000ffff1d7224 */ /* 0x000fc600078e001e */
[----:B------:R-:W-:Y:S01]  /*4bd0*/  IABS R63, R28 ;  /* 0x0000001c003f7213 */ /* 0x000fe20000000000 */
[----:B------:R-:W-:-:S05]  /*4be0*/  IMAD.MOV.U32 R28, RZ, RZ, R29 ;  /* 0x000000ffff1c7224 */ /* 0x000fca00078e001d */
[----:B------:R-:W-:Y:S02]  /*4bf0*/  IABS R62, R28 ;  /* 0x0000001c003e7213 */ /* 0x000fe40000000000 */
[----:B------:R-:W4:Y:S01]  /*4c00*/  LDL R28, [R1+0xd94] ;  /* 0x000d9400011c7983 */ /* 0x000f220000100800 */
[----:B--2---:R-:W-:-:S04]  /*4c10*/  IMAD.MOV.U32 R22, RZ, RZ, R48 ;  /* 0x000000ffff167224 */ /* 0x004fc800078e0030 */
[----:B------:R-:W-:Y:S02]  /*4c20*/  IMAD.MOV.U32 R21, RZ, RZ, R22 ;  /* 0x000000ffff157224 */ /* 0x000fe400078e0016 */
[----:B------:R-:W2:Y:S01]  /*4c30*/  LDL R22, [R1+0xd78] ;  /* 0x000d780001167983 */ /* 0x000ea20000100800 */
[----:B------:R-:W-:Y:S02]  /*4c40*/  IMAD.MOV.U32 R31, RZ, RZ, R20 ;  /* 0x000000ffff1f7224 */ /* 0x000fe400078e0014 */
[----:B------:R-:W-:-:S04]  /*4c50*/  IMAD.MOV.U32 R20, RZ, RZ, R21 ;  /* 0x000000ffff147224 */ /* 0x000fc800078e0015 */
[----:B------:R-:W-:Y:S02]  /*4c60*/  IMAD.MOV.U32 R30, RZ, RZ, R20 ;  /* 0x000000ffff1e7224 */ /* 0x000fe400078e0014 */
[----:B---3--:R-:W-:Y:S02]  /*4c70*/  IMAD.MOV.U32 R14, RZ, RZ, R32 ;  /* 0x000000ffff0e7224 */ /* 0x008fe400078e0020 */
[----:B------:R-:W-:-:S04]  /*4c80*/  IMAD.MOV.U32 R32, RZ, RZ, R34 ;  /* 0x000000ffff207224 */ /* 0x000fc800078e0022 */
[----:B------:R-:W-:Y:S01]  /*4c90*/  IMAD.MOV.U32 R23, RZ, RZ, R32 ;  /* 0x000000ffff177224 */ /* 0x000fe200078e0020 */
[----:B----4-:R-:W-:Y:S01]  /*4ca0*/  IABS R61, R28 ;  /* 0x0000001c003d7213 */ /* 0x010fe20000000000 */
[----:B--2---:R-:W-:Y:S02]  /*4cb0*/  IMAD.MOV.U32 R21, RZ, RZ, R22 ;  /* 0x000000ffff157224 */ /* 0x004fe400078e0016 */
[----:B------:R-:W-:Y:S02]  /*4cc0*/  IMAD.MOV.U32 R22, RZ, RZ, R23 ;  /* 0x000000ffff167224 */ /* 0x000fe400078e0017 */
[----:B------:R-:W-:Y:S02]  /*4cd0*/  IMAD.MOV.U32 R23, RZ, RZ, R14 ;  /* 0x000000ffff177224 */ /* 0x000fe400078e000e */
[----:B------:R-:W-:Y:S01]  /*4ce0*/  IMAD.MOV.U32 R20, RZ, RZ, R21 ;  /* 0x000000ffff147224 */ /* 0x000fe200078e0015 */
[----:B------:R-:W2:Y:S01]  /*4cf0*/  LDL R14, [R1+0xd64] ;  /* 0x000d6400010e7983 */ /* 0x000ea20000100800 */
[----:B------:R-:W-:-:S02]  /*4d00*/  IMAD.MOV.U32 R21, RZ, RZ, R23 ;  /* 0x000000ffff157224 */ /* 0x000fc400078e0017 */
[----:B------:R-:W-:Y:S01]  /*4d10*/  IMAD.MOV.U32 R29, RZ, RZ, R20 ;  /* 0x000000ffff1d7224 */ /* 0x000fe200078e0014 */
[----:B------:R-:W3:Y:S01]  /*4d20*/  LDL R23, [R1+0xd6c] ;  /* 0x000d6c0001177983 */ /* 0x000ee20000100800 */
[----:B------:R-:W-:-:S04]  /*4d30*/  IMAD.MOV.U32 R20, RZ, RZ, R21 ;  /* 0x000000ffff147224 */ /* 0x000fc800078e0015 */
[----:B------:R-:W-:-:S05]  /*4d40*/  IMAD.MOV.U32 R28, RZ, RZ, R20 ;  /* 0x000000ffff1c7224 */ /* 0x000fca00078e0014 */
[----:B------:R-:W-:Y:S01]  /*4d50*/  IABS R60, R28 ;  /* 0x0000001c003c7213 */ /* 0x000fe20000000000 */
[----:B------:R-:W-:Y:S02]  /*4d60*/  IMAD.MOV.U32 R28, RZ, RZ, R29 ;  /* 0x000000ffff1c7224 */ /* 0x000fe400078e001d */
[----:B------:R-:W-:Y:S02]  /*4d70*/  IMAD.MOV.U32 R29, RZ, RZ, R30 ;  /* 0x000000ffff1d7224 */ /* 0x000fe400078e001e */
[----:B------:R-:W-:Y:S01]  /*4d80*/  IMAD.MOV.U32 R39, RZ, RZ, R28 ;  /* 0x000000ffff277224 */ /* 0x000fe200078e001c */
[----:B------:R-:W4:Y:S01]  /*4d90*/  LDL R30, [R1+0xd20] ;  /* 0x000d2000011e7983 */ /* 0x000f220000100800 */
[----:B------:R-:W-:-:S03]  /*4da0*/  IMAD.MOV.U32 R28, RZ, RZ, R29 ;  /* 0x000000ffff1c7224 */ /* 0x000fc600078e001d */
[----:B------:R-:W2:Y:S01]  /*4db0*/  LDL R29, [R1+0xd4c] ;  /* 0x000d4c00011d7983 */ /* 0x000ea20000100800 */
[----:B------:R-:W-:Y:S02]  /*4dc0*/  IMAD.MOV.U32 R38, RZ, RZ, R39 ;  /* 0x000000ffff267224 */ /* 0x000fe400078e0027 */
[----:B------:R-:W-:Y:S02]  /*4dd0*/  IMAD.MOV.U32 R39, RZ, RZ, R28 ;  /* 0x000000ffff277224 */ /* 0x000fe400078e001c */
[----:B------:R-:W-:Y:S02]  /*4de0*/  IMAD.MOV.U32 R37, RZ, RZ, R38 ;  /* 0x000000ffff257224 */ /* 0x000fe400078e0026 */
[----:B------:R-:W-:Y:S02]  /*4df0*/  IMAD.MOV.U32 R38, RZ, RZ, R39 ;  /* 0x000000ffff267224 */ /* 0x000fe400078e0027 */
[----:B------:R-:W-:Y:S02]  /*4e00*/  IMAD.MOV.U32 R128, RZ, RZ, R131 ;  /* 0x000000ffff807224 */ /* 0x000fe400078e0083 */
[----:B------:R-:W4:Y:S01]  /*4e10*/  LDL R131, [R1+0xd24] ;  /* 0x000d240001837983 */ /* 0x000f220000100800 */
[----:B------:R-:W-:-:S02]  /*4e20*/  IMAD.MOV.U32 R36, RZ, RZ, R37 ;  /* 0x000000ffff247224 */ /* 0x000fc400078e0025 */
[----:B------:R-:W-:Y:S02]  /*4e30*/  IMAD.MOV.U32 R91, RZ, RZ, R104 ;  /* 0x000000ffff5b7224 */ /* 0x000fe400078e0068 */
[----:B------:R-:W-:Y:S02]  /*4e40*/  IMAD.MOV.U32 R51, RZ, RZ, R56 ;  /* 0x000000ffff337224 */ /* 0x000fe400078e0038 */
[----:B------:R-:W-:Y:S01]  /*4e50*/  IMAD.MOV.U32 R37, RZ, RZ, R38 ;  /* 0x000000ffff257224 */ /* 0x000fe200078e0026 */
[----:B------:R-:W-:Y:S01]  /*4e60*/  IABS R55, R36 ;  /* 0x0000002400377213 */ /* 0x000fe20000000000 */
[----:B------:R-:W-:Y:S01]  /*4e70*/  IMAD.MOV.U32 R89, RZ, RZ, R91 ;  /* 0x000000ffff597224 */ /* 0x000fe200078e005b */
[----:B------:R-:W4:Y:S01]  /*4e80*/  LDL R104, [R1+0xe64] ;  /* 0x000e640001687983 */ /* 0x000f220000100800 */
[----:B------:R-:W-:Y:S02]  /*4e90*/  IMAD.MOV.U32 R49, RZ, RZ, R51 ;  /* 0x000000ffff317224 */ /* 0x000fe400078e0033 */
[----:B------:R-:W-:-:S02]  /*4ea0*/  IMAD.MOV.U32 R36, RZ, RZ, R37 ;  /* 0x000000ffff247224 */ /* 0x000fc400078e0025 */
[----:B------:R-:W-:Y:S02]  /*4eb0*/  IMAD.MOV.U32 R50, RZ, RZ, R59 ;  /* 0x000000ffff327224 */ /* 0x000fe400078e003b */
[----:B------:R-:W-:Y:S01]  /*4ec0*/  IMAD.MOV.U32 R74, RZ, RZ, R89 ;  /* 0x000000ffff4a7224 */ /* 0x000fe200078e0059 */
[----:B------:R-:W-:Y:S01]  /*4ed0*/  IABS R54, R36 ;  /* 0x0000002400367213 */ /* 0x000fe20000000000 */
[----:B------:R-:W-:Y:S01]  /*4ee0*/  IMAD.MOV.U32 R35, RZ, RZ, R49 ;  /* 0x000000ffff237224 */ /* 0x000fe200078e0031 */
[----:B------:R-:W4:Y:S01]  /*4ef0*/  LDL R89, [R1+0xe1c] ;  /* 0x000e1c0001597983 */ /* 0x000f220000100800 */
[----:B------:R-:W-:Y:S02]  /*4f00*/  IMAD.MOV.U32 R41, RZ, RZ, R50 ;  /* 0x000000ffff297224 */ /* 0x000fe400078e0032 */
[----:B------:R-:W-:Y:S02]  /*4f10*/  IMAD.MOV.U32 R59, RZ, RZ, R74 ;  /* 0x000000ffff3b7224 */ /* 0x000fe400078e004a */
[----:B------:R-:W-:Y:S01]  /*4f20*/  IMAD.MOV.U32 R51, RZ, RZ, R64 ;  /* 0x000000ffff337224 */ /* 0x000fe200078e0040 */
[----:B------:R-:W4:Y:S01]  /*4f30*/  LDL R74, [R1+0xdd0] ;  /* 0x000dd000014a7983 */ /* 0x000f220000100800 */
[----:B------:R-:W-:-:S02]  /*4f40*/  IMAD.MOV.U32 R34, RZ, RZ, R35 ;  /* 0x000000ffff227224 */ /* 0x000fc400078e0023 */
[----:B------:R-:W-:Y:S01]  /*4f50*/  IMAD.MOV.U32 R40, RZ, RZ, R41 ;  /* 0x000000ffff287224 */ /* 0x000fe200078e0029 */
[----:B------:R-:W4:Y:S01]  /*4f60*/  LDL R64, [R1+0xda0] ;  /* 0x000da00001407983 */ /* 0x000f220000100800 */
[----:B------:R-:W-:Y:S02]  /*4f70*/  IMAD.MOV.U32 R41, RZ, RZ, R59 ;  /* 0x000000ffff297224 */ /* 0x000fe400078e003b */
[----:B------:R-:W-:Y:S01]  /*4f80*/  IMAD.MOV.U32 R49, RZ, RZ, R51 ;  /* 0x000000ffff317224 */ /* 0x000fe200078e0033 */
[----:B------:R-:W4:Y:S01]  /*4f90*/  LDL R59, [R1+0xd8c] ;  /* 0x000d8c00013b7983 */ /* 0x000f220000100800 */
[----:B------:R-:W-:Y:S02]  /*4fa0*/  IMAD.MOV.U32 R32, RZ, RZ, R34 ;  /* 0x000000ffff207224 */ /* 0x000fe400078e0022 */
[----:B------:R-:W-:Y:S02]  /*4fb0*/  IMAD.MOV.U32 R65, RZ, RZ, R90 ;  /* 0x000000ffff417224 */ /* 0x000fe400078e005a */
[----:B---3--:R-:W-:Y:S01]  /*4fc0*/  IMAD.MOV.U32 R21, RZ, RZ, R23 ;  /* 0x000000ffff157224 */ /* 0x008fe200078e0017 */
[----:B------:R-:W3:Y:S01]  /*4fd0*/  LDL R90, [R1+0xe20] ;  /* 0x000e2000015a7983 */ /* 0x000ee20000100800 */
[----:B------:R-:W-:-:S04]  /*4fe0*/  IMAD.MOV.U32 R23, RZ, RZ, R19 ;  /* 0x000000ffff177224 */ /* 0x000fc800078e0013 */
[----:B------:R-:W-:Y:S02]  /*4ff0*/  IMAD.MOV.U32 R20, RZ, RZ, R23 ;  /* 0x000000ffff147224 */ /* 0x000fe400078e0017 */
[----:B--2---:R-:W-:Y:S02]  /*5000*/  IMAD.MOV.U32 R28, RZ, RZ, R29 ;  /* 0x000000ffff1c7224 */ /* 0x004fe400078e001d */
        /* <DEDUP_REMOVED lines=12> */
[----:B------:R-:W-:-:S03]  /*50d0*/  IMAD.MOV.U32 R37, RZ, RZ, R39 ;  /* 0x000000ffff257224 */ /* 0x000fc600078e0027 */
[----:B------:R-:W-:Y:S01]  /*50e0*/  IABS R53, R36 ;  /* 0x0000002400357213 */ /* 0x000fe20000000000 */
[----:B------:R-:W-:Y:S02]  /*50f0*/  IMAD.MOV.U32 R36, RZ, RZ, R37 ;  /* 0x000000ffff247224 */ /* 0x000fe400078e0025 */
[----:B------:R-:W-:Y:S02]  /*5100*/  IMAD.MOV.U32 R37, RZ, RZ, R38 ;  /* 0x000000ffff257224 */ /* 0x000fe400078e0026 */
[----:B------:R-:W-:Y:S02]  /*5110*/  IMAD.MOV.U32 R14, RZ, RZ, R24 ;  /* 0x000000ffff0e7224 */ /* 0x000fe400078e0018 */
[----:B------:R-:W-:Y:S02]  /*5120*/  IMAD.MOV.U32 R38, RZ, RZ, R28 ;  /* 0x000000ffff267224 */ /* 0x000fe400078e001c */
[----:B------:R-:W-:Y:S02]  /*5130*/  IMAD.MOV.U32 R24, RZ, RZ, R40 ;  /* 0x000000ffff187224 */ /* 0x000fe400078e0028 */
[----:B----4-:R-:W-:Y:S01]  /*5140*/  IMAD.MOV.U32 R28, RZ, RZ, R30 ;  /* 0x000000ffff1c7224 */ /* 0x010fe200078e001e */
[----:B------:R-:W-:Y:S01]  /*5150*/  IABS R52, R36 ;  /* 0x0000002400347213 */ /* 0x000fe20000000000 */
[----:B------:R-:W-:-:S02]  /*5160*/  IMAD.MOV.U32 R19, RZ, RZ, R32 ;  /* 0x000000ffff137224 */ /* 0x000fc400078e0020 */
[----:B------:R-:W-:Y:S02]  /*5170*/  IMAD.MOV.U32 R40, RZ, RZ, R41 ;  /* 0x000000ffff287224 */ /* 0x000fe400078e0029 */
[----:B------:R-:W-:Y:S01]  /*5180*/  IMAD.MOV.U32 R30, RZ, RZ, R33 ;  /* 0x000000ffff1e7224 */ /* 0x000fe200078e0021 */
[----:B------:R-:W2:Y:S01]  /*5190*/  LDL R41, [R1+0xbc8] ;  /* 0x000bc80001297983 */ /* 0x000ea20000100800 */
[----:B------:R-:W-:Y:S02]  /*51a0*/  IMAD.MOV.U32 R51, RZ, RZ, R65 ;  /* 0x000000ffff337224 */ /* 0x000fe400078e0041 */
[----:B------:R-:W-:Y:S01]  /*51b0*/  IMAD.MOV.U32 R32, RZ, RZ, R49 ;  /* 0x000000ffff207224 */ /* 0x000fe200078e0031 */
[----:B------:R-:W4:Y:S01]  /*51c0*/  LDL R65, [R1+0xda4] ;  /* 0x000da40001417983 */ /* 0x000f220000100800 */
[----:B------:R-:W-:Y:S02]  /*51d0*/  IMAD.MOV.U32 R36, RZ, RZ, R37 ;  /* 0x000000ffff247224 */ /* 0x000fe400078e0025 */
[----:B------:R-:W-:Y:S01]  /*51e0*/  IMAD.MOV.U32 R37, RZ, RZ, R38 ;  /* 0x000000ffff257224 */ /* 0x000fe200078e0026 */
[----:B------:R-:W3:Y:S01]  /*51f0*/  LDL R49, [R1+0xbc0] ;  /* 0x000bc00001317983 */ /* 0x000ee20000100800 */
        /* <DEDUP_REMOVED lines=8> */
[----:B------:R-:W4:Y:S01]  /*5280*/  LDL R30, [R1+0xd04] ;  /* 0x000d0400011e7983 */ /* 0x000f220000100800 */
[----:B------:R-:W-:-:S02]  /*5290*/  IMAD R18, R252, R13, R11 ;  /* 0x0000000dfc127224 */ /* 0x000fc400078e020b */
[----:B------:R-:W-:-:S03]  /*52a0*/  IMAD.HI.U32 R11, R3, R10, RZ ;  /* 0x0000000a030b7227 */ /* 0x000fc600078e00ff */
[----:B------:R-:W-:Y:S01]  /*52b0*/  ISETP.GT.U32.AND P0, PT, R252, R18, PT ;  /* 0x00000012fc00720c */ /* 0x000fe20003f04070 */
[----:B------:R-:W-:Y:S02]  /*52c0*/  IMAD.MOV R11, RZ, RZ, -R11 ;  /* 0x000000ffff0b7224 */ /* 0x000fe400078e0a0b */
[----:B------:R-:W-:-:S04]  /*52d0*/  IMAD.HI.U32 R8, R3, R6, RZ ;  /* 0x0000000603087227 */ /* 0x000fc800078e00ff */
[----:B------:R-:W-:Y:S02]  /*52e0*/  IMAD R13, R252, R11, R10 ;  /* 0x0000000bfc0d7224 */ /* 0x000fe400078e020a */
[----:B------:R-:W-:Y:S02]  /*52f0*/  IMAD.MOV R8, RZ, RZ, -R8 ;  /* 0x000000ffff087224 */ /* 0x000fe400078e0a08 */
[----:B------:R-:W-:-:S04]  /*5300*/  IMAD.HI.U32 R10, R3, R9, RZ ;  /* 0x00000009030a7227 */ /* 0x000fc800078e00ff */
[----:B------:R-:W-:Y:S01]  /*5310*/  @!P0 IMAD.IADD R18, R18, 0x1, -R252 ;  /* 0x0000000112128824 */ /* 0x000fe200078e0afc */
[C---:B------:R-:W-:Y:S01]  /*5320*/  ISETP.GT.U32.AND P0, PT, R252.reuse, R13, PT ;  /* 0x0000000dfc00720c */ /* 0x040fe20003f04070 */
[----:B------:R-:W-:Y:S02]  /*5330*/  IMAD R12, R252, R8, R6 ;  /* 0x00000008fc0c7224 */ /* 0x000fe400078e0206 */
[----:B------:R-:W-:-:S04]  /*5340*/  IMAD.HI.U32 R8, R3, R7, RZ ;  /* 0x0000000703087227 */ /* 0x000fc800078e00ff */
[----:B------:R-:W-:Y:S02]  /*5350*/  IMAD.MOV R10, RZ, RZ, -R10 ;  /* 0x000000ffff0a7224 */ /* 0x000fe400078e0a0a */
[----:B------:R-:W-:Y:S02]  /*5360*/  IMAD.MOV R8, RZ, RZ, -R8 ;  /* 0x000000ffff087224 */ /* 0x000fe400078e0a08 */
[C---:B------:R-:W-:Y:S01]  /*5370*/  IMAD R9, R252.reuse, R10, R9 ;  /* 0x0000000afc097224 */ /* 0x040fe200078e0209 */
[----:B------:R-:W-:Y:S01]  /*5380*/  ISETP.GT.U32.AND P4, PT, R252, R12, PT ;  /* 0x0000000cfc00720c */ /* 0x000fe20003f84070 */
[--C-:B------:R-:W-:Y:S02]  /*5390*/  @!P3 IMAD.IADD R16, R16, 0x1, -R252.reuse ;  /* 0x000000011010b824 */ /* 0x100fe400078e0afc */
[C---:B------:R-:W-:Y:S01]  /*53a0*/  IMAD R11, R252.reuse, R8, R7 ;  /* 0x00000008fc0b7224 */ /* 0x040fe200078e0207 */
[C---:B------:R-:W-:Y:S01]  /*53b0*/  ISETP.GT.U32.AND P3, PT, R252.reuse, R9, PT ;  /* 0x00000009fc00720c */ /* 0x040fe20003f64070 */
[----:B------:R-:W-:Y:S01]  /*53c0*/  IMAD.MOV.U32 R120, RZ, RZ, R131 ;  /* 0x000000ffff787224 */ /* 0x000fe200078e0083 */
[C---:B------:R-:W-:Y:S01]  /*53d0*/  ISETP.GT.U32.AND P5, PT, R252.reuse, R16, PT ;  /* 0x00000010fc00720c */ /* 0x040fe20003fa4070 */
[----:B------:R-:W-:Y:S01]  /*53e0*/  @!P0 IMAD.IADD R13, R13, 0x1, -R252 ;  /* 0x000000010d0d8824 */ /* 0x000fe200078e0afc */
[----:B------:R-:W-:Y:S01]  /*53f0*/  ISETP.GT.U32.AND P0, PT, R252, R11, PT ;  /* 0x0000000bfc00720c */ /* 0x000fe20003f04070 */
[----:B------:R-:W-:-:S02]  /*5400*/  IMAD.MOV.U32 R106, RZ, RZ, R120 ;  /* 0x000000ffff6a7224 */ /* 0x000fc400078e0078 */
[----:B------:R-:W-:Y:S02]  /*5410*/  @!P1 IMAD.IADD R17, R17, 0x1, -R252 ;  /* 0x0000000111119824 */ /* 0x000fe400078e0afc */
[----:B------:R-:W-:Y:S02]  /*5420*/  IMAD.MOV.U32 R56, RZ, RZ, R57 ;  /* 0x000000ffff387224 */ /* 0x000fe400078e0039 */
[----:B------:R-:W-:Y:S02]  /*5430*/  IMAD.MOV.U32 R21, RZ, RZ, R14 ;  /* 0x000000ffff157224 */ /* 0x000fe400078e000e */
[--C-:B------:R-:W-:Y:S02]  /*5440*/  @!P4 IMAD.IADD R12, R12, 0x1, -R252.reuse ;  /* 0x000000010c0cc824 */ /* 0x100fe400078e0afc */
[----:B------:R-:W-:Y:S01]  /*5450*/  @!P3 IMAD.IADD R9, R9, 0x1, -R252 ;  /* 0x000000010909b824 */ /* 0x000fe200078e0afc */
[----:B------:R-:W-:Y:S01]  /*5460*/  ISETP.GT.U32.AND P6, PT, R252, R13, PT ;  /* 0x0000000dfc00720c */ /* 0x000fe20003fc4070 */
[----:B------:R-:W-:-:S02]  /*5470*/  IMAD.MOV.U32 R83, RZ, RZ, R106 ;  /* 0x000000ffff537224 */ /* 0x000fc400078e006a */
[----:B------:R-:W-:Y:S01]  /*5480*/  IMAD.MOV.U32 R91, RZ, RZ, R105 ;  /* 0x000000ffff5b7224 */ /* 0x000fe200078e0069 */
[C---:B------:R-:W-:Y:S01]  /*5490*/  ISETP.GT.U32.AND P1, PT, R252.reuse, R18, PT ;  /* 0x00000012fc00720c */ /* 0x040fe20003f24070 */
[----:B------:R-:W-:Y:S01]  /*54a0*/  IMAD.MOV.U32 R57, RZ, RZ, R72 ;  /* 0x000000ffff397224 */ /* 0x000fe200078e0048 */
[----:B------:R-:W-:Y:S01]  /*54b0*/  ISETP.GT.U32.AND P2, PT, R252, R17, PT ;  /* 0x00000011fc00720c */ /* 0x000fe20003f44070 */
        /* <DEDUP_REMOVED lines=13> */
[----:B------:R-:W-:Y:S01]  /*5590*/  @!P5 IMAD.IADD R16, R16, 0x1, -R252 ;  /* 0x000000011010d824 */ /* 0x000fe200078e0afc */
[C---:B------:R-:W-:Y:S01]  /*55a0*/  ISETP.GT.U32.AND P5, PT, R252.reuse, R12, PT ;  /* 0x0000000cfc00720c */ /* 0x040fe20003fa4070 */
[----:B------:R-:W-:Y:S01]  /*55b0*/  IMAD.MOV.U32 R21, RZ, RZ, R14 ;  /* 0x000000ffff157224 */ /* 0x000fe200078e000e */
[----:B------:R-:W4:Y:S01]  /*55c0*/  LDL R106, [R1+0xe70] ;  /* 0x000e7000016a7983 */ /* 0x000f220000100800 */
[----:B------:R-:W-:Y:S01]  /*55d0*/  @!P0 IMAD.IADD R11, R11, 0x1, -R252 ;  /* 0x000000010b0b8824 */ /* 0x000fe200078e0afc */
[----:B------:R-:W-:Y:S01]  /*55e0*/  ISETP.GT.U32.AND P0, PT, R252, R9, PT ;  /* 0x00000009fc00720c */ /* 0x000fe20003f04070 */
        /* <DEDUP_REMOVED lines=10> */
[----:B------:R-:W-:Y:S01]  /*5690*/  IMAD.MOV.U32 R50, RZ, RZ, R75 ;  /* 0x000000ffff327224 */ /* 0x000fe200078e004b */
[----:B------:R-:W-:Y:S01]  /*56a0*/  IABS R38, R28 ;  /* 0x0000001c00267213 */ /* 0x000fe20000000000 */
[----:B------:R-:W-:-:S02]  /*56b0*/  IMAD.MOV.U32 R66, RZ, RZ, R80 ;  /* 0x000000ffff427224 */ /* 0x000fc400078e0050 */
[--C-:B------:R-:W-:Y:S01]  /*56c0*/  @!P1 IMAD.IADD R18, R18, 0x1, -R252.reuse ;  /* 0x0000000112129824 */ /* 0x100fe200078e0afc */
[----:B------:R-:W-:Y:S01]  /*56d0*/  IABS R28, R22 ;  /* 0x00000016001c7213 */ /* 0x000fe20000000000 */
[----:B------:R-:W-:Y:S01]  /*56e0*/  @!P2 IMAD.IADD R17, R17, 0x1, -R252 ;  /* 0x000000011111a824 */ /* 0x000fe200078e0afc */
[----:B------:R-:W4:Y:S01]  /*56f0*/  LDL R91, [R1+0xe2c] ;  /* 0x000e2c00015b7983 */ /* 0x000f220000100800 */
        /* <DEDUP_REMOVED lines=9> */
[--C-:B------:R-:W-:Y:S02]  /*5790*/  @!P6 IMAD.IADD R13, R13, 0x1, -R252.reuse ;  /* 0x000000010d0de824 */ /* 0x100fe400078e0afc */
[--C-:B------:R-:W-:Y:S01]  /*57a0*/  @!P5 IMAD.IADD R12, R12, 0x1, -R252.reuse ;  /* 0x000000010c0cd824 */ /* 0x100fe200078e0afc */
[----:B------:R-:W4:Y:S01]  /*57b0*/  LDL R75, [R1+0xddc] ;  /* 0x000ddc00014b7983 */ /* 0x000f220000100800 */
[----:B------:R-:W-:Y:S01]  /*57c0*/  @!P0 IMAD.IADD R9, R9, 0x1, -R252 ;  /* 0x0000000109098824 */ /* 0x000fe200078e0afc */
[----:B------:R-:W-:Y:S02]  /*57d0*/  IABS R46, R36 ;  /* 0x00000024002e7213 */ /* 0x000fe40000000000 */
[----:B------:R-:W4:Y:S04]  /*57e0*/  LDL R81, [R1+0xdf4] ;  /* 0x000df40001517983 */ /* 0x000f280000100800 */
[----:B------:R-:W4:Y:S04]  /*57f0*/  LDL R57, [R1+0xd7c] ;  /* 0x000d7c0001397983 */ /* 0x000f280000100800 */
[----:B------:R-:W4:Y:S04]  /*5800*/  LDL R58, [R1+0xd80] ;  /* 0x000d8000013a7983 */ /* 0x000f280000100800 */
[----:B------:R-:W4:Y:S04]  /*5810*/  LDL R66, [R1+0xda8] ;  /* 0x000da80001427983 */ /* 0x000f280000100800 */
[----:B------:R-:W4:Y:S04]  /*5820*/  LDL R34, [R1+0xb90] ;  /* 0x000b900001227983 */ /* 0x000f280000100800 */
[----:B------:R-:W4:Y:S01]  /*5830*/  LDL R21, [R1+0xba4] ;  /* 0x000ba40001157983 */ /* 0x000f220000100800 */
[----:B------:R-:W-:-:S04]  /*5840*/  IMAD.HI.U32 R6, R3, R251, RZ ;  /* 0x000000fb03067227 */ /* 0x000fc800078e00ff */
[----:B------:R-:W-:-:S04]  /*5850*/  IMAD.MOV R6, RZ, RZ, -R6 ;  /* 0x000000ffff067224 */ /* 0x000fc800078e0a06 */
[----:B------:R-:W-:Y:S02]  /*5860*/  IMAD R251, R252, R6, R251 ;  /* 0x00000006fcfb7224 */ /* 0x000fe400078e02fb */
[----:B------:R-:W-:-:S04]  /*5870*/  IMAD.HI.U32 R6, R3, R249, RZ ;  /* 0x000000f903067227 */ /* 0x000fc800078e00ff */
[----:B------:R-:W-:Y:S02]  /*5880*/  IMAD.MOV R6, RZ, RZ, -R6 ;  /* 0x000000ffff067224 */ /* 0x000fe400078e0a06 */
[----:B------:R-:W-:-:S04]  /*5890*/  IMAD.HI.U32 R7, R3, R250, RZ ;  /* 0x000000fa03077227 */ /* 0x000fc800078e00ff */
[----:B------:R-:W-:Y:S02]  /*58a0*/  IMAD R249, R252, R6, R249 ;  /* 0x00000006fcf97224 */ /* 0x000fe400078e02f9 */
[----:B------:R-:W-:-:S04]  /*58b0*/  IMAD.HI.U32 R6, R3, R246, RZ ;  /* 0x000000f603067227 */ /* 0x000fc800078e00ff */
[----:B------:R-:W-:Y:S02]  /*58c0*/  IMAD.MOV R7, RZ, RZ, -R7 ;  /* 0x000000ffff077224 */ /* 0x000fe400078e0a07 */
[----:B------:R-:W-:Y:S02]  /*58d0*/  IMAD.MOV R6, RZ, RZ, -R6 ;  /* 0x000000ffff067224 */ /* 0x000fe400078e0a06 */
[----:B------:R-:W-:Y:S02]  /*58e0*/  IMAD R250, R252, R7, R250 ;  /* 0x00000007fcfa7224 */ /* 0x000fe400078e02fa */
[----:B------:R-:W-:Y:S01]  /*58f0*/  IMAD.HI.U32 R7, R3, R247, RZ ;  /* 0x000000f703077227 */ /* 0x000fe200078e00ff */
[----:B------:R-:W-:-:S03]  /*5900*/  IABS R245, R245 ;  /* 0x000000f500f57213 */ /* 0x000fc60000000000 */
[----:B------:R-:W-:Y:S02]  /*5910*/  IMAD R246, R252, R6, R246 ;  /* 0x00000006fcf67224 */ /* 0x000fe400078e02f6 */
[----:B------:R-:W-:Y:S01]  /*5920*/  IMAD.HI.U32 R6, R3, R244, RZ ;  /* 0x000000f403067227 */ /* 0x000fe200078e00ff */
[----:B------:R-:W-:-:S03]  /*5930*/  IABS R241, R241 ;  /* 0x000000f100f17213 */ /* 0x000fc60000000000 */
[----:B------:R-:W-:Y:S02]  /*5940*/  IMAD.MOV R7, RZ, RZ, -R7 ;  /* 0x000000ffff077224 */ /* 0x000fe400078e0a07 */
[----:B------:R-:W-:Y:S02]  /*5950*/  IMAD.MOV R6, RZ, RZ, -R6 ;  /* 0x000000ffff067224 */ /* 0x000fe400078e0a06 */
[----:B------:R-:W-:Y:S02]  /*5960*/  IMAD R247, R252, R7, R247 ;  /* 0x00000007fcf77224 */ /* 0x000fe400078e02f7 */
[----:B------:R-:W-:-:S04]  /*5970*/  IMAD.HI.U32 R7, R3, R245, RZ ;  /* 0x000000f503077227 */ /* 0x000fc800078e00ff */
[----:B--2---:R-:W-:Y:S02]  /*5980*/  IMAD.MOV.U32 R40, RZ, RZ, R41 ;  /* 0x000000ffff287224 */ /* 0x004fe400078e0029 */
[----:B------:R-:W-:Y:S02]  /*5990*/  IMAD.MOV.U32 R41, RZ, RZ, R56 ;  /* 0x000000ffff297224 */ /* 0x000fe400078e0038 */
[----:B------:R-:W-:Y:S01]  /*59a0*/  IMAD.MOV.U32 R14, RZ, RZ, R40 ;  /* 0x000000ffff0e7224 */ /* 0x000fe200078e0028 */
[----:B------:R-:W2:Y:S01]  /*59b0*/  LDL R56, [R1+0xd74] ;  /* 0x000d740001387983 */ /* 0x000ea20000100800 */
[----:B---3--:R-:W-:Y:S02]  /*59c0*/  IMAD.MOV.U32 R19, RZ, RZ, R49 ;  /* 0x000000ffff137224 */ /* 0x008fe400078e0031 */
[----:B------:R-:W-:Y:S02]  /*59d0*/  IMAD.MOV.U32 R49, RZ, RZ, R50 ;  /* 0x000000ffff317224 */ /* 0x000fe400078e0032 */
[----:B------:R-:W-:Y:S01]  /*59e0*/  IMAD.MOV.U32 R40, RZ, RZ, R41 ;  /* 0x000000ffff287224 */ /* 0x000fe200078e0029 */
[----:B------:R-:W3:Y:S01]  /*59f0*/  LDL R50, [R1+0xd58] ;  /* 0x000d580001327983 */ /* 0x000ee20000100800 */
[----:B------:R-:W-:-:S03]  /*5a00*/  IMAD.MOV.U32 R22, RZ, RZ, R19 ;  /* 0x000000ffff167224 */ /* 0x000fc600078e0013 */
[----:B------:R-:W3:Y:S04]  /*5a10*/  LDL R41, [R1+0xd2c] ;  /* 0x000d2c0001297983 */ /* 0x000ee80000100800 */
[----:B------:R-:W2:Y:S01]  /*5a20*/  LDL R19, [R1+0xbc4] ;  /* 0x000bc40001137983 */ /* 0x000ea20000100800 */
[----:B----4-:R-:W-:-:S03]  /*5a30*/  IABS R36, R30 ;  /* 0x0000001e00247213 */ /* 0x010fc60000000000 */
[----:B------:R0:W-:Y:S01]  /*5a40*/  STL [R1+0x1c], R18 ;  /* 0x00001c1201007387 */ /* 0x0001e20000100800 */
[----:B------:R-:W-:-:S03]  /*5a50*/  IABS R30, R20 ;  /* 0x00000014001e7213 */ /* 0x000fc60000000000 */
[----:B------:R-:W-:Y:S01]  /*5a60*/  STL [R1+0x18], R17 ;  /* 0x0000181101007387 */ /* 0x000fe20000100800 */
[----:B------:R-:W-:-:S03]  /*5a70*/  IABS R20, R14 ;  /* 0x0000000e00147213 */ /* 0x000fc60000000000 */
[----:B------:R-:W-:Y:S01]  /*5a80*/  STL [R1+0x14], R16 ;  /* 0x0000141001007387 */ /* 0x000fe20000100800 */
[----:B------:R-:W-:-:S03]  /*5a90*/  IMAD.MOV.U32 R14, RZ, RZ, R15 ;  /* 0x000000ffff0e7224 */ /* 0x000fc600078e000f */
[----:B------:R-:W-:Y:S04]  /*5aa0*/  STL [R1+0x10], R13 ;  /* 0x0000100d01007387 */ /* 0x000fe80000100800 */
[----:B------:R1:W-:Y:S04]  /*5ab0*/  STL [R1+0xc], R12 ;  /* 0x00000c0c01007387 */ /* 0x0003e80000100800 */
[----:B------:R-:W-:Y:S04]  /*5ac0*/  STL [R1+0x8], R9 ;  /* 0x0000080901007387 */ /* 0x000fe80000100800 */
[----:B------:R-:W0:Y:S01]  /*5ad0*/  LDL R15, [R1+0xbd0] ;  /* 0x000bd000010f7983 */ /* 0x000e220000100800 */
[----:B------:R-:W-:Y:S01]  /*5ae0*/  IMAD R244, R252, R6, R244 ;  /* 0x00000006fcf47224 */ /* 0x000fe200078e02f4 */
[----:B------:R-:W-:Y:S01]  /*5af0*/  IABS R242, R242 ;  /* 0x000000f200f27213 */ /* 0x000fe20000000000 */
[----:B------:R-:W-:Y:S01]  /*5b00*/  IMAD.HI.U32 R6, R3, R241, RZ ;  /* 0x000000f103067227 */ /* 0x000fe200078e00ff */
[----:B------:R-:W-:-:S03]  /*5b10*/  IABS R239, R239 ;  /* 0x000000ef00ef7213 */ /* 0x000fc60000000000 */
        /* <DEDUP_REMOVED lines=136> */
[----:B------:R-:W-:Y:S01]  /*63a0*/  IMAD.MOV R7, RZ, RZ, -R7 ;  /* 0x000000ffff077224 */ /* 0x000fe200078e0a07 */
[----:B------:R-:W-:Y:S01]  /*63b0*/  IABS R196, R196 ;  /* 0x000000c400c47213 */ /* 0x000fe20000000000 */
[----:B------:R-:W-:Y:S01]  /*63c0*/  IMAD.MOV R6, RZ, RZ, -R6 ;  /* 0x000000ffff067224 */ /* 0x000fe200078e0a06 */
[C---:B------:R-:W-:Y:S01]  /*63d0*/  ISETP.GT.U32.AND P1, PT, R252.reuse, R251, PT ;  /* 0x000000fbfc00720c */ /* 0x040fe20003f24070 */
[C---:B------:R-:W-:Y:S02]  /*63e0*/  IMAD R202, R252.reuse, R7, R202 ;  /* 0x00000007fcca7224 */ /* 0x040fe400078e02ca */
[----:B------:R-:W-:Y:S01]  /*63f0*/  IMAD.HI.U32 R7, R3, R200, RZ ;  /* 0x000000c803077227 */ /* 0x000fe200078e00ff */
[----:B------:R-:W-:-:S03]  /*6400*/  ISETP.GT.U32.AND P2, PT, R252, R250, PT ;  /* 0x000000fafc00720c */ /* 0x000fc60003f44070 */
[----:B------:R-:W-:Y:S01]  /*6410*/  IMAD.HI.U32 R8, R3, R248, RZ ;  /* 0x000000f803087227 */ /* 0x000fe200078e00ff */
[----:B------:R-:W-:-:S03]  /*6420*/  IABS R197, R197 ;  /* 0x000000c500c57213 */ /* 0x000fc60000000000 */
[----:B------:R-:W-:Y:S02]  /*6430*/  IMAD R199, R252, R6, R199 ;  /* 0x00000006fcc77224 */ /* 0x000fe400078e02c7 */
[----:B------:R-:W-:Y:S01]  /*6440*/  IMAD.HI.U32 R6, R3, R196, RZ ;  /* 0x000000c403067227 */ /* 0x000fe200078e00ff */
[----:B------:R-:W-:-:S03]  /*6450*/  IABS R194, R194 ;  /* 0x000000c200c27213 */ /* 0x000fc60000000000 */
[----:B------:R-:W-:Y:S02]  /*6460*/  IMAD.MOV R7, RZ, RZ, -R7 ;  /* 0x000000ffff077224 */ /* 0x000fe400078e0a07 */
[----:B------:R-:W-:Y:S02]  /*6470*/  IMAD.MOV R8, RZ, RZ, -R8 ;  /* 0x000000ffff087224 */ /* 0x000fe400078e0a08 */
[----:B------:R-:W-:Y:S02]  /*6480*/  IMAD.MOV R6, RZ, RZ, -R6 ;  /* 0x000000ffff067224 */ /* 0x000fe400078e0a06 */
[C---:B------:R-:W-:Y:S02]  /*6490*/  IMAD R200, R252.reuse, R7, R200 ;  /* 0x00000007fcc87224 */ /* 0x040fe400078e02c8 */
[----:B------:R-:W-:Y:S02]  /*64a0*/  IMAD R248, R252, R8, R248 ;  /* 0x00000008fcf87224 */ /* 0x000fe400078e02f8 */
[----:B------:R-:W-:Y:S01]  /*64b0*/  IMAD.HI.U32 R7, R3, R197, RZ ;  /* 0x000000c503077227 */ /* 0x000fe200078e00ff */
[----:B------:R-:W-:-:S03]  /*64c0*/  IABS R243, R243 ;  /* 0x000000f300f37213 */ /* 0x000fc60000000000 */
[C---:B------:R-:W-:Y:S02]  /*64d0*/  IMAD R196, R252.reuse, R6, R196 ;  /* 0x00000006fcc47224 */ /* 0x040fe400078e02c4 */
[----:B------:R-:W-:Y:S01]  /*64e0*/  @!P1 IMAD.IADD R251, R251, 0x1, -R252 ;  /* 0x00000001fbfb9824 */ /* 0x000fe200078e0afc */
[----:B------:R-:W-:Y:S01]  /*64f0*/  IABS R195, R195 ;  /* 0x000000c300c37213 */ /* 0x000fe20000000000 */
[----:B------:R-:W-:Y:S01]  /*6500*/  IMAD.HI.U32 R6, R3, R194, RZ ;  /* 0x000000c203067227 */ /* 0x000fe200078e00ff */
[----:B------:R-:W-:-:S03]  /*6510*/  ISETP.GT.U32.AND P3, PT, R252, R248, PT ;  /* 0x000000f8fc00720c */ /* 0x000fc60003f64070 */
[----:B------:R-:W-:Y:S01]  /*6520*/  IMAD.MOV R7, RZ, RZ, -R7 ;  /* 0x000000ffff077224 */ /* 0x000fe200078e0a07 */
[----:B------:R-:W-:Y:S01]  /*6530*/  IABS R191, R191 ;  /* 0x000000bf00bf7213 */ /* 0x000fe20000000000 */
[----:B------:R-:W-:Y:S01]  /*6540*/  IMAD.MOV R6, RZ, RZ, -R6 ;  /* 0x000000ffff067224 */ /* 0x000fe200078e0a06 */
[----:B------:R-:W-:Y:S01]  /*6550*/  ISETP.GT.U32.AND P1, PT, R252, R251, PT ;  /* 0x000000fbfc00720c */ /* 0x000fe20003f24070 */
[----:B------:R-:W-:Y:S01]  /*6560*/  @!P2 IMAD.IADD R250, R250, 0x1, -R252 ;  /* 0x00000001fafaa824 */ /* 0x000fe200078e0afc */
[C---:B------:R-:W-:Y:S01]  /*6570*/  ISETP.GT.U32.AND P2, PT, R252.reuse, R247, PT ;  /* 0x000000f7fc00720c */ /* 0x040fe20003f44070 */
[C---:B------:R-:W-:Y:S01]  /*6580*/  IMAD R197, R252.reuse, R7, R197 ;  /* 0x00000007fcc57224 */ /* 0x040fe200078e02c5 */
[C---:B------:R-:W-:Y:S01]  /*6590*/  ISETP.GT.U32.AND P6, PT, R252.reuse, R11, PT ;  /* 0x0000000bfc00720c */ /* 0x040fe20003fc4070 */
        /* <DEDUP_REMOVED lines=8> */
[----:B------:R-:W-:Y:S01]  /*6620*/  IMAD.MOV R7, RZ, RZ, -R7 ;  /* 0x000000ffff077224 */ /* 0x000fe200078e0a07 */
[C---:B------:R-:W-:Y:S01]  /*6630*/  ISETP.GT.U32.AND P4, PT, R252.reuse, R249, PT ;  /* 0x000000f9fc00720c */ /* 0x040fe20003f84070 */
[----:B------:R-:W-:Y:S02]  /*6640*/  IMAD.MOV R6, RZ, RZ, -R6 ;  /* 0x000000ffff067224 */ /* 0x000fe400078e0a06 */
[C---:B------:R-:W-:Y:S02]  /*6650*/  IMAD R243, R252.reuse, R8, R243 ;  /* 0x00000008fcf37224 */ /* 0x040fe400078e02f3 */
[C---:B------:R-:W-:Y:S01]  /*6660*/  IMAD R195, R252.reuse, R7, R195 ;  /* 0x00000007fcc37224 */ /* 0x040fe200078e02c3 */
[----:B------:R-:W-:Y:S01]  /*6670*/  ISETP.GT.U32.AND P0, PT, R252, R246, PT ;  /* 0x000000f6fc00720c */ /* 0x000fe20003f04070 */
[----:B------:R-:W-:-:S04]  /*6680*/  IMAD.HI.U32 R7, R3, R192, RZ ;  /* 0x000000c003077227 */ /* 0x000fc800078e00ff */
[--C-:B------:R-:W-:Y:S01]  /*6690*/  @!P3 IMAD.IADD R248, R248, 0x1, -R252.reuse ;  /* 0x00000001f8f8b824 */ /* 0x100fe200078e0afc */
[C---:B------:R-:W-:Y:S01]  /*66a0*/  ISETP.GT.U32.AND P3, PT, R252.reuse, R245, PT ;  /* 0x000000f5fc00720c */ /* 0x040fe20003f64070 */
[C---:B------:R-:W-:Y:S02]  /*66b0*/  IMAD R191, R252.reuse, R6, R191 ;  /* 0x00000006fcbf7224 */ /* 0x040fe400078e02bf */
[----:B------:R-:W-:Y:S01]  /*66c0*/  @!P1 IMAD.IADD R251, R251, 0x1, -R252 ;  /* 0x00000001fbfb9824 */ /* 0x000fe200078e0afc */
[----:B------:R-:W-:Y:S01]  /*66d0*/  ISETP.GT.U32.AND P1, PT, R252, R244, PT ;  /* 0x000000f4fc00720c */ /* 0x000fe20003f24070 */
[----:B------:R-:W-:Y:S01]  /*66e0*/  IMAD.HI.U32 R6, R3, R189, RZ ;  /* 0x000000bd03067227 */ /* 0x000fe200078e00ff */
[----:B------:R-:W-:-:S03]  /*66f0*/  IABS R190, R190 ;  /* 0x000000be00be7213 */ /* 0x000fc60000000000 */
[--C-:B------:R-:W-:Y:S01]  /*6700*/  @!P2 IMAD.IADD R247, R247, 0x1, -R252.reuse ;  /* 0x00000001f7f7a824 */ /* 0x100fe200078e0afc */
[C---:B------:R-:W-:Y:S01]  /*6710*/  ISETP.GT.U32.AND P2, PT, R252.reuse, R243, PT ;  /* 0x000000f3fc00720c */ /* 0x040fe20003f44070 */
[----:B------:R-:W-:Y:S02]  /*6720*/  IMAD.MOV R7, RZ, RZ, -R7 ;  /* 0x000000ffff077224 */ /* 0x000fe400078e0a07 */
[----:B------:R-:W-:Y:S01]  /*6730*/  @!P6 IMAD.IADD R11, R11, 0x1, -R252 ;  /* 0x000000010b0be824 */ /* 0x000fe200078e0afc */
[----:B------:R-:W-:Y:S01]  /*6740*/  ISETP.GT.U32.AND P6, PT, R252, R248, PT ;  /* 0x000000f8fc00720c */ /* 0x000fe20003fc4070 */
[----:B------:R-:W-:Y:S01]  /*6750*/  IMAD.MOV R6, RZ, RZ, -R6 ;  /* 0x000000ffff067224 */ /* 0x000fe200078e0a06 */
[----:B------:R-:W-:Y:S01]  /*6760*/  IABS R186, R186 ;  /* 0x000000ba00ba7213 */ /* 0x000fe20000000000 */
[----:B------:R-:W-:Y:S01]  /*6770*/  @!P5 IMAD.IADD R250, R250, 0x1, -R252 ;  /* 0x00000001fafad824 */ /* 0x000fe200078e0afc */
[C---:B------:R-:W-:Y:S01]  /*6780*/  ISETP.GT.U32.AND P5, PT, R252.reuse, R247, PT ;  /* 0x000000f7fc00720c */ /* 0x040fe20003fa4070 */
[----:B------:R-:W-:-:S02]  /*6790*/  IMAD R192, R252, R7, R192 ;  /* 0x00000007fcc07224 */ /* 0x000fc400078e02c0 */
[----:B------:R-:W-:Y:S01]  /*67a0*/  IMAD.HI.U32 R7, R3, R190, RZ ;  /* 0x000000be03077227 */ /* 0x000fe200078e00ff */
[----:B------:R-:W-:-:S03]  /*67b0*/  IABS R187, R187 ;  /* 0x000000bb00bb7213 */ /* 0x000fc60000000000 */
[----:B------:R-:W-:Y:S02]  /*67c0*/  IMAD R189, R252, R6, R189 ;  /* 0x00000006fcbd7224 */ /* 0x000fe400078e02bd */
[----:B------:R-:W-:Y:S02]  /*67d0*/  @!P4 IMAD.IADD R249, R249, 0x1, -R252 ;  /* 0x00000001f9f9c824 */ /* 0x000fe400078e0afc */
[----:B------:R-:W-:Y:S01]  /*67e0*/  IMAD.HI.U32 R6, R3, R186, RZ ;  /* 0x000000ba03067227 */ /* 0x000fe200078e00ff */
[----:B------:R-:W-:-:S03]  /*67f0*/  IABS R184, R184 ;  /* 0x000000b800b87213 */ /* 0x000fc60000000000 */
[----:B------:R-:W-:Y:S02]  /*6800*/  IMAD.MOV R7, RZ, RZ, -R7 ;  /* 0x000000ffff077224 */ /* 0x000fe400078e0a07 */
[--C-:B------:R-:W-:Y:S01]  /*6810*/  @!P0 IMAD.IADD R246, R246, 0x1, -R252.reuse ;  /* 0x00000001f6f68824 */ /* 0x100fe200078e0afc */
[----:B------:R-:W-:Y:S01]  /*6820*/  ISETP.GT.U32.AND P4, PT, R252, R249, PT ;  /* 0x000000f9fc00720c */ /* 0x000fe20003f84070 */
[----:B------:R-:W-:Y:S02]  /*6830*/  @!P3 IMAD.IADD R245, R245, 0x1, -R252 ;  /* 0x00000001f5f5b824 */ /* 0x000fe400078e0afc */
[----:B------:R-:W-:Y:S02]  /*6840*/  IMAD.MOV R6, RZ, RZ, -R6 ;  /* 0x000000ffff067224 */ /* 0x000fe400078e0a06 */
[----:B------:R-:W-:Y:S02]  /*6850*/  @!P1 IMAD.IADD R244, R244, 0x1, -R252 ;  /* 0x00000001f4f49824 */ /* 0x000fe400078e0afc */
[----:B------:R-:W-:-:S02]  /*6860*/  IMAD R190, R252, R7, R190 ;  /* 0x00000007fcbe7224 */ /* 0x000fc400078e02be */
[----:B------:R-:W-:Y:S02]  /*6870*/  @!P2 IMAD.IADD R243, R243, 0x1, -R252 ;  /* 0x00000001f3f3a824 */ /* 0x000fe400078e0afc */
[----:B------:R-:W-:Y:S01]  /*6880*/  IMAD.HI.U32 R7, R3, R187, RZ ;  /* 0x000000bb03077227 */ /* 0x000fe200078e00ff */
[----:B------:R-:W-:-:S03]  /*6890*/  ISETP.GT.U32.AND P1, PT, R252, R245, PT ;  /* 0x000000f5fc00720c */ /* 0x000fc60003f24070 */
[----:B------:R-:W-:Y:S01]  /*68a0*/  @!P6 IMAD.IADD R248, R248, 0x1, -R252 ;  /* 0x00000001f8f8e824 */ /* 0x000fe200078e0afc */
[C---:B------:R-:W-:Y:S01]  /*68b0*/  ISETP.GT.U32.AND P6, PT, R252.reuse, R246, PT ;  /* 0x000000f6fc00720c */ /* 0x040fe20003fc4070 */
[C---:B------:R-:W-:Y:S01]  /*68c0*/  IMAD R186, R252.reuse, R6, R186 ;  /* 0x00000006fcba7224 */ /* 0x040fe200078e02ba */
[----:B------:R-:W-:Y:S01]  /*68d0*/  ISETP.GT.U32.AND P2, PT, R252, R244, PT ;  /* 0x000000f4fc00720c */ /* 0x000fe20003f44070 */
[----:B------:R-:W-:Y:S01]  /*68e0*/  IMAD.HI.U32 R6, R3, R184, RZ ;  /* 0x000000b803067227 */ /* 0x000fe200078e00ff */
[----:B------:R-:W-:-:S03]  /*68f0*/  IABS R185, R185 ;  /* 0x000000b900b97213 */ /* 0x000fc60000000000 */
[----:B------:R-:W-:Y:S01]  /*6900*/  @!P5 IMAD.IADD R247, R247, 0x1, -R252 ;  /* 0x00000001f7f7d824 */ /* 0x000fe200078e0afc */
[C---:B------:R-:W-:Y:S01]  /*6910*/  ISETP.GT.U32.AND P5, PT, R252.reuse, R243, PT ;  /* 0x000000f3fc00720c */ /* 0x040fe20003fa4070 */
[----:B------:R-:W-:Y:S01]  /*6920*/  IMAD.MOV R7, RZ, RZ, -R7 ;  /* 0x000000ffff077224 */ /* 0x000fe200078e0a07 */
[----:B------:R-:W-:Y:S01]  /*6930*/  IABS R181, R181 ;  /* 0x000000b500b57213 */ /* 0x000fe20000000000 */
[----:B------:R-:W-:Y:S02]  /*6940*/  IMAD.MOV R6, RZ, RZ, -R6 ;  /* 0x000000ffff067224 */ /* 0x000fe400078e0a06 */
[C---:B------:R-:W-:Y:S02]  /*6950*/  IMAD R187, R252.reuse, R7, R187 ;  /* 0x00000007fcbb7224 */ /* 0x040fe400078e02bb */
[----:B------:R-:W-:Y:S01]  /*6960*/  IMAD.HI.U32 R7, R3, R185, RZ ;  /* 0x000000b903077227 */ /* 0x000fe200078e00ff */
[----:B------:R-:W-:Y:S01]  /*6970*/  IABS R182, R182 ;  /* 0x000000b600b67213 */ /* 0x000fe20000000000 */
[----:B------:R4:W-:Y:S02]  /*6980*/  STL [R1+0x4], R11 ;  /* 0x0000040b01007387 */ /* 0x0009e40000100800 */
[----:B------:R-:W-:-:S02]  /*6990*/  IMAD R184, R252, R6, R184 ;  /* 0x00000006fcb87224 */ /* 0x000fc400078e02b8 */
[--C-:B------:R-:W-:Y:S02]  /*69a0*/  @!P4 IMAD.IADD R249, R249, 0x1, -R252.reuse ;  /* 0x00000001f9f9c824 */ /* 0x100fe400078e0afc */
[----:B------:R-:W-:Y:S01]  /*69b0*/  IMAD.HI.U32 R6, R3, R181, RZ ;  /* 0x000000b503067227 */ /* 0x000fe200078e00ff */
[----:B------:R3:W-:Y:S03]  /*69c0*/  STL [R1+0xfe0], R251 ;  /* 0x000fe0fb01007387 */ /* 0x0007e60000100800 */
[----:B------:R-:W-:Y:S01]  /*69d0*/  IMAD.MOV R7, RZ, RZ, -R7 ;  /* 0x000000ffff077224 */ /* 0x000fe200078e0a07 */
[----:B------:R3:W-:Y:S01]  /*69e0*/  STL [R1+0xfdc], R250 ;  /* 0x000fdcfa01007387 */ /* 0x0007e20000100800 */
[--C-:B------:R-:W-:Y:S01]  /*69f0*/  @!P6 IMAD.IADD R246, R246, 0x1, -R252.reuse ;  /* 0x00000001f6f6e824 */ /* 0x100fe200078e0afc */
[----:B------:R-:W-:Y:S01]  /*6a00*/  IABS R179, R179 ;  /* 0x000000b300b37213 */ /* 0x000fe20000000000 */
[----:B------:R-:W-:Y:S01]  /*6a10*/  @!P1 IMAD.IADD R245, R245, 0x1, -R252 ;  /* 0x00000001f5f59824 */ /* 0x000fe200078e0afc */
[----:B------:R-:W-:Y:S01]  /*6a20*/  STL [R1+0xfe4], R249 ;  /* 0x000fe4f901007387 */ /* 0x000fe20000100800 */
[----:B------:R-:W-:-:S02]  /*6a30*/  IMAD.MOV R6, RZ, RZ, -R6 ;  /* 0x000000ffff067224 */ /* 0x000fc400078e0a06 */
[--C-:B------:R-:W-:Y:S01]  /*6a40*/  @!P2 IMAD.IADD R244, R244, 0x1, -R252.reuse ;  /* 0x00000001f4f4a824 */ /* 0x100fe200078e0afc */
[----:B------:R3:W-:Y:S01]  /*6a50*/  STL [R1+0xfe8], R248 ;  /* 0x000fe8f801007387 */ /* 0x0007e20000100800 */
[C---:B------:R-:W-:Y:S01]  /*6a60*/  IMAD R185, R252.reuse, R7, R185 ;  /* 0x00000007fcb97224 */ /* 0x040fe200078e02b9 */
[----:B------:R-:W-:Y:S01]  /*6a70*/  IABS R45, R37 ;  /* 0x00000025002d7213 */ /* 0x000fe20000000000 */
[----:B------:R-:W-:Y:S01]  /*6a80*/  @!P5 IMAD.IADD R243, R243, 0x1, -R252 ;  /* 0x00000001f3f3d824 */ /* 0x000fe200078e0afc */
[----:B------:R-:W-:Y:S01]  /*6a90*/  STL [R1+0xfec], R247 ;  /* 0x000fecf701007387 */ /* 0x000fe20000100800 */
[C---:B------:R-:W-:Y:S01]  /*6aa0*/  IMAD.HI.U32 R7, R3.reuse, R182, RZ ;  /* 0x000000b603077227 */ /* 0x040fe200078e00ff */
[----:B------:R-:W-:Y:S02]  /*6ab0*/  IABS R37, R29 ;  /* 0x0000001d00257213 */ /* 0x000fe40000000000 */
[----:B------:R-:W-:Y:S01]  /*6ac0*/  STL [R1+0xff0], R246 ;  /* 0x000ff0f601007387 */ /* 0x000fe20000100800 */
[----:B------:R-:W-:Y:S01]  /*6ad0*/  IMAD R181, R252, R6, R181 ;  /* 0x00000006fcb57224 */ /* 0x000fe200078e02b5 */
[----:B------:R-:W-:Y:S01]  /*6ae0*/  IABS R29, R21 ;  /* 0x00000015001d7213 */ /* 0x000fe20000000000 */
[----:B------:R-:W-:Y:S01]  /*6af0*/  IMAD.HI.U32 R6, R3, R179, RZ ;  /* 0x000000b303067227 */ /* 0x000fe200078e00ff */
[----:B------:R3:W-:Y:S01]  /*6b00*/  STL [R1+0xff8], R245 ;  /* 0x000ff8f501007387 */ /* 0x0007e20000100800 */
[----:B--2---:R-:W-:-:S02]  /*6b10*/  IABS R21, R19 ;  /* 0x0000001300157213 */ /* 0x004fc40000000000 */
[----:B------:R-:W-:Y:S01]  /*6b20*/  IABS R180, R180 ;  /* 0x000000b400b47213 */ /* 0x000fe20000000000 */
[----:B------:R-:W-:Y:S01]  /*6b30*/  STL [R1+0xffc], R244 ;  /* 0x000ffcf401007387 */ /* 0x000fe20000100800 */
[----:B------:R-:W-:Y:S01]  /*6b40*/  IMAD.MOV R7, RZ, RZ, -R7 ;  /* 0x000000ffff077224 */ /* 0x000fe200078e0a07 */
[----:B------:R-:W-:Y:S02]  /*6b50*/  IABS R19, R14 ;  /* 0x0000000e00137213 */ /* 0x000fe40000000000 */
[----:B------:R2:W-:Y:S01]  /*6b60*/  STL [R1+0x1000], R243 ;  /* 0x001000f301007387 */ /* 0x0005e20000100800 */
[----:B0-----:R-:W-:Y:S01]  /*6b70*/  IABS R18, R15 ;  /* 0x0000000f00127213 */ /* 0x001fe20000000000 */
[----:B------:R-:W-:Y:S02]  /*6b80*/  IMAD.MOV R6, RZ, RZ, -R6 ;  /* 0x000000ffff067224 */ /* 0x000fe400078e0a06 */
[----:B------:R-:W2:Y:S01]  /*6b90*/  LDL R14, [R1+0xbd4] ;  /* 0x000bd400010e7983 */ /* 0x000ea20000100800 */
[----:B------:R-:W-:Y:S01]  /*6ba0*/  IABS R176, R176 ;  /* 0x000000b000b07213 */ /* 0x000fe20000000000 */
[----:B------:R-:W-:-:S02]  /*6bb0*/  IMAD R182, R252, R7, R182 ;  /* 0x00000007fcb67224 */ /* 0x000fc400078e02b6 */
[----:B------:R-:W2:Y:S01]  /*6bc0*/  LDL R15, [R1+0xbd8] ;  /* 0x000bd800010f7983 */ /* 0x000ea20000100800 */
[C---:B------:R-:W-:Y:S01]  /*6bd0*/  IMAD.HI.U32 R7, R3.reuse, R180, RZ ;  /* 0x000000b403077227 */ /* 0x040fe200078e00ff */
[----:B------:R-:W-:Y:S02]  /*6be0*/  IABS R177, R177 ;  /* 0x000000b100b17213 */ /* 0x000fe40000000000 */
[----:B------:R-:W-:Y:S01]  /*6bf0*/  IABS R174, R174 ;  /* 0x000000ae00ae7213 */ /* 0x000fe20000000000 */
[C---:B------:R-:W-:Y:S01]  /*6c00*/  IMAD R179, R252.reuse, R6, R179 ;  /* 0x00000006fcb37224 */ /* 0x040fe200078e02b3 */
[----:B------:R-:W-:Y:S01]  /*6c10*/  IABS R175, R175 ;  /* 0x000000af00af7213 */ /* 0x000fe20000000000 */
[C---:B------:R-:W-:Y:S01]  /*6c20*/  IMAD.HI.U32 R6, R3.reuse, R176, RZ ;  /* 0x000000b003067227 */ /* 0x040fe200078e00ff */
[----:B-1----:R-:W2:Y:S03]  /*6c30*/  LDL R12, [R1+0xbe8] ;  /* 0x000be800010c7983 */ /* 0x002ea60000100800 */
[----:B------:R-:W-:Y:S01]  /*6c40*/  IMAD.MOV R7, RZ, RZ, -R7 ;  /* 0x000000ffff077224 */ /* 0x000fe200078e0a07 */
[----:B------:R-:W-:Y:S01]  /*6c50*/  IABS R171, R171 ;  /* 0x000000ab00ab7213 */ /* 0x000fe20000000000 */
[----:B------:R-:W-:Y:S01]  /*6c60*/  IMAD.MOV R6, RZ, RZ, -R6 ;  /* 0x000000ffff067224 */ /* 0x000fe200078e0a06 */
[----:B------:R-:W-:Y:S01]  /*6c70*/  IABS R172, R172 ;  /* 0x000000ac00ac7213 */ /* 0x000fe20000000000 */
[C---:B------:R-:W-:Y:S01]  /*6c80*/  IMAD R180, R252.reuse, R7, R180 ;  /* 0x00000007fcb47224 */ /* 0x040fe200078e02b4 */
[----:B------:R-:W-:Y:S01]  /*6c90*/  IABS R169, R169 ;  /* 0x000000a900a97213 */ /* 0x000fe20000000000 */
[C---:B------:R-:W-:Y:S01]  /*6ca0*/  IMAD.HI.U32 R7, R3.reuse, R177, RZ ;  /* 0x000000b103077227 */ /* 0x040fe200078e00ff */
[----:B----4-:R-:W4:Y:S03]  /*6cb0*/  LDL R11, [R1+0xbec] ;  /* 0x000bec00010b7983 */ /* 0x010f260000100800 */
[----:B------:R-:W-:Y:S01]  /*6cc0*/  IMAD R176, R252, R6, R176 ;  /* 0x00000006fcb07224 */ /* 0x000fe200078e02b0 */
[----:B------:R-:W-:Y:S01]  /*6cd0*/  IABS R170, R170 ;  /* 0x000000aa00aa7213 */ /* 0x000fe20000000000 */
[----:B------:R-:W-:Y:S01]  /*6ce0*/  IMAD.HI.U32 R6, R3, R174, RZ ;  /* 0x000000ae03067227 */ /* 0x000fe200078e00ff */
[----:B------:R-:W-:Y:S01]  /*6cf0*/  IABS R166, R166 ;  /* 0x000000a600a67213 */ /* 0x000fe20000000000 */
[----:B---3--:R-:W3:Y:S02]  /*6d00*/  LDL R251, [R1+0xc00] ;  /* 0x000c000001fb7983 */ /* 0x008ee40000100800 */
[----:B------:R-:W-:-:S02]  /*6d10*/  IMAD.MOV R7, RZ, RZ, -R7 ;  /* 0x000000ffff077224 */ /* 0x000fc400078e0a07 */
[----:B------:R-:W-:Y:S01]  /*6d20*/  IMAD.MOV R6, RZ, RZ, -R6 ;  /* 0x000000ffff067224 */ /* 0x000fe200078e0a06 */
[----:B------:R-:W-:Y:S01]  /*6d30*/  IABS R167, R167 ;  /* 0x000000a700a77213 */ /* 0x000fe20000000000 */
[C---:B------:R-:W-:Y:S01]  /*6d40*/  IMAD R177, R252.reuse, R7, R177 ;  /* 0x00000007fcb17224 */ /* 0x040fe200078e02b1 */
[----:B------:R-:W-:Y:S01]  /*6d50*/  IABS R164, R164 ;  /* 0x000000a400a47213 */ /* 0x000fe20000000000 */
[C---:B------:R-:W-:Y:S01]  /*6d60*/  IMAD.HI.U32 R7, R3.reuse, R175, RZ ;  /* 0x000000af03077227 */ /* 0x040fe200078e00ff */
[----:B------:R-:W-:Y:S01]  /*6d70*/  IABS R165, R165 ;  /* 0x000000a500a57213 */ /* 0x000fe20000000000 */
[----:B------:R-:W3:Y:S02]  /*6d80*/  LDL R13, [R1+0xbe4] ;  /* 0x000be400010d7983 */ /* 0x000ee40000100800 */
[----:B------:R-:W-:Y:S02]  /*6d90*/  IMAD R174, R252, R6, R174 ;  /* 0x00000006fcae7224 */ /* 0x000fe400078e02ae */
[----:B------:R-:W-:Y:S01]  /*6da0*/  IMAD.HI.U32 R6, R3, R171, RZ ;  /* 0x000000ab03067227 */ /* 0x000fe200078e00ff */
[----:B------:R-:W-:Y:S01]  /*6db0*/  IABS R161, R161 ;  /* 0x000000a100a17213 */ /* 0x000fe20000000000 */
[----:B------:R-:W3:Y:S02]  /*6dc0*/  LDL R250, [R1+0xbfc] ;  /* 0x000bfc0001fa7983 */ /* 0x000ee40000100800 */
        /* <DEDUP_REMOVED lines=18> */
[----:B------:R-:W-:Y:S02]  /*6ef0*/  IABS R155, R155 ;  /* 0x0000009b009b7213 */ /* 0x000fe40000000000 */
[----:B------:R-:W-:Y:S01]  /*6f00*/  IABS R151, R151 ;  /* 0x0000009700977213 */ /* 0x000fe20000000000 */
[----:B------:R-:W-:Y:S01]  /*6f10*/  IMAD R169, R252, R6, R169 ;  /* 0x00000006fca97224 */ /* 0x000fe200078e02a9 */
[----:B------:R-:W-:Y:S01]  /*6f20*/  IABS R152, R152 ;  /* 0x0000009800987213 */ /* 0x000fe20000000000 */
[----:B------:R-:W-:Y:S01]  /*6f30*/  IMAD.HI.U32 R6, R3, R166, RZ ;  /* 0x000000a603067227 */ /* 0x000fe200078e00ff */
[----:B------:R-:W-:-:S02]  /*6f40*/  IABS R149, R149 ;  /* 0x0000009500957213 */ /* 0x000fc40000000000 */
[----:B------:R-:W-:Y:S01]  /*6f50*/  IABS R150, R150 ;  /* 0x0000009600967213 */ /* 0x000fe20000000000 */
[----:B------:R-:W-:Y:S01]  /*6f60*/  IMAD.MOV R7, RZ, RZ, -R7 ;  /* 0x000000ffff077224 */ /* 0x000fe200078e0a07 */
[----:B------:R-:W-:Y:S01]  /*6f70*/  IABS R146, R146 ;  /* 0x0000009200927213 */ /* 0x000fe20000000000 */
        /* <DEDUP_REMOVED lines=62> */
[C---:B------:R-:W-:Y:S01]  /*7360*/  ISETP.GT.U32.AND P4, PT, R252.reuse, R242, PT ;  /* 0x000000f2fc00720c */ /* 0x040fe20003f84070 */
[C---:B------:R-:W-:Y:S01]  /*7370*/  IMAD R156, R252.reuse, R6, R156 ;  /* 0x00000006fc9c7224 */ /* 0x040fe200078e029c */
[----:B------:R-:W-:Y:S01]  /*7380*/  IABS R99, R99 ;  /* 0x0000006300637213 */ /* 0x000fe20000000000 */
[----:B------:R-:W-:Y:S01]  /*7390*/  IMAD.HI.U32 R6, R3, R154, RZ ;  /* 0x0000009a03067227 */ /* 0x000fe200078e00ff */
[----:B------:R-:W-:-:S02]  /*73a0*/  ISETP.GT.U32.AND P0, PT, R252, R241, PT ;  /* 0x000000f1fc00720c */ /* 0x000fc40003f04070 */
[----:B------:R-:W-:Y:S01]  /*73b0*/  IABS R208, R208 ;  /* 0x000000d000d07213 */ /* 0x000fe20000000000 */
[----:B------:R-:W-:Y:S01]  /*73c0*/  IMAD.MOV R7, RZ, RZ, -R7 ;  /* 0x000000ffff077224 */ /* 0x000fe200078e0a07 */
[C---:B------:R-:W-:Y:S01]  /*73d0*/  ISETP.GT.U32.AND P3, PT, R252.reuse, R240, PT ;  /* 0x000000f0fc00720c */ /* 0x040fe20003f64070 */
[----:B------:R-:W-:Y:S01]  /*73e0*/  IMAD.MOV R6, RZ, RZ, -R6 ;  /* 0x000000ffff067224 */ /* 0x000fe200078e0a06 */
[----:B------:R-:W-:Y:S01]  /*73f0*/  IABS R96, R96 ;  /* 0x0000006000607213 */ /* 0x000fe20000000000 */
[C---:B------:R-:W-:Y:S01]  /*7400*/  IMAD R157, R252.reuse, R7, R157 ;  /* 0x00000007fc9d7224 */ /* 0x040fe200078e029d */
[----:B------:R-:W-:Y:S01]  /*7410*/  IABS R203, R203 ;  /* 0x000000cb00cb7213 */ /* 0x000fe20000000000 */
[C---:B------:R-:W-:Y:S01]  /*7420*/  IMAD.HI.U32 R7, R3.reuse, R155, RZ ;  /* 0x0000009b03077227 */ /* 0x040fe200078e00ff */
[----:B------:R-:W-:Y:S02]  /*7430*/  IABS R97, R97 ;  /* 0x0000006100617213 */ /* 0x000fe40000000000 */
[----:B------:R-:W-:Y:S01]  /*7440*/  IABS R198, R198 ;  /* 0x000000c600c67213 */ /* 0x000fe20000000000 */
[C---:B------:R-:W-:Y:S01]  /*7450*/  IMAD R154, R252.reuse, R6, R154 ;  /* 0x00000006fc9a7224 */ /* 0x040fe200078e029a */
[----:B------:R-:W-:Y:S01]  /*7460*/  ISETP.GT.U32.AND P2, PT, R252, R237, PT ;  /* 0x000000edfc00720c */ /* 0x000fe20003f44070 */
        /* <DEDUP_REMOVED lines=102> */
[----:B------:R-:W0:Y:S01]  /*7ad0*/  S2R R247, SR_TID.X ;  /* 0x0000000000f77919 */ /* 0x000e220000002100 */
[----:B------:R-:W-:Y:S02]  /*7ae0*/  IMAD.MOV R6, RZ, RZ, -R6 ;  /* 0x000000ffff067224 */ /* 0x000fe400078e0a06 */
[----:B------:R-:W-:Y:S01]  /*7af0*/  IMAD R137, R252, R7, R137 ;  /* 0x00000007fc897224 */ /* 0x000fe200078e0289 */
[----:B------:R-:W3:Y:S01]  /*7b00*/  LDL R246, [R1+0xc1c] ;  /* 0x000c1c0001f67983 */ /* 0x000ee20000100800 */
[----:B------:R-:W-:-:S04]  /*7b10*/  IMAD.HI.U32 R7, R3, R135, RZ ;  /* 0x0000008703077227 */ /* 0x000fc800078e00ff */
[----:B------:R-:W-:Y:S02]  /*7b20*/  IMAD R134, R252, R6, R134 ;  /* 0x00000006fc867224 */ /* 0x000fe400078e0286 */
[----:B------:R-:W-:-:S04]  /*7b30*/  IMAD.HI.U32 R6, R3, R131, RZ ;  /* 0x0000008303067227 */ /* 0x000fc800078e00ff */
[----:B------:R-:W-:Y:S02]  /*7b40*/  IMAD.MOV R7, RZ, RZ, -R7 ;  /* 0x000000ffff077224 */ /* 0x000fe400078e0a07 */
[----:B------:R-:W-:Y:S02]  /*7b50*/  IMAD.MOV R6, RZ, RZ, -R6 ;  /* 0x000000ffff067224 */ /* 0x000fe400078e0a06 */
[----:B------:R-:W-:Y:S02]  /*7b60*/  IMAD R135, R252, R7, R135 ;  /* 0x00000007fc877224 */ /* 0x000fe400078e0287 */
        /* <DEDUP_REMOVED lines=43> */
[----:B------:R-:W-:-:S04]  /*7e20*/  IMAD.HI.U32 R7, R3, R115, RZ ;  /* 0x0000007303077227 */ /* 0x000fc800078e00ff */
[----:B------:R-:W-:Y:S02]  /*7e30*/  IMAD R114, R252, R6, R114 ;  /* 0x00000006fc727224 */ /* 0x000fe400078e0272 */
[----:B------:R-:W-:-:S04]  /*7e40*/  IMAD.HI.U32 R6, R3, R111, RZ ;  /* 0x0000006f03067227 */ /* 0x000fc800078e00ff */
[----:B------:R-:W-:Y:S02]  /*7e50*/  IMAD.MOV R8, RZ, RZ, -R8 ;  /* 0x000000ffff087224 */ /* 0x000fe400078e0a08 */
[----:B------:R-:W-:Y:S02]  /*7e60*/  IMAD.MOV R7, RZ, RZ, -R7 ;  /* 0x000000ffff077224 */ /* 0x000fe400078e0a07 */
[----:B------:R-:W-:Y:S02]  /*7e70*/  IMAD.MOV R6, RZ, RZ, -R6 ;  /* 0x000000ffff067224 */ /* 0x000fe400078e0a06 */
[C---:B------:R-:W-:Y:S02]  /*7e80*/  IMAD R238, R252.reuse, R8, R238 ;  /* 0x00000008fcee7224 */ /* 0x040fe400078e02ee */
        /* <DEDUP_REMOVED lines=48> */
[----:B------:R-:W-:Y:S01]  /*8190*/  @!P4 IMAD.IADD R242, R242, 0x1, -R252 ;  /* 0x00000001f2f2c824 */ /* 0x000fe200078e0afc */
[C---:B------:R-:W-:Y:S01]  /*81a0*/  ISETP.GT.U32.AND P4, PT, R252.reuse, R239, PT ;  /* 0x000000effc00720c */ /* 0x040fe20003f84070 */
[----:B------:R-:W-:Y:S02]  /*81b0*/  IMAD R99, R252, R6, R99 ;  /* 0x00000006fc637224 */ /* 0x000fe400078e0263 */
[----:B------:R-:W-:-:S04]  /*81c0*/  IMAD.HI.U32 R6, R3, R96, RZ ;  /* 0x0000006003067227 */ /* 0x000fc800078e00ff */
[----:B------:R-:W-:Y:S02]  /*81d0*/  IMAD.MOV R8, RZ, RZ, -R8 ;  /* 0x000000ffff087224 */ /* 0x000fe400078e0a08 */
[----:B------:R-:W-:Y:S02]  /*81e0*/  IMAD.MOV R7, RZ, RZ, -R7 ;  /* 0x000000ffff077224 */ /* 0x000fe400078e0a07 */
[----:B------:R-:W-:Y:S01]  /*81f0*/  @!P0 IMAD.IADD R241, R241, 0x1, -R252 ;  /* 0x00000001f1f18824 */ /* 0x000fe200078e0afc */
[C---:B------:R-:W-:Y:S01]  /*8200*/  ISETP.GT.U32.AND P0, PT, R252.reuse, R242, PT ;  /* 0x000000f2fc00720c */ /* 0x040fe20003f04070 */
[----:B------:R-:W-:Y:S01]  /*8210*/  IMAD.MOV R6, RZ, RZ, -R6 ;  /* 0x000000ffff067224 */ /* 0x000fe200078e0a06 */
[----:B--2---:R-:W-:Y:S01]  /*8220*/  IABS R17, R14 ;  /* 0x0000000e00117213 */ /* 0x004fe20000000000 */
[C---:B------:R-:W-:Y:S01]  /*8230*/  IMAD R208, R252.reuse, R8, R208 ;  /* 0x00000008fcd07224 */ /* 0x040fe200078e02d0 */
[----:B------:R-:W-:Y:S01]  /*8240*/  IABS R16, R15 ;  /* 0x0000000f00107213 */ /* 0x000fe20000000000 */
[----:B------:R-:W-:Y:S01]  /*8250*/  IMAD R100, R252, R7, R100 ;  /* 0x00000007fc647224 */ /* 0x000fe200078e0264 */
[----:B------:R-:W2:Y:S01]  /*8260*/  LDL R14, [R1+0xbdc] ;  /* 0x000bdc00010e7983 */ /* 0x000ea20000100800 */
[----:B------:R-:W-:Y:S01]  /*8270*/  @!P3 IMAD.IADD R240, R240, 0x1, -R252 ;  /* 0x00000001f0f0b824 */ /* 0x000fe200078e0afc */
[C---:B------:R-:W-:Y:S01]  /*8280*/  ISETP.GT.U32.AND P3, PT, R252.reuse, R241, PT ;  /* 0x000000f1fc00720c */ /* 0x040fe20003f64070 */
[----:B------:R-:W-:Y:S01]  /*8290*/  IMAD.HI.U32 R8, R3, R203, RZ ;  /* 0x000000cb03087227 */ /* 0x000fe200078e00ff */
[----:B------:R-:W3:Y:S01]  /*82a0*/  LDL R15, [R1+0xbe0] ;  /* 0x000be000010f7983 */ /* 0x000ee20000100800 */
[----:B------:R-:W-:-:S02]  /*82b0*/  ISETP.GT.U32.AND P1, PT, R252, R238, PT ;  /* 0x000000eefc00720c */ /* 0x000fc40003f24070 */
[----:B------:R-:W-:-:S04]  /*82c0*/  IMAD.HI.U32 R7, R3, R97, RZ ;  /* 0x0000006103077227 */ /* 0x000fc800078e00ff */
[----:B------:R-:W-:Y:S02]  /*82d0*/  IMAD R96, R252, R6, R96 ;  /* 0x00000006fc607224 */ /* 0x000fe400078e0260 */
[----:B------:R-:W-:-:S04]  /*82e0*/  IMAD.HI.U32 R6, R3, R94, RZ ;  /* 0x0000005e03067227 */ /* 0x000fc800078e00ff */
[----:B------:R-:W-:Y:S02]  /*82f0*/  IMAD.MOV R8, RZ, RZ, -R8 ;  /* 0x000000ffff087224 */ /* 0x000fe400078e0a08 */
[----:B------:R-:W-:Y:S02]  /*8300*/  IMAD.MOV R7, RZ, RZ, -R7 ;  /* 0x000000ffff077224 */ /* 0x000fe400078e0a07 */
[----:B------:R-:W-:Y:S01]  /*8310*/  @!P4 IMAD.IADD R239, R239, 0x1, -R252 ;  /* 0x00000001efefc824 */ /* 0x000fe200078e0afc */
[C---:B------:R-:W-:Y:S01]  /*8320*/  ISETP.GT.U32.AND P4, PT, R252.reuse, R236, PT ;  /* 0x000000ecfc00720c */ /* 0x040fe20003f84070 */
[----:B------:R-:W-:Y:S02]  /*8330*/  IMAD.MOV R6, RZ, RZ, -R6 ;  /* 0x000000ffff067224 */ /* 0x000fe400078e0a06 */
[C---:B------:R-:W-:Y:S02]  /*8340*/  IMAD R203, R252.reuse, R8, R203 ;  /* 0x00000008fccb7224 */ /* 0x040fe400078e02cb */
[----:B------:R-:W-:-:S02]  /*8350*/  IMAD R97, R252, R7, R97 ;  /* 0x00000007fc617224 */ /* 0x000fc400078e0261 */
        /* <DEDUP_REMOVED lines=8> */
[--C-:B------:R-:W-:Y:S01]  /*83e0*/  @!P3 IMAD.IADD R241, R241, 0x1, -R252.reuse ;  /* 0x00000001f1f1b824 */ /* 0x100fe200078e0afc */
[----:B------:R-:W-:Y:S01]  /*83f0*/  ISETP.GT.U32.AND P3, PT, R252, R234, PT ;  /* 0x000000eafc00720c */ /* 0x000fe20003f64070 */
[----:B------:R-:W-:Y:S01]  /*8400*/  @!P1 IMAD.IADD R238, R238, 0x1, -R252 ;  /* 0x00000001eeee9824 */ /* 0x000fe200078e0afc */
[C---:B------:R-:W-:Y:S01]  /*8410*/  ISETP.GT.U32.AND P1, PT, R252.reuse, R233, PT ;  /* 0x000000e9fc00720c */ /* 0x040fe20003f24070 */
[----:B------:R-:W-:Y:S01]  /*8420*/  IMAD.MOV R6, RZ, RZ, -R6 ;  /* 0x000000ffff067224 */ /* 0x000fe200078e0a06 */
[----:B------:R-:W-:Y:S01]  /*8430*/  IABS R10, R12 ;  /* 0x0000000c000a7213 */ /* 0x000fe20000000000 */
[C---:B------:R-:W-:Y:S01]  /*8440*/  IMAD R198, R252.reuse, R8, R198 ;  /* 0x00000008fcc67224 */ /* 0x040fe200078e02c6 */
[----:B------:R-:W3:Y:S01]  /*8450*/  LDL R12, [R1+0xbf0] ;  /* 0x000bf000010c7983 */ /* 0x000ee20000100800 */
[----:B------:R-:W-:-:S02]  /*8460*/  IMAD R95, R252, R7, R95 ;  /* 0x00000007fc5f7224 */ /* 0x000fc400078e025f */
[----:B------:R-:W-:-:S04]  /*8470*/  IMAD.HI.U32 R8, R3, R193, RZ ;  /* 0x000000c103087227 */ /* 0x000fc800078e00ff */
[----:B------:R-:W-:-:S04]  /*8480*/  IMAD.HI.U32 R7, R3, R92, RZ ;  /* 0x0000005c03077227 */ /* 0x000fc800078e00ff */
[--C-:B------:R-:W-:Y:S01]  /*8490*/  @!P2 IMAD.IADD R237, R237, 0x1, -R252.reuse ;  /* 0x00000001ededa824 */ /* 0x100fe200078e0afc */
[----:B------:R-:W-:Y:S01]  /*84a0*/  ISETP.GT.U32.AND P2, PT, R252, R232, PT ;  /* 0x000000e8fc00720c */ /* 0x000fe20003f44070 */
[----:B------:R-:W-:Y:S02]  /*84b0*/  @!P4 IMAD.IADD R236, R236, 0x1, -R252 ;  /* 0x00000001ececc824 */ /* 0x000fe400078e0afc */
        /* <DEDUP_REMOVED lines=8> */
[C---:B------:R-:W-:Y:S01]  /*8540*/  IMAD R92, R252.reuse, R7, R92 ;  /* 0x00000007fc5c7224 */ /* 0x040fe200078e025c */
[----:B------:R-:W-:Y:S01]  /*8550*/  ISETP.GT.U32.AND P4, PT, R252, R231, PT ;  /* 0x000000e7fc00720c */ /* 0x000fe20003f84070 */
[----:B------:R-:W-:-:S04]  /*8560*/  IMAD.HI.U32 R8, R3, R188, RZ ;  /* 0x000000bc03087227 */ /* 0x000fc800078e00ff */
[----:B------:R-:W-:-:S04]  /*8570*/  IMAD.HI.U32 R7, R3, R90, RZ ;  /* 0x0000005a03077227 */ /* 0x000fc800078e00ff */
[--C-:B------:R-:W-:Y:S01]  /*8580*/  @!P3 IMAD.IADD R234, R234, 0x1, -R252.reuse ;  /* 0x00000001eaeab824 */ /* 0x100fe200078e0afc */
[C---:B------:R-:W-:Y:S01]  /*8590*/  ISETP.GT.U32.AND P3, PT, R252.reuse, R235, PT ;  /* 0x000000ebfc00720c */ /* 0x040fe20003f64070 */
[C---:B------:R-:W-:Y:S02]  /*85a0*/  IMAD R89, R252.reuse, R6, R89 ;  /* 0x00000006fc597224 */ /* 0x040fe400078e0259 */
[----:B------:R-:W-:Y:S02]  /*85b0*/  @!P1 IMAD.IADD R233, R233, 0x1, -R252 ;  /* 0x00000001e9e99824 */ /* 0x000fe400078e0afc */
[----:B------:R-:W-:Y:S01]  /*85c0*/  IMAD.HI.U32 R6, R3, R86, RZ ;  /* 0x0000005603067227 */ /* 0x000fe200078e00ff */
[----:B------:R-:W-:Y:S02]  /*85d0*/  ISETP.GT.U32.AND P1, PT, R252, R230, PT ;  /* 0x000000e6fc00720c */ /* 0x000fe40003f24070 */
[----:B----4-:R-:W-:Y:S01]  /*85e0*/  IABS R9, R11 ;  /* 0x0000000b00097213 */ /* 0x010fe20000000000 */
[----:B------:R-:W-:Y:S01]  /*85f0*/  IMAD.MOV R8, RZ, RZ, -R8 ;  /* 0x000000ffff087224 */ /* 0x000fe200078e0a08 */
[----:B------:R-:W4:Y:S01]  /*8600*/  LDL R11, [R1+0xbf8] ;  /* 0x000bf800010b7983 */ /* 0x000f220000100800 */
[----:B------:R-:W-:-:S02]  /*8610*/  IMAD.MOV R7, RZ, RZ, -R7 ;  /* 0x000000ffff077224 */ /* 0x000fc400078e0a07 */
[----:B------:R-:W-:Y:S01]  /*8620*/  @!P2 IMAD.IADD R232, R232, 0x1, -R252 ;  /* 0x00000001e8e8a824 */ /* 0x000fe200078e0afc */
[C---:B------:R-:W-:Y:S01]  /*8630*/  ISETP.GT.U32.AND P2, PT, R252.reuse, R233, PT ;  /* 0x000000e9fc00720c */ /* 0x040fe20003f44070 */
        /* <DEDUP_REMOVED lines=12> */
[C---:B------:R-:W-:Y:S01]  /*8700*/  ISETP.GT.U32.AND P4, PT, R252.reuse, R232, PT ;  /* 0x000000e8fc00720c */ /* 0x040fe20003f84070 */
[----:B------:R-:W-:Y:S01]  /*8710*/  @!P3 IMAD.IADD R235, R235, 0x1, -R252 ;  /* 0x00000001ebebb824 */ /* 0x000fe200078e0afc */
[C---:B------:R-:W-:Y:S01]  /*8720*/  ISETP.GT.U32.AND P3, PT, R252.reuse, R228, PT ;  /* 0x000000e4fc00720c */ /* 0x040fe20003f64070 */
[----:B------:R-:W-:Y:S02]  /*8730*/  IMAD.MOV R6, RZ, RZ, -R6 ;  /* 0x000000ffff067224 */ /* 0x000fe400078e0a06 */
[----:B------:R-:W-:-:S02]  /*8740*/  IMAD R183, R252, R8, R183 ;  /* 0x00000008fcb77224 */ /* 0x000fc400078e02b7 */
[C---:B------:R-:W-:Y:S01]  /*8750*/  IMAD R87, R252.reuse, R7, R87 ;  /* 0x00000007fc577224 */ /* 0x040fe200078e0257 */
[----:B------:R-:W-:Y:S01]  /*8760*/  ISETP.GT.U32.AND P5, PT, R252, R239, PT ;  /* 0x000000effc00720c */ /* 0x000fe20003fa4070 */
[----:B------:R-:W-:-:S04]  /*8770*/  IMAD.HI.U32 R8, R3, R178, RZ ;  /* 0x000000b203087227 */ /* 0x000fc800078e00ff */
[----:B------:R-:W-:-:S04]  /*8780*/  IMAD.HI.U32 R7, R3, R85, RZ ;  /* 0x0000005503077227 */ /* 0x000fc800078e00ff */
[----:B------:R-:W-:Y:S01]  /*8790*/  @!P1 IMAD.IADD R230, R230, 0x1, -R252 ;  /* 0x00000001e6e69824 */ /* 0x000fe200078e0afc */
[C---:B------:R-:W-:Y:S01]  /*87a0*/  ISETP.GT.U32.AND P1, PT, R252.reuse, R227, PT ;  /* 0x000000e3fc00720c */ /* 0x040fe20003f24070 */
[C---:B------:R-:W-:Y:S02]  /*87b0*/  IMAD R84, R252.reuse, R6, R84 ;  /* 0x00000006fc547224 */ /* 0x040fe400078e0254 */
[----:B------:R-:W-:Y:S01]  /*87c0*/  @!P2 IMAD.IADD R233, R233, 0x1, -R252 ;  /* 0x00000001e9e9a824 */ /* 0x000fe200078e0afc */
[----:B------:R-:W-:Y:S01]  /*87d0*/  ISETP.GT.U32.AND P2, PT, R252, R226, PT ;  /* 0x000000e2fc00720c */ /* 0x000fe20003f44070 */
        /* <DEDUP_REMOVED lines=9> */
[----:B------:R-:W-:Y:S01]  /*8870*/  IMAD.HI.U32 R7, R3, R82, RZ ;  /* 0x0000005203077227 */ /* 0x000fe200078e00ff */
[----:B------:R-:W-:-:S03]  /*8880*/  ISETP.GT.U32.AND P6, PT, R252, R240, PT ;  /* 0x000000f0fc00720c */ /* 0x000fc60003fc4070 */
[--C-:B------:R-:W-:Y:S01]  /*8890*/  @!P4 IMAD.IADD R232, R232, 0x1, -R252.reuse ;  /* 0x00000001e8e8c824 */ /* 0x100fe200078e0afc */
[----:B------:R-:W-:Y:S01]  /*88a0*/  ISETP.GT.U32.AND P4, PT, R252, R225, PT ;  /* 0x000000e1fc00720c */ /* 0x000fe20003f84070 */
[----:B------:R-:W-:Y:S02]  /*88b0*/  @!P3 IMAD.IADD R228, R228, 0x1, -R252 ;  /* 0x00000001e4e4b824 */ /* 0x000fe400078e0afc */
        /* <DEDUP_REMOVED lines=8> */
[----:B------:R-:W-:Y:S01]  /*8940*/  IMAD.MOV R6, RZ, RZ, -R6 ;  /* 0x000000ffff067224 */ /* 0x000fe200078e0a06 */
[----:B------:R-:W-:Y:S01]  /*8950*/  ISETP.GT.U32.AND P3, PT, R252, R223, PT ;  /* 0x000000dffc00720c */ /* 0x000fe20003f64070 */
[----:B------:R-:W-:-:S02]  /*8960*/  @!P2 IMAD.IADD R226, R226, 0x1, -R252 ;  /* 0x00000001e2e2a824 */ /* 0x000fc400078e0afc */
[C---:B------:R-:W-:Y:S02]  /*8970*/  IMAD R173, R252.reuse, R8, R173 ;  /* 0x00000008fcad7224 */ /* 0x040fe400078e02ad */
[C---:B------:R-:W-:Y:S02]  /*8980*/  IMAD R82, R252.reuse, R7, R82 ;  /* 0x00000007fc527224 */ /* 0x040fe400078e0252 */
[----:B------:R-:W-:Y:S01]  /*8990*/  IMAD.HI.U32 R8, R3, R168, RZ ;  /* 0x000000a803087227 */ /* 0x000fe200078e00ff */
[----:B------:R-:W-:-:S03]  /*89a0*/  ISETP.GT.U32.AND P2, PT, R252, R226, PT ;  /* 0x000000e2fc00720c */ /* 0x000fc60003f44070 */
[----:B------:R-:W-:-:S04]  /*89b0*/  IMAD.HI.U32 R7, R3, R80, RZ ;  /* 0x0000005003077227 */ /* 0x000fc800078e00ff */
[----:B------:R-:W-:Y:S02]  /*89c0*/  IMAD R79, R252, R6, R79 ;  /* 0x00000006fc4f7224 */ /* 0x000fe400078e024f */
[----:B------:R-:W-:Y:S02]  /*89d0*/  @!P0 IMAD.IADD R224, R224, 0x1, -R252 ;  /* 0x00000001e0e08824 */ /* 0x000fe400078e0afc */
[----:B------:R-:W-:-:S04]  /*89e0*/  IMAD.HI.U32 R6, R3, R76, RZ ;  /* 0x0000004c03067227 */ /* 0x000fc800078e00ff */
[----:B------:R-:W-:Y:S02]  /*89f0*/  IMAD.MOV R8, RZ, RZ, -R8 ;  /* 0x000000ffff087224 */ /* 0x000fe400078e0a08 */
[----:B------:R-:W-:Y:S01]  /*8a00*/  IMAD.MOV R7, RZ, RZ, -R7 ;  /* 0x000000ffff077224 */ /* 0x000fe200078e0a07 */
[C---:B------:R-:W-:Y:S01]  /*8a10*/  ISETP.GT.U32.AND P0, PT, R252.reuse, R224, PT ;  /* 0x000000e0fc00720c */ /* 0x040fe20003f04070 */
[----:B------:R-:W-:Y:S01]  /*8a20*/  @!P4 IMAD.IADD R225, R225, 0x1, -R252 ;  /* 0x00000001e1e1c824 */ /* 0x000fe200078e0afc */
[C---:B------:R-:W-:Y:S01]  /*8a30*/  ISETP.GT.U32.AND P4, PT, R252.reuse, R222, PT ;  /* 0x000000defc00720c */ /* 0x040fe20003f84070 */
[----:B------:R-:W-:Y:S02]  /*8a40*/  IMAD.MOV R6, RZ, RZ, -R6 ;  /* 0x000000ffff067224 */ /* 0x000fe400078e0a06 */
[C---:B------:R-:W-:Y:S02]  /*8a50*/  IMAD R168, R252.reuse, R8, R168 ;  /* 0x00000008fca87224 */ /* 0x040fe400078e02a8 */
[----:B------:R-:W-:-:S02]  /*8a60*/  IMAD R80, R252, R7, R80 ;  /* 0x00000007fc507224 */ /* 0x000fc400078e0250 */
[----:B------:R-:W-:Y:S01]  /*8a70*/  @!P6 IMAD.IADD R240, R240, 0x1, -R252 ;  /* 0x00000001f0f0e824 */ /* 0x000fe200078e0afc */
[----:B------:R-:W-:Y:S01]  /*8a80*/  ISETP.GT.U32.AND P6, PT, R252, R238, PT ;  /* 0x000000eefc00720c */ /* 0x000fe20003fc4070 */
[----:B------:R-:W-:-:S04]  /*8a90*/  IMAD.HI.U32 R8, R3, R163, RZ ;  /* 0x000000a303087227 */ /* 0x000fc800078e00ff */
[----:B------:R-:W-:-:S04]  /*8aa0*/  IMAD.HI.U32 R7, R3, R77, RZ ;  /* 0x0000004d03077227 */ /* 0x000fc800078e00ff */
[--C-:B------:R-:W-:Y:S01]  /*8ab0*/  @!P5 IMAD.IADD R237, R237, 0x1, -R252.reuse ;  /* 0x00000001ededd824 */ /* 0x100fe200078e0afc */
[----:B------:R-:W-:Y:S01]  /*8ac0*/  ISETP.GT.U32.AND P5, PT, R252, R231, PT ;  /* 0x000000e7fc00720c */ /* 0x000fe20003fa4070 */
[----:B------:R-:W-:Y:S01]  /*8ad0*/  @!P1 IMAD.IADD R228, R228, 0x1, -R252 ;  /* 0x00000001e4e49824 */ /* 0x000fe200078e0afc */
[C---:B------:R-:W-:Y:S01]  /*8ae0*/  ISETP.GT.U32.AND P1, PT, R252.reuse, R221, PT ;  /* 0x000000ddfc00720c */ /* 0x040fe20003f24070 */
[----:B------:R-:W-:Y:S02]  /*8af0*/  IMAD R76, R252, R6, R76 ;  /* 0x00000006fc4c7224 */ /* 0x000fe400078e024c */
[----:B------:R-:W-:-:S04]  /*8b00*/  IMAD.HI.U32 R6, R3, R74, RZ ;  /* 0x0000004a03067227 */ /* 0x000fc800078e00ff */
[----:B------:R-:W-:Y:S01]  /*8b10*/  @!P3 IMAD.IADD R223, R223, 0x1, -R252 ;  /* 0x00000001dfdfb824 */ /* 0x000fe200078e0afc */
[----:B------:R-:W-:Y:S01]  /*8b20*/  ISETP.GT.U32.AND P3, PT, R252, R220, PT ;  /* 0x000000dcfc00720c */ /* 0x000fe20003f64070 */
[----:B------:R-:W-:Y:S02]  /*8b30*/  IMAD.MOV R8, RZ, RZ, -R8 ;  /* 0x000000ffff087224 */ /* 0x000fe400078e0a08 */
[----:B------:R-:W-:Y:S02]  /*8b40*/  IMAD.MOV R7, RZ, RZ, -R7 ;  /* 0x000000ffff077224 */ /* 0x000fe400078e0a07 */
[----:B------:R-:W-:Y:S02]  /*8b50*/  IMAD.MOV R6, RZ, RZ, -R6 ;  /* 0x000000ffff067224 */ /* 0x000fe400078e0a06 */
[----:B------:R-:W-:Y:S01]  /*8b60*/  @!P2 IMAD.IADD R226, R226, 0x1, -R252 ;  /* 0x00000001e2e2a824 */ /* 0x000fe200078e0afc */
[C---:B------:R-:W-:Y:S01]  /*8b70*/  ISETP.GT.U32.AND P2, PT, R252.reuse, R219, PT ;  /* 0x000000dbfc00720c */ /* 0x040fe20003f44070 */
[----:B------:R-:W-:-:S02]  /*8b80*/  IMAD R163, R252, R8, R163 ;  /* 0x00000008fca37224 */ /* 0x000fc400078e02a3 */
[----:B------:R-:W-:Y:S02]  /*8b90*/  IMAD R77, R252, R7, R77 ;  /* 0x00000007fc4d7224 */ /* 0x000fe400078e024d */
[----:B------:R-:W-:-:S04]  /*8ba0*/  IMAD.HI.U32 R8, R3, R158, RZ ;  /* 0x0000009e03087227 */ /* 0x000fc800078e00ff */
[----:B------:R-:W-:-:S04]  /*8bb0*/  IMAD.HI.U32 R7, R3, R75, RZ ;  /* 0x0000004b03077227 */ /* 0x000fc800078e00ff */
[----:B------:R-:W-:Y:S02]  /*8bc0*/  IMAD R74, R252, R6, R74 ;  /* 0x00000006fc4a7224 */ /* 0x000fe400078e024a */
[--C-:B------:R-:W-:Y:S01]  /*8bd0*/  @!P4 IMAD.IADD R222, R222, 0x1, -R252.reuse ;  /* 0x00000001dedec824 */ /* 0x100fe200078e0afc */
[----:B------:R-:W-:Y:S01]  /*8be0*/  ISETP.GT.U32.AND P4, PT, R252, R218, PT ;  /* 0x000000dafc00720c */ /* 0x000fe20003f84070 */
[----:B------:R-:W-:Y:S01]  /*8bf0*/  @!P0 IMAD.IADD R224, R224, 0x1, -R252 ;  /* 0x00000001e0e08824 */ /* 0x000fe200078e0afc */
[----:B------:R-:W-:Y:S01]  /*8c00*/  ISETP.GT.U32.AND P0, PT, R252, R217, PT ;  /* 0x000000d9fc00720c */ /* 0x000fe20003f04070 */
[----:B------:R-:W-:-:S04]  /*8c10*/  IMAD.HI.U32 R6, R3, R71, RZ ;  /* 0x0000004703067227 */ /* 0x000fc800078e00ff */
[----:B------:R-:W-:Y:S02]  /*8c20*/  IMAD.MOV R8, RZ, RZ, -R8 ;  /* 0x000000ffff087224 */ /* 0x000fe400078e0a08 */
[----:B------:R-:W-:Y:S02]  /*8c30*/  IMAD.MOV R7, RZ, RZ, -R7 ;  /* 0x000000ffff077224 */ /* 0x000fe400078e0a07 */
[--C-:B------:R-:W-:Y:S01]  /*8c40*/  @!P6 IMAD.IADD R238, R238, 0x1, -R252.reuse ;  /* 0x00000001eeeee824 */ /* 0x100fe200078e0afc */
[C---:B------:R-:W-:Y:S01]  /*8c50*/  ISETP.GT.U32.AND P6, PT, R252.reuse, R234, PT ;  /* 0x000000eafc00720c */ /* 0x040fe20003fc4070 */
[--C-:B------:R-:W-:Y:S01]  /*8c60*/  @!P5 IMAD.IADD R231, R231, 0x1, -R252.reuse ;  /* 0x00000001e7e7d824 */ /* 0x100fe200078e0afc */
[C---:B------:R-:W-:Y:S01]  /*8c70*/  ISETP.GT.U32.AND P5, PT, R252.reuse, R229, PT ;  /* 0x000000e5fc00720c */ /* 0x040fe20003fa4070 */
[----:B------:R-:W-:Y:S01]  /*8c80*/  @!P1 IMAD.IADD R221, R221, 0x1, -R252 ;  /* 0x00000001dddd9824 */ /* 0x000fe200078e0afc */
[----:B------:R-:W-:Y:S01]  /*8c90*/  ISETP.GT.U32.AND P1, PT, R252, R216, PT ;  /* 0x000000d8fc00720c */ /* 0x000fe20003f24070 */
[----:B------:R-:W-:-:S02]  /*8ca0*/  IMAD.MOV R6, RZ, RZ, -R6 ;  /* 0x000000ffff067224 */ /* 0x000fc400078e0a06 */
[C---:B------:R-:W-:Y:S02]  /*8cb0*/  IMAD R158, R252.reuse, R8, R158 ;  /* 0x00000008fc9e7224 */ /* 0x040fe400078e029e */
[----:B------:R-:W-:Y:S02]  /*8cc0*/  IMAD R75, R252, R7, R75 ;  /* 0x00000007fc4b7224 */ /* 0x000fe400078e024b */
[----:B------:R-:W-:Y:S02]  /*8cd0*/  @!P3 IMAD.IADD R220, R220, 0x1, -R252 ;  /* 0x00000001dcdcb824 */ /* 0x000fe400078e0afc */
[----:B------:R-:W-:Y:S01]  /*8ce0*/  IMAD.HI.U32 R8, R3, R153, RZ ;  /* 0x0000009903087227 */ /* 0x000fe200078e00ff */
[----:B------:R-:W-:-:S03]  /*8cf0*/  ISETP.GT.U32.AND P3, PT, R252, R215, PT ;  /* 0x000000d7fc00720c */ /* 0x000fc60003f64070 */
[----:B------:R-:W-:-:S04]  /*8d00*/  IMAD.HI.U32 R7, R3, R72, RZ ;  /* 0x0000004803077227 */ /* 0x000fc800078e00ff */
[----:B------:R-:W-:Y:S02]  /*8d10*/  IMAD R71, R252, R6, R71 ;  /* 0x00000006fc477224 */ /* 0x000fe400078e0247 */
[----:B------:R-:W-:-:S04]  /*8d20*/  IMAD.HI.U32 R6, R3, R69, RZ ;  /* 0x0000004503067227 */ /* 0x000fc800078e00ff */
[----:B------:R-:W-:Y:S01]  /*8d30*/  @!P2 IMAD.IADD R219, R219, 0x1, -R252 ;  /* 0x00000001dbdba824 */ /* 0x000fe200078e0afc */
[----:B------:R-:W-:Y:S01]  /*8d40*/  ISETP.GT.U32.AND P2, PT, R252, R220, PT ;  /* 0x000000dcfc00720c */ /* 0x000fe20003f44070 */
[----:B------:R-:W-:Y:S02]  /*8d50*/  IMAD.MOV R8, RZ, RZ, -R8 ;  /* 0x000000ffff087224 */ /* 0x000fe400078e0a08 */
[----:B------:R-:W-:Y:S02]  /*8d60*/  IMAD.MOV R7, RZ, RZ, -R7 ;  /* 0x000000ffff077224 */ /* 0x000fe400078e0a07 */
[----:B------:R-:W-:Y:S02]  /*8d70*/  IMAD.MOV R6, RZ, RZ, -R6 ;  /* 0x000000ffff067224 */ /* 0x000fe400078e0a06 */
[--C-:B------:R-:W-:Y:S01]  /*8d80*/  @!P4 IMAD.IADD R218, R218, 0x1, -R252.reuse ;  /* 0x00000001dadac824 */ /* 0x100fe200078e0afc */
[C---:B------:R-:W-:Y:S01]  /*8d90*/  ISETP.GT.U32.AND P4, PT, R252.reuse, R219, PT ;  /* 0x000000dbfc00720c */ /* 0x040fe20003f84070 */
[----:B------:R-:W-:Y:S01]  /*8da0*/  @!P0 IMAD.IADD R217, R217, 0x1, -R252 ;  /* 0x00000001d9d98824 */ /* 0x000fe200078e0afc */
[C---:B------:R-:W-:Y:S01]  /*8db0*/  ISETP.GT.U32.AND P0, PT, R252.reuse, R214, PT ;  /* 0x000000d6fc00720c */ /* 0x040fe20003f04070 */
[----:B------:R-:W-:-:S02]  /*8dc0*/  IMAD R153, R252, R8, R153 ;  /* 0x00000008fc997224 */ /* 0x000fc400078e0299 */
[----:B------:R-:W-:Y:S02]  /*8dd0*/  IMAD R72, R252, R7, R72 ;  /* 0x00000007fc487224 */ /* 0x000fe400078e0248 */
[----:B------:R-:W-:-:S04]  /*8de0*/  IMAD.HI.U32 R8, R3, R148, RZ ;  /* 0x0000009403087227 */ /* 0x000fc800078e00ff */
[----:B------:R-:W-:-:S04]  /*8df0*/  IMAD.HI.U32 R7, R3, R70, RZ ;  /* 0x0000004603077227 */ /* 0x000fc800078e00ff */
[--C-:B------:R-:W-:Y:S01]  /*8e00*/  @!P6 IMAD.IADD R234, R234, 0x1, -R252.reuse ;  /* 0x00000001eaeae824 */ /* 0x100fe200078e0afc */
[C---:B------:R-:W-:Y:S01]  /*8e10*/  ISETP.GT.U32.AND P6, PT, R252.reuse, R230, PT ;  /* 0x000000e6fc00720c */ /* 0x040fe20003fc4070 */
[C---:B------:R-:W-:Y:S02]  /*8e20*/  IMAD R69, R252.reuse, R6, R69 ;  /* 0x00000006fc457224 */ /* 0x040fe400078e0245 */
[--C-:B------:R-:W-:Y:S01]  /*8e30*/  @!P5 IMAD.IADD R229, R229, 0x1, -R252.reuse ;  /* 0x00000001e5e5d824 */ /* 0x100fe200078e0afc */
[----:B------:R-:W-:Y:S01]  /*8e40*/  ISETP.GT.U32.AND P5, PT, R252, R225, PT ;  /* 0x000000e1fc00720c */ /* 0x000fe20003fa4070 */
        /* <DEDUP_REMOVED lines=14> */
[----:B------:R-:W-:Y:S02]  /*8f30*/  IMAD R66, R252, R6, R66 ;  /* 0x00000006fc427224 */ /* 0x000fe400078e0242 */
[----:B------:R-:W-:-:S04]  /*8f40*/  IMAD.HI.U32 R6, R3, R64, RZ ;  /* 0x0000004003067227 */ /* 0x000fc800078e00ff */
[--C-:B------:R-:W-:Y:S01]  /*8f50*/  @!P4 IMAD.IADD R219, R219, 0x1, -R252.reuse ;  /* 0x00000001dbdbc824 */ /* 0x100fe200078e0afc */
[----:B------:R-:W-:Y:S01]  /*8f60*/  ISETP.GT.U32.AND P4, PT, R252, R212, PT ;  /* 0x000000d4fc00720c */ /* 0x000fe20003f84070 */
[----:B------:R-:W-:Y:S01]  /*8f70*/  @!P0 IMAD.IADD R214, R214, 0x1, -R252 ;  /* 0x00000001d6d68824 */ /* 0x000fe200078e0afc */
[----:B------:R-:W-:Y:S01]  /*8f80*/  ISETP.GT.U32.AND P0, PT, R252, R211, PT ;  /* 0x000000d3fc00720c */ /* 0x000fe20003f04070 */
[----:B------:R-:W-:Y:S02]  /*8f90*/  IMAD.MOV R8, RZ, RZ, -R8 ;  /* 0x000000ffff087224 */ /* 0x000fe400078e0a08 */
[----:B------:R-:W-:Y:S02]  /*8fa0*/  IMAD.MOV R7, RZ, RZ, -R7 ;  /* 0x000000ffff077224 */ /* 0x000fe400078e0a07 */
[----:B------:R-:W-:Y:S01]  /*8fb0*/  @!P6 IMAD.IADD R230, R230, 0x1, -R252 ;  /* 0x00000001e6e6e824 */ /* 0x000fe200078e0afc */
[----:B------:R-:W-:Y:S01]  /*8fc0*/  ISETP.GT.U32.AND P6, PT, R252, R227, PT ;  /* 0x000000e3fc00720c */ /* 0x000fe20003fc4070 */
[----:B------:R-:W-:-:S02]  /*8fd0*/  IMAD.MOV R6, RZ, RZ, -R6 ;  /* 0x000000ffff067224 */ /* 0x000fc400078e0a06 */
[--C-:B------:R-:W-:Y:S01]  /*8fe0*/  @!P5 IMAD.IADD R225, R225, 0x1, -R252.reuse ;  /* 0x00000001e1e1d824 */ /* 0x100fe200078e0afc */
[C---:B------:R-:W-:Y:S01]  /*8ff0*/  ISETP.GT.U32.AND P5, PT, R252.reuse, R222, PT ;  /* 0x000000defc00720c */ /* 0x040fe20003fa4070 */
[----:B------:R-:W-:Y:S01]  /*9000*/  @!P1 IMAD.IADD R217, R217, 0x1, -R252 ;  /* 0x00000001d9d99824 */ /* 0x000fe200078e0afc */
[C---:B------:R-:W-:Y:S01]  /*9010*/  ISETP.GT.U32.AND P1, PT, R252.reuse, R210, PT ;  /* 0x000000d2fc00720c */ /* 0x040fe20003f24070 */
[C---:B------:R-:W-:Y:S02]  /*9020*/  IMAD R143, R252.reuse, R8, R143 ;  /* 0x00000008fc8f7224 */ /* 0x040fe400078e028f */
[----:B------:R-:W-:Y:S02]  /*9030*/  IMAD R67, R252, R7, R67 ;  /* 0x00000007fc437224 */ /* 0x000fe400078e0243 */
[----:B------:R-:W-:-:S04]  /*9040*/  IMAD.HI.U32 R8, R3, R138, RZ ;  /* 0x0000008a03087227 */ /* 0x000fc800078e00ff */
[----:B------:R-:W-:-:S04]  /*9050*/  IMAD.HI.U32 R7, R3, R65, RZ ;  /* 0x0000004103077227 */ /* 0x000fc800078e00ff */
[----:B------:R-:W-:Y:S02]  /*9060*/  IMAD R64, R252, R6, R64 ;  /* 0x00000006fc407224 */ /* 0x000fe400078e0240 */
        /* <DEDUP_REMOVED lines=10> */
[--C-:B------:R-:W-:Y:S01]  /*9110*/  @!P4 IMAD.IADD R212, R212, 0x1, -R252.reuse ;  /* 0x00000001d4d4c824 */ /* 0x100fe200078e0afc */
[----:B------:R-:W-:Y:S01]  /*9120*/  ISETP.GT.U32.AND P4, PT, R252, R207, PT ;  /* 0x000000cffc00720c */ /* 0x000fe20003f84070 */
[----:B------:R-:W-:Y:S02]  /*9130*/  @!P0 IMAD.IADD R211, R211, 0x1, -R252 ;  /* 0x00000001d3d38824 */ /* 0x000fe400078e0afc */
[----:B------:R-:W-:-:S04]  /*9140*/  IMAD.HI.U32 R8, R3, R133, RZ ;  /* 0x0000008503087227 */ /* 0x000fc800078e00ff */
[----:B------:R-:W-:-:S04]  /*9150*/  IMAD.HI.U32 R7, R3, R62, RZ ;  /* 0x0000003e03077227 */ /* 0x000fc800078e00ff */
[----:B------:R-:W-:Y:S01]  /*9160*/  @!P6 IMAD.IADD R227, R227, 0x1, -R252 ;  /* 0x00000001e3e3e824 */ /* 0x000fe200078e0afc */
[C---:B------:R-:W-:Y:S01]  /*9170*/  ISETP.GT.U32.AND P6, PT, R252.reuse, R223, PT ;  /* 0x000000dffc00720c */ /* 0x040fe20003fc4070 */
[----:B------:R-:W-:Y:S02]  /*9180*/  IMAD R61, R252, R6, R61 ;  /* 0x00000006fc3d7224 */ /* 0x000fe400078e023d */
[----:B------:R-:W-:-:S04]  /*9190*/  IMAD.HI.U32 R6, R3, R59, RZ ;  /* 0x0000003b03067227 */ /* 0x000fc800078e00ff */
[--C-:B------:R-:W-:Y:S01]  /*91a0*/  @!P5 IMAD.IADD R222, R222, 0x1, -R252.reuse ;  /* 0x00000001deded824 */ /* 0x100fe200078e0afc */
[----:B------:R-:W-:Y:S01]  /*91b0*/  ISETP.GT.U32.AND P5, PT, R252, R218, PT ;  /* 0x000000dafc00720c */ /* 0x000fe20003fa4070 */
[----:B------:R-:W-:Y:S01]  /*91c0*/  @!P1 IMAD.IADD R210, R210, 0x1, -R252 ;  /* 0x00000001d2d29824 */ /* 0x000fe200078e0afc */
[C---:B------:R-:W-:Y:S01]  /*91d0*/  ISETP.GT.U32.AND P1, PT, R252.reuse, R211, PT ;  /* 0x000000d3fc00720c */ /* 0x040fe20003f24070 */
[----:B------:R-:W-:Y:S02]  /*91e0*/  IMAD.MOV R8, RZ, RZ, -R8 ;  /* 0x000000ffff087224 */ /* 0x000fe400078e0a08 */
[----:B------:R-:W-:Y:S01]  /*91f0*/  IMAD.MOV R7, RZ, RZ, -R7 ;  /* 0x000000ffff077224 */ /* 0x000fe200078e0a07 */
[C---:B------:R-:W-:Y:S01]  /*9200*/  ISETP.GT.U32.AND P0, PT, R252.reuse, R206, PT ;  /* 0x000000cefc00720c */ /* 0x040fe20003f04070 */
[----:B------:R-:W-:Y:S02]  /*9210*/  IMAD.MOV R6, RZ, RZ, -R6 ;  /* 0x000000ffff067224 */ /* 0x000fe400078e0a06 */
[----:B------:R-:W-:Y:S01]  /*9220*/  @!P3 IMAD.IADD R209, R209, 0x1, -R252 ;  /* 0x00000001d1d1b824 */ /* 0x000fe200078e0afc */
[C---:B------:R-:W-:Y:S01]  /*9230*/  ISETP.GT.U32.AND P3, PT, R252.reuse, R210, PT ;  /* 0x000000d2fc00720c */ /* 0x040fe20003f64070 */
[----:B------:R-:W-:-:S02]  /*9240*/  IMAD R133, R252, R8, R133 ;  /* 0x00000008fc857224 */ /* 0x000fc400078e0285 */
        /* <DEDUP_REMOVED lines=15> */
[----:B------:R-:W-:Y:S02]  /*9340*/  IMAD R60, R252, R7, R60 ;  /* 0x00000007fc3c7224 */ /* 0x000fe400078e023c */
[--C-:B------:R-:W-:Y:S01]  /*9350*/  @!P5 IMAD.IADD R218, R218, 0x1, -R252.reuse ;  /* 0x00000001dadad824 */ /* 0x100fe200078e0afc */
[C---:B------:R-:W-:Y:S01]  /*9360*/  ISETP.GT.U32.AND P5, PT, R252.reuse, R214, PT ;  /* 0x000000d6fc00720c */ /* 0x040fe20003fa4070 */
        /* <DEDUP_REMOVED lines=9> */
[C---:B------:R-:W-:Y:S01]  /*9400*/  ISETP.GT.U32.AND P3, PT, R252.reuse, R203, PT ;  /* 0x000000cbfc00720c */ /* 0x040fe20003f64070 */
        /* <DEDUP_REMOVED lines=17> */
[--C-:B------:R-:W-:Y:S01]  /*9520*/  @!P5 IMAD.IADD R214, R214, 0x1, -R252.reuse ;  /* 0x00000001d6d6d824 */ /* 0x100fe200078e0afc */
[----:B------:R-:W-:Y:S01]  /*9530*/  ISETP.GT.U32.AND P5, PT, R252, R212, PT ;  /* 0x000000d4fc00720c */ /* 0x000fe20003fa4070 */
[----:B------:R-:W-:Y:S01]  /*9540*/  @!P1 IMAD.IADD R204, R204, 0x1, -R252 ;  /* 0x00000001cccc9824 */ /* 0x000fe200078e0afc */
[C---:B------:R-:W-:Y:S01]  /*9550*/  ISETP.GT.U32.AND P1, PT, R252.reuse, R199, PT ;  /* 0x000000c7fc00720c */ /* 0x040fe20003f24070 */
[----:B------:R-:W-:Y:S02]  /*9560*/  IMAD.MOV R6, RZ, RZ, -R6 ;  /* 0x000000ffff067224 */ /* 0x000fe400078e0a06 */
[----:B------:R-:W-:-:S02]  /*9570*/  IMAD R118, R252, R8, R118 ;  /* 0x00000008fc767224 */ /* 0x000fc400078e0276 */
[C---:B------:R-:W-:Y:S02]  /*9580*/  IMAD R55, R252.reuse, R7, R55 ;  /* 0x00000007fc377224 */ /* 0x040fe400078e0237 */
[--C-:B------:R-:W-:Y:S01]  /*9590*/  @!P0 IMAD.IADD R207, R207, 0x1, -R252.reuse ;  /* 0x00000001cfcf8824 */ /* 0x100fe200078e0afc */
[----:B------:R-:W-:Y:S01]  /*95a0*/  ISETP.GT.U32.AND P0, PT, R252, R200, PT ;  /* 0x000000c8fc00720c */ /* 0x000fe20003f04070 */
[----:B------:R-:W-:Y:S02]  /*95b0*/  @!P3 IMAD.IADD R203, R203, 0x1, -R252 ;  /* 0x00000001cbcbb824 */ /* 0x000fe400078e0afc */
[----:B------:R-:W-:-:S04]  /*95c0*/  IMAD.HI.U32 R8, R3, R113, RZ ;  /* 0x0000007103087227 */ /* 0x000fc800078e00ff */
[----:B------:R-:W-:-:S04]  /*95d0*/  IMAD.HI.U32 R7, R3, R52, RZ ;  /* 0x0000003403077227 */ /* 0x000fc800078e00ff */
[C---:B------:R-:W-:Y:S02]  /*95e0*/  IMAD R51, R252.reuse, R6, R51 ;  /* 0x00000006fc337224 */ /* 0x040fe400078e0233 */
[----:B------:R-:W-:Y:S01]  /*95f0*/  IMAD.HI.U32 R6, R3, R49, RZ ;  /* 0x0000003103067227 */ /* 0x000fe200078e00ff */
[----:B------:R-:W-:-:S03]  /*9600*/  ISETP.GT.U32.AND P3, PT, R252, R198, PT ;  /* 0x000000c6fc00720c */ /* 0x000fc60003f64070 */
[----:B------:R-:W-:Y:S01]  /*9610*/  @!P2 IMAD.IADD R202, R202, 0x1, -R252 ;  /* 0x00000001cacaa824 */ /* 0x000fe200078e0afc */
[C---:B------:R-:W-:Y:S01]  /*9620*/  ISETP.GT.U32.AND P2, PT, R252.reuse, R203, PT ;  /* 0x000000cbfc00720c */ /* 0x040fe20003f44070 */
[----:B------:R-:W-:Y:S02]  /*9630*/  IMAD.MOV R8, RZ, RZ, -R8 ;  /* 0x000000ffff087224 */ /* 0x000fe400078e0a08 */
[----:B------:R-:W-:Y:S02]  /*9640*/  IMAD.MOV R7, RZ, RZ, -R7 ;  /* 0x000000ffff077224 */ /* 0x000fe400078e0a07 */
[----:B------:R-:W-:Y:S02]  /*9650*/  @!P4 IMAD.IADD R201, R201, 0x1, -R252 ;  /* 0x00000001c9c9c824 */ /* 0x000fe400078e0afc */
[----:B------:R-:W-:Y:S02]  /*9660*/  IMAD.MOV R6, RZ, RZ, -R6 ;  /* 0x000000ffff067224 */ /* 0x000fe400078e0a06 */
[----:B------:R-:W-:Y:S01]  /*9670*/  @!P6 IMAD.IADD R215, R215, 0x1, -R252 ;  /* 0x00000001d7d7e824 */ /* 0x000fe200078e0afc */
[C---:B------:R-:W-:Y:S01]  /*9680*/  ISETP.GT.U32.AND P6, PT, R252.reuse, R213, PT ;  /* 0x000000d5fc00720c */ /* 0x040fe20003fc4070 */
[----:B------:R-:W-:-:S02]  /*9690*/  IMAD R113, R252, R8, R113 ;  /* 0x00000008fc717224 */ /* 0x000fc400078e0271 */
[C---:B------:R-:W-:Y:S01]  /*96a0*/  IMAD R52, R252.reuse, R7, R52 ;  /* 0x00000007fc347224 */ /* 0x040fe200078e0234 */
[----:B------:R-:W-:Y:S01]  /*96b0*/  ISETP.GT.U32.AND P4, PT, R252, R201, PT ;  /* 0x000000c9fc00720c */ /* 0x000fe20003f84070 */
[----:B------:R-:W-:-:S04]  /*96c0*/  IMAD.HI.U32 R8, R3, R108, RZ ;  /* 0x0000006c03087227 */ /* 0x000fc800078e00ff */
[----:B------:R-:W-:-:S04]  /*96d0*/  IMAD.HI.U32 R7, R3, R50, RZ ;  /* 0x0000003203077227 */ /* 0x000fc800078e00ff */
[--C-:B------:R-:W-:Y:S01]  /*96e0*/  @!P5 IMAD.IADD R212, R212, 0x1, -R252.reuse ;  /* 0x00000001d4d4d824 */ /* 0x100fe200078e0afc */
[C---:B------:R-:W-:Y:S01]  /*96f0*/  ISETP.GT.U32.AND P5, PT, R252.reuse, R206, PT ;  /* 0x000000cefc00720c */ /* 0x040fe20003fa4070 */
[----:B------:R-:W-:Y:S02]  /*9700*/  @!P1 IMAD.IADD R199, R199, 0x1, -R252 ;  /* 0x00000001c7c79824 */ /* 0x000fe400078e0afc */
[C---:B------:R-:W-:Y:S02]  /*9710*/  IMAD R49, R252.reuse, R6, R49 ;  /* 0x00000006fc317224 */ /* 0x040fe400078e0231 */
[----:B------:R-:W-:Y:S01]  /*9720*/  IMAD.HI.U32 R6, R3, R46, RZ ;  /* 0x0000002e03067227 */ /* 0x000fe200078e00ff */
[----:B------:R-:W-:-:S03]  /*9730*/  ISETP.GT.U32.AND P1, PT, R252, R199, PT ;  /* 0x000000c7fc00720c */ /* 0x000fc60003f24070 */
        /* <DEDUP_REMOVED lines=19> */
[--C-:B------:R-:W-:Y:S01]  /*9870*/  @!P5 IMAD.IADD R206, R206, 0x1, -R252.reuse ;  /* 0x00000001ceced824 */ /* 0x100fe200078e0afc */
[C---:B------:R-:W-:Y:S01]  /*9880*/  ISETP.GT.U32.AND P5, PT, R252.reuse, R204, PT ;  /* 0x000000ccfc00720c */ /* 0x040fe20003fa4070 */
[----:B------:R-:W-:Y:S01]  /*9890*/  @!P4 IMAD.IADD R201, R201, 0x1, -R252 ;  /* 0x00000001c9c9c824 */ /* 0x000fe200078e0afc */
[----:B------:R-:W-:Y:S01]  /*98a0*/  ISETP.GT.U32.AND P4, PT, R252, R194, PT ;  /* 0x000000c2fc00720c */ /* 0x000fe20003f84070 */
[----:B------:R-:W-:-:S02]  /*98b0*/  IMAD.MOV R6, RZ, RZ, -R6 ;  /* 0x000000ffff067224 */ /* 0x000fc400078e0a06 */
[C---:B------:R-:W-:Y:S02]  /*98c0*/  IMAD R103, R252.reuse, R8, R103 ;  /* 0x00000008fc677224 */ /* 0x040fe400078e0267 */
[----:B------:R-:W-:Y:S02]  /*98d0*/  IMAD R47, R252, R7, R47 ;  /* 0x00000007fc2f7224 */ /* 0x000fe400078e022f */
[----:B------:R-:W-:-:S04]  /*98e0*/  IMAD.HI.U32 R8, R3, R98, RZ ;  /* 0x0000006203087227 */ /* 0x000fc800078e00ff */
[----:B------:R-:W-:-:S04]  /*98f0*/  IMAD.HI.U32 R7, R3, R45, RZ ;  /* 0x0000002d03077227 */ /* 0x000fc800078e00ff */
[--C-:B------:R-:W-:Y:S01]  /*9900*/  @!P0 IMAD.IADD R197, R197, 0x1, -R252.reuse ;  /* 0x00000001c5c58824 */ /* 0x100fe200078e0afc */
[C---:B------:R-:W-:Y:S01]  /*9910*/  ISETP.GT.U32.AND P0, PT, R252.reuse, R193, PT ;  /* 0x000000c1fc00720c */ /* 0x040fe20003f04070 */
        /* <DEDUP_REMOVED lines=8> */
[----:B------:R-:W-:Y:S02]  /*99a0*/  @!P3 IMAD.IADD R195, R195, 0x1, -R252 ;  /* 0x00000001c3c3b824 */ /* 0x000fe400078e0afc */
[----:B------:R-:W-:Y:S01]  /*99b0*/  IMAD.MOV R6, RZ, RZ, -R6 ;  /* 0x000000ffff067224 */ /* 0x000fe200078e0a06 */
[C---:B------:R-:W-:Y:S01]  /*99c0*/  ISETP.GT.U32.AND P3, PT, R252.reuse, R190, PT ;  /* 0x000000befc00720c */ /* 0x040fe20003f64070 */
[----:B------:R-:W-:-:S02]  /*99d0*/  IMAD R98, R252, R8, R98 ;  /* 0x00000008fc627224 */ /* 0x000fc400078e0262 */
[C---:B------:R-:W-:Y:S02]  /*99e0*/  IMAD R45, R252.reuse, R7, R45 ;  /* 0x00000007fc2d7224 */ /* 0x040fe400078e022d */
        /* <DEDUP_REMOVED lines=29> */
[--C-:B------:R-:W-:Y:S01]  /*9bc0*/  @!P3 IMAD.IADD R190, R190, 0x1, -R252.reuse ;  /* 0x00000001bebeb824 */ /* 0x100fe200078e0afc */
[----:B------:R-:W-:Y:S01]  /*9bd0*/  ISETP.GT.U32.AND P3, PT, R252, R191, PT ;  /* 0x000000bffc00720c */ /* 0x000fe20003f64070 */
        /* <DEDUP_REMOVED lines=24> */
[--C-:B------:R-:W-:Y:S01]  /*9d60*/  @!P6 IMAD.IADD R202, R202, 0x1, -R252.reuse ;  /* 0x00000001cacae824 */ /* 0x100fe200078e0afc */
[C---:B------:R-:W-:Y:S01]  /*9d70*/  ISETP.GT.U32.AND P6, PT, R252.reuse, R198, PT ;  /* 0x000000c6fc00720c */ /* 0x040fe20003fc4070 */
[----:B------:R-:W-:Y:S01]  /*9d80*/  @!P3 IMAD.IADD R191, R191, 0x1, -R252 ;  /* 0x00000001bfbfb824 */ /* 0x000fe200078e0afc */
        /* <DEDUP_REMOVED lines=10> */
[----:B------:R-:W-:Y:S01]  /*9e30*/  ISETP.GT.U32.AND P0, PT, R252, R182, PT ;  /* 0x000000b6fc00720c */ /* 0x000fe20003f04070 */
[----:B------:R-:W-:Y:S02]  /*9e40*/  @!P1 IMAD.IADD R186, R186, 0x1, -R252 ;  /* 0x00000001baba9824 */ /* 0x000fe400078e0afc */
[----:B------:R-:W-:Y:S02]  /*9e50*/  IMAD.MOV R6, RZ, RZ, -R6 ;  /* 0x000000ffff067224 */ /* 0x000fe400078e0a06 */
[----:B------:R-:W-:-:S02]  /*9e60*/  IMAD R78, R252, R8, R78 ;  /* 0x00000008fc4e7224 */ /* 0x000fc400078e024e */
[----:B------:R-:W-:Y:S02]  /*9e70*/  IMAD R35, R252, R7, R35 ;  /* 0x00000007fc237224 */ /* 0x000fe400078e0223 */
[----:B------:R-:W-:-:S04]  /*9e80*/  IMAD.HI.U32 R8, R3, R73, RZ ;  /* 0x0000004903087227 */ /* 0x000fc800078e00ff */
[----:B------:R-:W-:-:S04]  /*9e90*/  IMAD.HI.U32 R7, R3, R32, RZ ;  /* 0x0000002003077227 */ /* 0x000fc800078e00ff */
[----:B------:R-:W-:Y:S01]  /*9ea0*/  @!P2 IMAD.IADD R185, R185, 0x1, -R252 ;  /* 0x00000001b9b9a824 */ /* 0x000fe200078e0afc */
[C---:B------:R-:W-:Y:S01]  /*9eb0*/  ISETP.GT.U32.AND P2, PT, R252.reuse, R186, PT ;  /* 0x000000bafc00720c */ /* 0x040fe20003f44070 */
[C---:B------:R-:W-:Y:S02]  /*9ec0*/  IMAD R31, R252.reuse, R6, R31 ;  /* 0x00000006fc1f7224 */ /* 0x040fe400078e021f */
[----:B------:R-:W-:Y:S01]  /*9ed0*/  IMAD.HI.U32 R6, R3, R29, RZ ;  /* 0x0000001d03067227 */ /* 0x000fe200078e00ff */
[----:B------:R-:W-:-:S03]  /*9ee0*/  ISETP.GT.U32.AND P1, PT, R252, R181, PT ;  /* 0x000000b5fc00720c */ /* 0x000fc60003f24070 */
[----:B------:R-:W-:Y:S02]  /*9ef0*/  IMAD.MOV R8, RZ, RZ, -R8 ;  /* 0x000000ffff087224 */ /* 0x000fe400078e0a08 */
[----:B------:R-:W-:Y:S02]  /*9f00*/  IMAD.MOV R7, RZ, RZ, -R7 ;  /* 0x000000ffff077224 */ /* 0x000fe400078e0a07 */
[--C-:B------:R-:W-:Y:S01]  /*9f10*/  @!P6 IMAD.IADD R198, R198, 0x1, -R252.reuse ;  /* 0x00000001c6c6e824 */ /* 0x100fe200078e0afc */
[----:B------:R-:W-:Y:S01]  /*9f20*/  ISETP.GT.U32.AND P6, PT, R252, R196, PT ;  /* 0x000000c4fc00720c */ /* 0x000fe20003fc4070 */
[----:B------:R-:W-:Y:S01]  /*9f30*/  @!P3 IMAD.IADD R184, R184, 0x1, -R252 ;  /* 0x00000001b8b8b824 */ /* 0x000fe200078e0afc */
[C---:B------:R-:W-:Y:S01]  /*9f40*/  ISETP.GT.U32.AND P3, PT, R252.reuse, R185, PT ;  /* 0x000000b9fc00720c */ /* 0x040fe20003f64070 */
[----:B------:R-:W-:Y:S02]  /*9f50*/  IMAD.MOV R6, RZ, RZ, -R6 ;  /* 0x000000ffff067224 */ /* 0x000fe400078e0a06 */
[--C-:B------:R-:W-:Y:S01]  /*9f60*/  @!P5 IMAD.IADD R193, R193, 0x1, -R252.reuse ;  /* 0x00000001c1c1d824 */ /* 0x100fe200078e0afc */
[----:B------:R-:W-:Y:S01]  /*9f70*/  ISETP.GT.U32.AND P5, PT, R252, R189, PT ;  /* 0x000000bdfc00720c */ /* 0x000fe20003fa4070 */
[----:B------:R-:W-:-:S02]  /*9f80*/  @!P4 IMAD.IADD R183, R183, 0x1, -R252 ;  /* 0x00000001b7b7c824 */ /* 0x000fc400078e0afc */
[C---:B------:R-:W-:Y:S02]  /*9f90*/  IMAD R73, R252.reuse, R8, R73 ;  /* 0x00000008fc497224 */ /* 0x040fe400078e0249 */
[C---:B------:R-:W-:Y:S01]  /*9fa0*/  IMAD R32, R252.reuse, R7, R32 ;  /* 0x00000007fc207224 */ /* 0x040fe200078e0220 */
[----:B------:R-:W-:Y:S01]  /*9fb0*/  ISETP.GT.U32.AND P4, PT, R252, R180, PT ;  /* 0x000000b4fc00720c */ /* 0x000fe20003f84070 */
        /* <DEDUP_REMOVED lines=17> */
[--C-:B------:R-:W-:Y:S01]  /*a0d0*/  @!P1 IMAD.IADD R181, R181, 0x1, -R252.reuse ;  /* 0x00000001b5b59824 */ /* 0x100fe200078e0afc */
[C---:B------:R-:W-:Y:S01]  /*a0e0*/  ISETP.GT.U32.AND P1, PT, R252.reuse, R182, PT ;  /* 0x000000b6fc00720c */ /* 0x040fe20003f24070 */
        /* <DEDUP_REMOVED lines=8> */
[----:B------:R-:W-:Y:S01]  /*a170*/  @!P4 IMAD.IADD R180, R180, 0x1, -R252 ;  /* 0x00000001b4b4c824 */ /* 0x000fe200078e0afc */
        /* <DEDUP_REMOVED lines=16> */
[--C-:B------:R-:W-:Y:S01]  /*a280*/  @!P1 IMAD.IADD R182, R182, 0x1, -R252.reuse ;  /* 0x00000001b6b69824 */ /* 0x100fe200078e0afc */
[----:B------:R-:W-:Y:S01]  /*a290*/  ISETP.GT.U32.AND P1, PT, R252, R175, PT ;  /* 0x000000affc00720c */ /* 0x000fe20003f24070 */
[----:B------:R-:W-:Y:S02]  /*a2a0*/  @!P3 IMAD.IADD R178, R178, 0x1, -R252 ;  /* 0x00000001b2b2b824 */ /* 0x000fe400078e0afc */
[----:B------:R-:W-:-:S02]  /*a2b0*/  IMAD.MOV R6, RZ, RZ, -R6 ;  /* 0x000000ffff067224 */ /* 0x000fc400078e0a06 */
[C---:B------:R-:W-:Y:S02]  /*a2c0*/  IMAD R58, R252.reuse, R8, R58 ;  /* 0x00000008fc3a7224 */ /* 0x040fe400078e023a */
[C---:B------:R-:W-:Y:S02]  /*a2d0*/  IMAD R25, R252.reuse, R7, R25 ;  /* 0x00000007fc197224 */ /* 0x040fe400078e0219 */
[----:B------:R-:W-:Y:S01]  /*a2e0*/  @!P5 IMAD.IADD R187, R187, 0x1, -R252 ;  /* 0x00000001bbbbd824 */ /* 0x000fe200078e0afc */
[----:B------:R-:W-:Y:S01]  /*a2f0*/  ISETP.GT.U32.AND P5, PT, R252, R181, PT ;  /* 0x000000b5fc00720c */ /* 0x000fe20003fa4070 */
[----:B------:R-:W-:-:S04]  /*a300*/  IMAD.HI.U32 R8, R3, R53, RZ ;  /* 0x0000003503087227 */ /* 0x000fc800078e00ff */
[----:B------:R-:W-:Y:S01]  /*a310*/  IMAD.HI.U32 R7, R3, R23, RZ ;  /* 0x0000001703077227 */ /* 0x000fe200078e00ff */
[----:B------:R-:W-:-:S03]  /*a320*/  ISETP.GT.U32.AND P3, PT, R252, R173, PT ;  /* 0x000000adfc00720c */ /* 0x000fc60003f64070 */
[----:B------:R-:W-:Y:S01]  /*a330*/  @!P4 IMAD.IADD R177, R177, 0x1, -R252 ;  /* 0x00000001b1b1c824 */ /* 0x000fe200078e0afc */
[C---:B------:R-:W-:Y:S01]  /*a340*/  ISETP.GT.U32.AND P4, PT, R252.reuse, R178, PT ;  /* 0x000000b2fc00720c */ /* 0x040fe20003f84070 */
[----:B------:R-:W-:Y:S02]  /*a350*/  IMAD R22, R252, R6, R22 ;  /* 0x00000006fc167224 */ /* 0x000fe400078e0216 */
[----:B------:R-:W-:-:S04]  /*a360*/  IMAD.HI.U32 R6, R3, R20, RZ ;  /* 0x0000001403067227 */ /* 0x000fc800078e00ff */
[----:B------:R-:W-:Y:S02]  /*a370*/  @!P0 IMAD.IADD R176, R176, 0x1, -R252 ;  /* 0x00000001b0b08824 */ /* 0x000fe400078e0afc */
[----:B------:R-:W-:Y:S02]  /*a380*/  IMAD.MOV R8, RZ, RZ, -R8 ;  /* 0x000000ffff087224 */ /* 0x000fe400078e0a08 */
[----:B------:R-:W-:Y:S01]  /*a390*/  IMAD.MOV R7, RZ, RZ, -R7 ;  /* 0x000000ffff077224 */ /* 0x000fe200078e0a07 */
[----:B------:R-:W-:Y:S01]  /*a3a0*/  ISETP.GT.U32.AND P0, PT, R252, R176, PT ;  /* 0x000000b0fc00720c */ /* 0x000fe20003f04070 */
[----:B------:R-:W-:Y:S02]  /*a3b0*/  IMAD.MOV R6, RZ, RZ, -R6 ;  /* 0x000000ffff067224 */ /* 0x000fe400078e0a06 */
[----:B------:R-:W-:Y:S02]  /*a3c0*/  @!P2 IMAD.IADD R174, R174, 0x1, -R252 ;  /* 0x00000001aeaea824 */ /* 0x000fe400078e0afc */
[----:B------:R-:W-:-:S02]  /*a3d0*/  IMAD R53, R252, R8, R53 ;  /* 0x00000008fc357224 */ /* 0x000fc400078e0235 */
[C---:B------:R-:W-:Y:S02]  /*a3e0*/  IMAD R23, R252.reuse, R7, R23 ;  /* 0x00000007fc177224 */ /* 0x040fe400078e0217 */
[----:B------:R-:W-:Y:S01]  /*a3f0*/  IMAD.HI.U32 R8, R3, R48, RZ ;  /* 0x0000003003087227 */ /* 0x000fe200078e00ff */
[----:B------:R-:W-:-:S03]  /*a400*/  ISETP.GT.U32.AND P2, PT, R252, R174, PT ;  /* 0x000000aefc00720c */ /* 0x000fc60003f44070 */
[----:B------:R-:W-:-:S04]  /*a410*/  IMAD.HI.U32 R7, R3, R21, RZ ;  /* 0x0000001503077227 */ /* 0x000fc800078e00ff */
[----:B------:R-:W-:Y:S02]  /*a420*/  IMAD R20, R252, R6, R20 ;  /* 0x00000006fc147224 */ /* 0x000fe400078e0214 */
[--C-:B------:R-:W-:Y:S01]  /*a430*/  @!P6 IMAD.IADD R188, R188, 0x1, -R252.reuse ;  /* 0x00000001bcbce824 */ /* 0x100fe200078e0afc */
[C---:B------:R-:W-:Y:S01]  /*a440*/  ISETP.GT.U32.AND P6, PT, R252.reuse, R184, PT ;  /* 0x000000b8fc00720c */ /* 0x040fe20003fc4070 */
        /* <DEDUP_REMOVED lines=12> */
[----:B------:R-:W-:Y:S01]  /*a510*/  @!P3 IMAD.IADD R173, R173, 0x1, -R252 ;  /* 0x00000001adadb824 */ /* 0x000fe200078e0afc */
[----:B------:R-:W-:Y:S01]  /*a520*/  ISETP.GT.U32.AND P3, PT, R252, R170, PT ;  /* 0x000000aafc00720c */ /* 0x000fe20003f64070 */
[----:B------:R-:W-:-:S04]  /*a530*/  IMAD.HI.U32 R8, R3, R43, RZ ;  /* 0x0000002b03087227 */ /* 0x000fc800078e00ff */
        /* <DEDUP_REMOVED lines=9> */
[----:B------:R-:W-:Y:S01]  /*a5d0*/  ISETP.GT.U32.AND P6, PT, R252, R180, PT ;  /* 0x000000b4fc00720c */ /* 0x000fe20003fc4070 */
[--C-:B------:R-:W-:Y:S01]  /*a5e0*/  @!P1 IMAD.IADD R172, R172, 0x1, -R252.reuse ;  /* 0x00000001acac9824 */ /* 0x100fe200078e0afc */
[----:B------:R-:W-:Y:S01]  /*a5f0*/  ISETP.GT.U32.AND P1, PT, R252, R168, PT ;  /* 0x000000a8fc00720c */ /* 0x000fe20003f24070 */
        /* <DEDUP_REMOVED lines=8> */
[C---:B------:R-:W-:Y:S01]  /*a680*/  IMAD R16, R252.reuse, R6, R16 ;  /* 0x00000006fc107224 */ /* 0x040fe200078e0210 */
[----:B--2---:R-:W-:Y:S01]  /*a690*/  IABS R6, R14 ;  /* 0x0000000e00067213 */ /* 0x004fe20000000000 */
[----:B------:R-:W-:Y:S01]  /*a6a0*/  @!P4 IMAD.IADD R171, R171, 0x1, -R252 ;  /* 0x00000001ababc824 */ /* 0x000fe200078e0afc */
[----:B------:R-:W-:Y:S01]  /*a6b0*/  ISETP.GT.U32.AND P4, PT, R252, R166, PT ;  /* 0x000000a6fc00720c */ /* 0x000fe20003f84070 */
[----:B------:R-:W-:Y:S01]  /*a6c0*/  IMAD.MOV R8, RZ, RZ, -R8 ;  /* 0x000000ffff087224 */ /* 0x000fe200078e0a08 */
[----:B---3--:R-:W-:Y:S01]  /*a6d0*/  IABS R14, R15 ;  /* 0x0000000f000e7213 */ /* 0x008fe20000000000 */
[----:B------:R-:W-:Y:S02]  /*a6e0*/  IMAD.MOV R7, RZ, RZ, -R7 ;  /* 0x000000ffff077224 */ /* 0x000fe400078e0a07 */
[----:B------:R-:W-:Y:S01]  /*a6f0*/  @!P3 IMAD.IADD R170, R170, 0x1, -R252 ;  /* 0x00000001aaaab824 */ /* 0x000fe200078e0afc */
        /* <DEDUP_REMOVED lines=9> */
[--C-:B------:R-:W-:Y:S01]  /*a790*/  @!P1 IMAD.IADD R168, R168, 0x1, -R252.reuse ;  /* 0x00000001a8a89824 */ /* 0x100fe200078e0afc */
[C---:B------:R-:W-:Y:S01]  /*a7a0*/  ISETP.GT.U32.AND P1, PT, R252.reuse, R169, PT ;  /* 0x000000a9fc00720c */ /* 0x040fe20003f24070 */
[----:B------:R-:W-:Y:S01]  /*a7b0*/  @!P2 IMAD.IADD R167, R167, 0x1, -R252 ;  /* 0x00000001a7a7a824 */ /* 0x000fe200078e0afc */
[C---:B------:R-:W-:Y:S01]  /*a7c0*/  ISETP.GT.U32.AND P2, PT, R252.reuse, R164, PT ;  /* 0x000000a4fc00720c */ /* 0x040fe20003f44070 */
[----:B------:R-:W-:Y:S02]  /*a7d0*/  IMAD.MOV R8, RZ, RZ, -R8 ;  /* 0x000000ffff087224 */ /* 0x000fe400078e0a08 */
[----:B------:R-:W-:Y:S02]  /*a7e0*/  IMAD.MOV R7, RZ, RZ, -R7 ;  /* 0x000000ffff077224 */ /* 0x000fe400078e0a07 */
[--C-:B------:R-:W-:Y:S01]  /*a7f0*/  @!P5 IMAD.IADD R175, R175, 0x1, -R252.reuse ;  /* 0x00000001afafd824 */ /* 0x100fe200078e0afc */
[----:B------:R-:W-:Y:S01]  /*a800*/  ISETP.GT.U32.AND P5, PT, R252, R172, PT ;  /* 0x000000acfc00720c */ /* 0x000fe20003fa4070 */
[----:B------:R-:W-:Y:S01]  /*a810*/  @!P4 IMAD.IADD R166, R166, 0x1, -R252 ;  /* 0x00000001a6a6c824 */ /* 0x000fe200078e0afc */
[C---:B------:R-:W-:Y:S01]  /*a820*/  ISETP.GT.U32.AND P4, PT, R252.reuse, R167, PT ;  /* 0x000000a7fc00720c */ /* 0x040fe20003f84070 */
[----:B------:R-:W-:-:S02]  /*a830*/  IMAD R33, R252, R8, R33 ;  /* 0x00000008fc217224 */ /* 0x000fc400078e0221 */
[----:B------:R-:W-:Y:S02]  /*a840*/  IMAD R14, R252, R7, R14 ;  /* 0x00000007fc0e7224 */ /* 0x000fe400078e020e */
[----:B------:R-:W-:-:S04]  /*a850*/  IMAD.HI.U32 R8, R3, R28, RZ ;  /* 0x0000001c03087227 */ /* 0x000fc800078e00ff */
[----:B------:R-:W-:Y:S01]  /*a860*/  IMAD.HI.U32 R7, R3, R10, RZ ;  /* 0x0000000a03077227 */ /* 0x000fe200078e00ff */
[----:B------:R-:W-:-:S03]  /*a870*/  IABS R12, R12 ;  /* 0x0000000c000c7213 */ /* 0x000fc60000000000 */
[----:B------:R-:W-:Y:S01]  /*a880*/  @!P3 IMAD.IADD R165, R165, 0x1, -R252 ;  /* 0x00000001a5a5b824 */ /* 0x000fe200078e0afc */
[----:B------:R-:W-:Y:S01]  /*a890*/  ISETP.GT.U32.AND P3, PT, R252, R166, PT ;  /* 0x000000a6fc00720c */ /* 0x000fe20003f64070 */
[----:B------:R-:W-:Y:S02]  /*a8a0*/  IMAD.MOV R8, RZ, RZ, -R8 ;  /* 0x000000ffff087224 */ /* 0x000fe400078e0a08 */
[--C-:B------:R-:W-:Y:S01]  /*a8b0*/  @!P0 IMAD.IADD R170, R170, 0x1, -R252.reuse ;  /* 0x00000001aaaa8824 */ /* 0x100fe200078e0afc */
[C---:B------:R-:W-:Y:S01]  /*a8c0*/  ISETP.GT.U32.AND P0, PT, R252.reuse, R163, PT ;  /* 0x000000a3fc00720c */ /* 0x040fe20003f04070 */
[----:B------:R-:W-:Y:S02]  /*a8d0*/  IMAD.MOV R7, RZ, RZ, -R7 ;  /* 0x000000ffff077224 */ /* 0x000fe400078e0a07 */
[--C-:B------:R-:W-:Y:S01]  /*a8e0*/  @!P6 IMAD.IADD R177, R177, 0x1, -R252.reuse ;  /* 0x00000001b1b1e824 */ /* 0x100fe200078e0afc */
[C---:B------:R-:W-:Y:S01]  /*a8f0*/  ISETP.GT.U32.AND P6, PT, R252.reuse, R173, PT ;  /* 0x000000adfc00720c */ /* 0x040fe20003fc4070 */
[--C-:B------:R-:W-:Y:S01]  /*a900*/  @!P1 IMAD.IADD R169, R169, 0x1, -R252.reuse ;  /* 0x00000001a9a99824 */ /* 0x100fe200078e0afc */
[----:B------:R-:W-:Y:S01]  /*a910*/  ISETP.GT.U32.AND P1, PT, R252, R162, PT ;  /* 0x000000a2fc00720c */ /* 0x000fe20003f24070 */
[----:B------:R-:W-:Y:S01]  /*a920*/  @!P2 IMAD.IADD R164, R164, 0x1, -R252 ;  /* 0x00000001a4a4a824 */ /* 0x000fe200078e0afc */
[C---:B------:R-:W-:Y:S01]  /*a930*/  ISETP.GT.U32.AND P2, PT, R252.reuse, R161, PT ;  /* 0x000000a1fc00720c */ /* 0x040fe20003f44070 */
[----:B------:R-:W-:-:S02]  /*a940*/  IMAD R10, R252, R7, R10 ;  /* 0x00000007fc0a7224 */ /* 0x000fc400078e020a */
[----:B------:R-:W-:Y:S02]  /*a950*/  IMAD R28, R252, R8, R28 ;  /* 0x00000008fc1c7224 */ /* 0x000fe400078e021c */
[----:B------:R-:W-:Y:S01]  /*a960*/  IMAD.HI.U32 R7, R3, R12, RZ ;  /* 0x0000000c03077227 */ /* 0x000fe200078e00ff */
[----:B------:R-:W2:Y:S03]  /*a970*/  LDL R8, [R1+0xbf4] ;  /* 0x000bf40001087983 */ /* 0x000ea60000100800 */
[--C-:B------:R-:W-:Y:S01]  /*a980*/  @!P5 IMAD.IADD R172, R172, 0x1, -R252.reuse ;  /* 0x00000001acacd824 */ /* 0x100fe200078e0afc */
[C---:B------:R-:W-:Y:S01]  /*a990*/  ISETP.GT.U32.AND P5, PT, R252.reuse, R168, PT ;  /* 0x000000a8fc00720c */ /* 0x040fe20003fa4070 */
[----:B------:R-:W-:Y:S01]  /*a9a0*/  @!P4 IMAD.IADD R167, R167, 0x1, -R252 ;  /* 0x00000001a7a7c824 */ /* 0x000fe200078e0afc */
[----:B------:R-:W-:Y:S01]  /*a9b0*/  ISETP.GT.U32.AND P4, PT, R252, R160, PT ;  /* 0x000000a0fc00720c */ /* 0x000fe20003f84070 */
[----:B------:R-:W-:-:S02]  /*a9c0*/  IMAD.MOV R7, RZ, RZ, -R7 ;  /* 0x000000ffff077224 */ /* 0x000fc400078e0a07 */
[----:B------:R-:W-:Y:S01]  /*a9d0*/  @!P3 IMAD.IADD R166, R166, 0x1, -R252 ;  /* 0x00000001a6a6b824 */ /* 0x000fe200078e0afc */
[C---:B------:R-:W-:Y:S01]  /*a9e0*/  ISETP.GT.U32.AND P3, PT, R252.reuse, R159, PT ;  /* 0x0000009ffc00720c */ /* 0x040fe20003f64070 */
[C---:B------:R-:W-:Y:S01]  /*a9f0*/  IMAD R12, R252.reuse, R7, R12 ;  /* 0x00000007fc0c7224 */ /* 0x040fe200078e020c */
[----:B----4-:R-:W-:Y:S01]  /*aa00*/  IABS R7, R11 ;  /* 0x0000000b00077213 */ /* 0x010fe20000000000 */
[--C-:B------:R-:W-:Y:S01]  /*aa10*/  @!P0 IMAD.IADD R163, R163, 0x1, -R252.reuse ;  /* 0x00000001a3a38824 */ /* 0x100fe200078e0afc */
[C---:B------:R-:W-:Y:S01]  /*aa20*/  ISETP.GT.U32.AND P0, PT, R252.reuse, R158, PT ;  /* 0x0000009efc00720c */ /* 0x040fe20003f04070 */
[--C-:B------:R-:W-:Y:S01]  /*aa30*/  @!P6 IMAD.IADD R173, R173, 0x1, -R252.reuse ;  /* 0x00000001adade824 */ /* 0x100fe200078e0afc */
[----:B------:R-:W-:Y:S01]  /*aa40*/  ISETP.GT.U32.AND P6, PT, R252, R171, PT ;  /* 0x000000abfc00720c */ /* 0x000fe20003fc4070 */
[--C-:B------:R-:W-:Y:S01]  /*aa50*/  @!P1 IMAD.IADD R162, R162, 0x1, -R252.reuse ;  /* 0x00000001a2a29824 */ /* 0x100fe200078e0afc */
[----:B------:R-:W-:Y:S01]  /*aa60*/  ISETP.GT.U32.AND P1, PT, R252, R157, PT ;  /* 0x0000009dfc00720c */ /* 0x000fe20003f24070 */
[----:B------:R-:W-:-:S02]  /*aa70*/  @!P2 IMAD.IADD R161, R161, 0x1, -R252 ;  /* 0x00000001a1a1a824 */ /* 0x000fc400078e0afc */
[----:B------:R-:W-:-:S04]  /*aa80*/  IMAD.HI.U32 R11, R3, R7, RZ ;  /* 0x00000007030b7227 */ /* 0x000fc800078e00ff */
[--C-:B------:R-:W-:Y:S01]  /*aa90*/  @!P5 IMAD.IADD R168, R168, 0x1, -R252.reuse ;  /* 0x00000001a8a8d824 */ /* 0x100fe200078e0afc */
[----:B------:R-:W-:Y:S01]  /*aaa0*/  ISETP.GT.U32.AND P5, PT, R252, R164, PT ;  /* 0x000000a4fc00720c */ /* 0x000fe20003fa4070 */
[--C-:B------:R-:W-:Y:S01]  /*aab0*/  @!P4 IMAD.IADD R160, R160, 0x1, -R252.reuse ;  /* 0x00000001a0a0c824 */ /* 0x100fe200078e0afc */
[C---:B------:R-:W-:Y:S01]  /*aac0*/  ISETP.GT.U32.AND P4, PT, R252.reuse, R161, PT ;  /* 0x000000a1fc00720c */ /* 0x040fe20003f84070 */
[----:B------:R-:W-:Y:S01]  /*aad0*/  IMAD.MOV R11, RZ, RZ, -R11 ;  /* 0x000000ffff0b7224 */ /* 0x000fe200078e0a0b */
[C---:B------:R-:W-:Y:S01]  /*aae0*/  ISETP.GT.U32.AND P2, PT, R252.reuse, R156, PT ;  /* 0x0000009cfc00720c */ /* 0x040fe20003f44070 */
[--C-:B------:R-:W-:Y:S01]  /*aaf0*/  @!P3 IMAD.IADD R159, R159, 0x1, -R252.reuse ;  /* 0x000000019f9fb824 */ /* 0x100fe200078e0afc */
[C---:B------:R-:W-:Y:S01]  /*ab00*/  ISETP.GT.U32.AND P3, PT, R252.reuse, R160, PT ;  /* 0x000000a0fc00720c */ /* 0x040fe20003f64070 */
[----:B------:R-:W-:Y:S01]  /*ab10*/  IMAD R7, R252, R11, R7 ;  /* 0x0000000bfc077224 */ /* 0x000fe200078e0207 */
[----:B------:R-:W-:Y:S01]  /*ab20*/  IABS R11, R251 ;  /* 0x000000fb000b7213 */ /* 0x000fe20000000000 */
[--C-:B------:R-:W-:Y:S01]  /*ab30*/  @!P0 IMAD.IADD R158, R158, 0x1, -R252.reuse ;  /* 0x000000019e9e8824 */ /* 0x100fe200078e0afc */
[----:B------:R-:W3:Y:S01]  /*ab40*/  LDL R251, [R1+0xc0c] ;  /* 0x000c0c0001fb7983 */ /* 0x000ee20000100800 */
[C---:B------:R-:W-:Y:S01]  /*ab50*/  ISETP.GT.U32.AND P0, PT, R252.reuse, R155, PT ;  /* 0x0000009bfc00720c */ /* 0x040fe20003f04070 */
[--C-:B------:R-:W-:Y:S01]  /*ab60*/  @!P6 IMAD.IADD R171, R171, 0x1, -R252.reuse ;  /* 0x00000001ababe824 */ /* 0x100fe200078e0afc */
[C---:B------:R-:W-:Y:S01]  /*ab70*/  ISETP.GT.U32.AND P6, PT, R252.reuse, R165, PT ;  /* 0x000000a5fc00720c */ /* 0x040fe20003fc4070 */
[--C-:B------:R-:W-:Y:S01]  /*ab80*/  @!P1 IMAD.IADD R157, R157, 0x1, -R252.reuse ;  /* 0x000000019d9d9824 */ /* 0x100fe200078e0afc */
[----:B------:R-:W-:Y:S01]  /*ab90*/  ISETP.GT.U32.AND P1, PT, R252, R158, PT ;  /* 0x0000009efc00720c */ /* 0x000fe20003f24070 */
[--C-:B------:R-:W-:Y:S01]  /*aba0*/  @!P5 IMAD.IADD R164, R164, 0x1, -R252.reuse ;  /* 0x00000001a4a4d824 */ /* 0x100fe200078e0afc */
[C---:B------:R-:W-:Y:S01]  /*abb0*/  ISETP.GT.U32.AND P5, PT, R252.reuse, R162, PT ;  /* 0x000000a2fc00720c */ /* 0x040fe20003fa4070 */
[--C-:B------:R-:W-:Y:S01]  /*abc0*/  @!P4 IMAD.IADD R161, R161, 0x1, -R252.reuse ;  /* 0x00000001a1a1c824 */ /* 0x100fe200078e0afc */
[----:B------:R-:W-:Y:S01]  /*abd0*/  ISETP.GT.U32.AND P4, PT, R252, R154, PT ;  /* 0x0000009afc00720c */ /* 0x000fe20003f84070 */
[--C-:B------:R-:W-:Y:S01]  /*abe0*/  @!P2 IMAD.IADD R156, R156, 0x1, -R252.reuse ;  /* 0x000000019c9ca824 */ /* 0x100fe200078e0afc */
[----:B------:R-:W-:Y:S01]  /*abf0*/  ISETP.GT.U32.AND P2, PT, R252, R157, PT ;  /* 0x0000009dfc00720c */ /* 0x000fe20003f44070 */
[--C-:B------:R-:W-:Y:S01]  /*ac00*/  @!P3 IMAD.IADD R160, R160, 0x1, -R252.reuse ;  /* 0x00000001a0a0b824 */ /* 0x100fe200078e0afc */
[C---:B------:R-:W-:Y:S01]  /*ac10*/  ISETP.GT.U32.AND P3, PT, R252.reuse, R153, PT ;  /* 0x00000099fc00720c */ /* 0x040fe20003f64070 */
[--C-:B------:R-:W-:Y:S01]  /*ac20*/  @!P0 IMAD.IADD R155, R155, 0x1, -R252.reuse ;  /* 0x000000019b9b8824 */ /* 0x100fe200078e0afc */
[C---:B------:R-:W-:Y:S01]  /*ac30*/  ISETP.GT.U32.AND P0, PT, R252.reuse, R152, PT ;  /* 0x00000098fc00720c */ /* 0x040fe20003f04070 */
[--C-:B------:R-:W-:Y:S01]  /*ac40*/  @!P6 IMAD.IADD R165, R165, 0x1, -R252.reuse ;  /* 0x00000001a5a5e824 */ /* 0x100fe200078e0afc */
[----:B------:R-:W-:Y:S01]  /*ac50*/  ISETP.GT.U32.AND P6, PT, R252, R163, PT ;  /* 0x000000a3fc00720c */ /* 0x000fe20003fc4070 */
[--C-:B------:R-:W-:Y:S01]  /*ac60*/  @!P1 IMAD.IADD R158, R158, 0x1, -R252.reuse ;  /* 0x000000019e9e9824 */ /* 0x100fe200078e0afc */
[----:B------:R-:W-:Y:S01]  /*ac70*/  ISETP.GT.U32.AND P1, PT, R252, R151, PT ;  /* 0x00000097fc00720c */ /* 0x000fe20003f24070 */
[--C-:B------:R-:W-:Y:S01]  /*ac80*/  @!P5 IMAD.IADD R162, R162, 0x1, -R252.reuse ;  /* 0x00000001a2a2d824 */ /* 0x100fe200078e0afc */
[----:B------:R-:W-:Y:S01]  /*ac90*/  ISETP.GT.U32.AND P5, PT, R252, R156, PT ;  /* 0x0000009cfc00720c */ /* 0x000fe20003fa4070 */
[--C-:B------:R-:W-:Y:S01]  /*aca0*/  @!P4 IMAD.IADD R154, R154, 0x1, -R252.reuse ;  /* 0x000000019a9ac824 */ /* 0x100fe200078e0afc */
[C---:B------:R-:W-:Y:S01]  /*acb0*/  ISETP.GT.U32.AND P4, PT, R252.reuse, R149, PT ;  /* 0x00000095fc00720c */ /* 0x040fe20003f84070 */
[--C-:B------:R-:W-:Y:S01]  /*acc0*/  @!P2 IMAD.IADD R157, R157, 0x1, -R252.reuse ;  /* 0x000000019d9da824 */ /* 0x100fe200078e0afc */
[----:B------:R-:W-:Y:S01]  /*acd0*/  ISETP.GT.U32.AND P2, PT, R252, R150, PT ;  /* 0x00000096fc00720c */ /* 0x000fe20003f44070 */
[----:B------:R-:W-:-:S02]  /*ace0*/  @!P3 IMAD.IADD R153, R153, 0x1, -R252 ;  /* 0x000000019999b824 */ /* 0x000fc400078e0afc */
[--C-:B------:R-:W-:Y:S01]  /*acf0*/  @!P0 IMAD.IADD R152, R152, 0x1, -R252.reuse ;  /* 0x0000000198988824 */ /* 0x100fe200078e0afc */
        /* <DEDUP_REMOVED lines=9> */
[----:B------:R-:W-:Y:S01]  /*ad90*/  @!P2 IMAD.IADD R150, R150, 0x1, -R252 ;  /* 0x000000019696a824 */ /* 0x000fe200078e0afc */
[----:B------:R-:W-:-:S02]  /*ada0*/  ISETP.GT.U32.AND P2, PT, R252, R147, PT ;  /* 0x00000093fc00720c */ /* 0x000fc40003f44070 */
[----:B------:R-:W-:Y:S01]  /*adb0*/  ISETP.GT.U32.AND P4, PT, R252, R149, PT ;  /* 0x00000095fc00720c */ /* 0x000fe20003f84070 */
[--C-:B------:R-:W-:Y:S02]  /*adc0*/  @!P3 IMAD.IADD R148, R148, 0x1, -R252.reuse ;  /* 0x000000019494b824 */ /* 0x100fe400078e0afc */
[--C-:B------:R-:W-:Y:S01]  /*add0*/  @!P0 IMAD.IADD R153, R153, 0x1, -R252.reuse ;  /* 0x0000000199998824 */ /* 0x100fe200078e0afc */
[C---:B------:R-:W-:Y:S01]  /*ade0*/  ISETP.GT.U32.AND P0, PT, R252.reuse, R146, PT ;  /* 0x00000092fc00720c */ /* 0x040fe20003f04070 */
[--C-:B------:R-:W-:Y:S01]  /*adf0*/  @!P6 IMAD.IADD R159, R159, 0x1, -R252.reuse ;  /* 0x000000019f9fe824 */ /* 0x100fe200078e0afc */
[----:B------:R-:W-:Y:S01]  /*ae00*/  ISETP.GT.U32.AND P6, PT, R252, R155, PT ;  /* 0x0000009bfc00720c */ /* 0x000fe20003fc4070 */
[--C-:B------:R-:W-:Y:S01]  /*ae10*/  @!P5 IMAD.IADD R154, R154, 0x1, -R252.reuse ;  /* 0x000000019a9ad824 */ /* 0x100fe200078e0afc */
[C---:B------:R-:W-:Y:S01]  /*ae20*/  ISETP.GT.U32.AND P3, PT, R252.reuse, R145, PT ;  /* 0x00000091fc00720c */ /* 0x040fe20003f64070 */
[----:B------:R-:W-:Y:S01]  /*ae30*/  @!P1 IMAD.IADD R151, R151, 0x1, -R252 ;  /* 0x0000000197979824 */ /* 0x000fe200078e0afc */
[----:B------:R-:W-:-:S02]  /*ae40*/  ISETP.GT.U32.AND P5, PT, R252, R150, PT ;  /* 0x00000096fc00720c */ /* 0x000fc40003fa4070 */
        /* <DEDUP_REMOVED lines=9> */
[--C-:B------:R-:W-:Y:S02]  /*aee0*/  @!P3 IMAD.IADD R145, R145, 0x1, -R252.reuse ;  /* 0x000000019191b824 */ /* 0x100fe400078e0afc */
[--C-:B------:R-:W-:Y:S01]  /*aef0*/  @!P5 IMAD.IADD R150, R150, 0x1, -R252.reuse ;  /* 0x000000019696d824 */ /* 0x100fe200078e0afc */
[----:B------:R-:W-:Y:S01]  /*af00*/  ISETP.GT.U32.AND P5, PT, R252, R147, PT ;  /* 0x00000093fc00720c */ /* 0x000fe20003fa4070 */
[----:B------:R-:W-:Y:S01]  /*af10*/  @!P1 IMAD.IADD R144, R144, 0x1, -R252 ;  /* 0x0000000190909824 */ /* 0x000fe200078e0afc */
[----:B------:R-:W-:-:S02]  /*af20*/  ISETP.GT.U32.AND P3, PT, R252, R140, PT ;  /* 0x0000008cfc00720c */ /* 0x000fc40003f64070 */
[C---:B------:R-:W-:Y:S01]  /*af30*/  ISETP.GT.U32.AND P1, PT, R252.reuse, R145, PT ;  /* 0x00000091fc00720c */ /* 0x040fe20003f24070 */
[--C-:B------:R-:W-:Y:S01]  /*af40*/  @!P2 IMAD.IADD R143, R143, 0x1, -R252.reuse ;  /* 0x000000018f8fa824 */ /* 0x100fe200078e0afc */
[----:B------:R-:W-:Y:S01]  /*af50*/  ISETP.GT.U32.AND P2, PT, R252, R144, PT ;  /* 0x00000090fc00720c */ /* 0x000fe20003f44070 */
[--C-:B------:R-:W-:Y:S01]  /*af60*/  @!P4 IMAD.IADD R142, R142, 0x1, -R252.reuse ;  /* 0x000000018e8ec824 */ /* 0x100fe200078e0afc */
        /* <DEDUP_REMOVED lines=29> */
[----:B------:R-:W-:-:S02]  /*b140*/  @!P0 IMAD.IADD R135, R135, 0x1, -R252 ;  /* 0x0000000187878824 */ /* 0x000fc400078e0afc */
        /* <DEDUP_REMOVED lines=9> */
[C---:B------:R-:W-:Y:S02]  /*b1e0*/  ISETP.GT.U32.AND P1, PT, R252.reuse, R130, PT ;  /* 0x00000082fc00720c */ /* 0x040fe40003f24070 */
        /* <DEDUP_REMOVED lines=27> */
[----:B------:R-:W-:Y:S01]  /*b3a0*/  ISETP.GT.U32.AND P1, PT, R252, R128, PT ;  /* 0x00000080fc00720c */ /* 0x000fe20003f24070 */
[--C-:B------:R-:W-:Y:S02]  /*b3b0*/  @!P4 IMAD.IADD R125, R125, 0x1, -R252.reuse ;  /* 0x000000017d7dc824 */ /* 0x100fe400078e0afc */
[--C-:B------:R-:W-:Y:S01]  /*b3c0*/  @!P0 IMAD.IADD R124, R124, 0x1, -R252.reuse ;  /* 0x000000017c7c8824 */ /* 0x100fe200078e0afc */
[----:B------:R-:W-:Y:S01]  /*b3d0*/  ISETP.GT.U32.AND P2, PT, R252, R126, PT ;  /* 0x0000007efc00720c */ /* 0x000fe20003f44070 */
[--C-:B------:R-:W-:Y:S01]  /*b3e0*/  @!P6 IMAD.IADD R134, R134, 0x1, -R252.reuse ;  /* 0x000000018686e824 */ /* 0x100fe200078e0afc */
[C---:B------:R-:W-:Y:S01]  /*b3f0*/  ISETP.GT.U32.AND P6, PT, R252.reuse, R130, PT ;  /* 0x00000082fc00720c */ /* 0x040fe20003fc4070 */
[--C-:B------:R-:W-:Y:S01]  /*b400*/  @!P5 IMAD.IADD R129, R129, 0x1, -R252.reuse ;  /* 0x000000018181d824 */ /* 0x100fe200078e0afc */
[C---:B------:R-:W-:Y:S02]  /*b410*/  ISETP.GT.U32.AND P5, PT, R252.reuse, R125, PT ;  /* 0x0000007dfc00720c */ /* 0x040fe40003fa4070 */
[C---:B------:R-:W-:Y:S01]  /*b420*/  ISETP.GT.U32.AND P0, PT, R252.reuse, R124, PT ;  /* 0x0000007cfc00720c */ /* 0x040fe20003f04070 */
[--C-:B------:R-:W-:Y:S01]  /*b430*/  @!P3 IMAD.IADD R123, R123, 0x1, -R252.reuse ;  /* 0x000000017b7bb824 */ /* 0x100fe200078e0afc */
[----:B------:R-:W-:Y:S01]  /*b440*/  ISETP.GT.U32.AND P3, PT, R252, R120, PT ;  /* 0x00000078fc00720c */ /* 0x000fe20003f64070 */
[----:B------:R-:W-:Y:S01]  /*b450*/  @!P1 IMAD.IADD R128, R128, 0x1, -R252 ;  /* 0x0000000180809824 */ /* 0x000fe200078e0afc */
[----:B------:R-:W-:-:S03]  /*b460*/  ISETP.GT.U32.AND P1, PT, R252, R121, PT ;  /* 0x00000079fc00720c */ /* 0x000fc60003f24070 */
        /* <DEDUP_REMOVED lines=58> */
[----:B------:R-:W-:Y:S01]  /*b810*/  @!P5 IMAD.IADD R107, R107, 0x1, -R252 ;  /* 0x000000016b6bd824 */ /* 0x000fe200078e0afc */
[----:B------:R-:W-:-:S02]  /*b820*/  ISETP.GT.U32.AND P2, PT, R252, R105, PT ;  /* 0x00000069fc00720c */ /* 0x000fc40003f44070 */
[----:B------:R-:W-:Y:S01]  /*b830*/  ISETP.GT.U32.AND P5, PT, R252, R108, PT ;  /* 0x0000006cfc00720c */ /* 0x000fe20003fa4070 */
[--C-:B------:R-:W-:Y:S02]  /*b840*/  @!P0 IMAD.IADD R106, R106, 0x1, -R252.reuse ;  /* 0x000000016a6a8824 */ /* 0x100fe400078e0afc */
        /* <DEDUP_REMOVED lines=12> */
[----:B------:R-:W-:Y:S01]  /*b910*/  ISETP.GT.U32.AND P5, PT, R252, R101, PT ;  /* 0x00000065fc00720c */ /* 0x000fe20003fa4070 */
[--C-:B------:R-:W-:Y:S01]  /*b920*/  @!P1 IMAD.IADD R104, R104, 0x1, -R252.reuse ;  /* 0x0000000168689824 */ /* 0x100fe200078e0afc */
[----:B------:R-:W-:Y:S01]  /*b930*/  ISETP.GT.U32.AND P1, PT, R252, R99, PT ;  /* 0x00000063fc00720c */ /* 0x000fe20003f24070 */
[--C-:B------:R-:W-:Y:S01]  /*b940*/  @!P4 IMAD.IADD R112, R112, 0x1, -R252.reuse ;  /* 0x000000017070c824 */ /* 0x100fe200078e0afc */
[C---:B------:R-:W-:Y:S01]  /*b950*/  ISETP.GT.U32.AND P4, PT, R252.reuse, R106, PT ;  /* 0x0000006afc00720c */ /* 0x040fe20003f84070 */
[--C-:B------:R-:W-:Y:S01]  /*b960*/  @!P0 IMAD.IADD R107, R107, 0x1, -R252.reuse ;  /* 0x000000016b6b8824 */ /* 0x100fe200078e0afc */
[C---:B------:R-:W-:Y:S01]  /*b970*/  ISETP.GT.U32.AND P0, PT, R252.reuse, R100, PT ;  /* 0x00000064fc00720c */ /* 0x040fe20003f04070 */
[--C-:B------:R-:W-:Y:S02]  /*b980*/  @!P3 IMAD.IADD R103, R103, 0x1, -R252.reuse ;  /* 0x000000016767b824 */ /* 0x100fe400078e0afc */
[--C-:B------:R-:W-:Y:S01]  /*b990*/  @!P6 IMAD.IADD R109, R109, 0x1, -R252.reuse ;  /* 0x000000016d6de824 */ /* 0x100fe200078e0afc */
[----:B------:R-:W-:Y:S01]  /*b9a0*/  ISETP.GT.U32.AND P6, PT, R252, R105, PT ;  /* 0x00000069fc00720c */ /* 0x000fe20003fc4070 */
[--C-:B------:R-:W-:Y:S01]  /*b9b0*/  @!P2 IMAD.IADD R102, R102, 0x1, -R252.reuse ;  /* 0x000000016666a824 */ /* 0x100fe200078e0afc */
[C---:B------:R-:W-:Y:S01]  /*b9c0*/  ISETP.GT.U32.AND P3, PT, R252.reuse, R98, PT ;  /* 0x00000062fc00720c */ /* 0x040fe20003f64070 */
[--C-:B------:R-:W-:Y:S01]  /*b9d0*/  @!P5 IMAD.IADD R101, R101, 0x1, -R252.reuse ;  /* 0x000000016565d824 */ /* 0x100fe200078e0afc */
[----:B------:R-:W-:Y:S01]  /*b9e0*/  ISETP.GT.U32.AND P2, PT, R252, R103, PT ;  /* 0x00000067fc00720c */ /* 0x000fe20003f44070 */
[----:B------:R-:W-:-:S03]  /*b9f0*/  @!P1 IMAD.IADD R99, R99, 0x1, -R252 ;  /* 0x0000000163639824 */ /* 0x000fc600078e0afc */
[----:B------:R-:W-:Y:S01]  /*ba00*/  ISETP.GT.U32.AND P5, PT, R252, R101, PT ;  /* 0x00000065fc00720c */ /* 0x000fe20003fa4070 */
[--C-:B------:R-:W-:Y:S01]  /*ba10*/  @!P4 IMAD.IADD R106, R106, 0x1, -R252.reuse ;  /* 0x000000016a6ac824 */ /* 0x100fe200078e0afc */
[----:B------:R-:W-:Y:S01]  /*ba20*/  ISETP.GT.U32.AND P4, PT, R252, R104, PT ;  /* 0x00000068fc00720c */ /* 0x000fe20003f84070 */
[----:B------:R-:W-:Y:S01]  /*ba30*/  @!P0 IMAD.IADD R100, R100, 0x1, -R252 ;  /* 0x0000000164648824 */ /* 0x000fe200078e0afc */
[C---:B------:R-:W-:Y:S01]  /*ba40*/  ISETP.GT.U32.AND P0, PT, R252.reuse, R97, PT ;  /* 0x00000061fc00720c */ /* 0x040fe20003f04070 */
[----:B------:R-:W-:Y:S01]  /*ba50*/  IMAD.HI.U32 R15, R3, R6, RZ ;  /* 0x00000006030f7227 */ /* 0x000fe200078e00ff */
[----:B------:R-:W-:-:S03]  /*ba60*/  ISETP.GT.U32.AND P1, PT, R252, R99, PT ;  /* 0x00000063fc00720c */ /* 0x000fc60003f24070 */
[--C-:B------:R-:W-:Y:S01]  /*ba70*/  @!P6 IMAD.IADD R105, R105, 0x1, -R252.reuse ;  /* 0x000000016969e824 */ /* 0x100fe200078e0afc */
[C---:B------:R-:W-:Y:S01]  /*ba80*/  ISETP.GT.U32.AND P6, PT, R252.reuse, R102, PT ;  /* 0x00000066fc00720c */ /* 0x040fe20003fc4070 */
[--C-:B------:R-:W-:Y:S01]  /*ba90*/  @!P2 IMAD.IADD R103, R103, 0x1, -R252.reuse ;  /* 0x000000016767a824 */ /* 0x100fe200078e0afc */
[----:B------:R-:W-:Y:S01]  /*baa0*/  ISETP.GT.U32.AND P2, PT, R252, R96, PT ;  /* 0x00000060fc00720c */ /* 0x000fe20003f44070 */
[--C-:B------:R-:W-:Y:S01]  /*bab0*/  @!P3 IMAD.IADD R98, R98, 0x1, -R252.reuse ;  /* 0x000000016262b824 */ /* 0x100fe200078e0afc */
[C---:B------:R-:W-:Y:S01]  /*bac0*/  ISETP.GT.U32.AND P3, PT, R252.reuse, R95, PT ;  /* 0x0000005ffc00720c */ /* 0x040fe20003f64070 */
[----:B------:R-:W-:Y:S01]  /*bad0*/  IMAD.MOV R15, RZ, RZ, -R15 ;  /* 0x000000ffff0f7224 */ /* 0x000fe200078e0a0f */
[----:B------:R-:W-:Y:S01]  /*bae0*/  IABS R13, R13 ;  /* 0x0000000d000d7213 */ /* 0x000fe20000000000 */
[----:B------:R-:W-:Y:S01]  /*baf0*/  @!P5 IMAD.IADD R101, R101, 0x1, -R252 ;  /* 0x000000016565d824 */ /* 0x000fe200078e0afc */
[C---:B------:R-:W-:Y:S01]  /*bb00*/  ISETP.GT.U32.AND P5, PT, R252.reuse, R94, PT ;  /* 0x0000005efc00720c */ /* 0x040fe20003fa4070 */
[----:B------:R-:W-:-:S02]  /*bb10*/  IMAD R15, R252, R15, R6 ;  /* 0x0000000ffc0f7224 */ /* 0x000fc400078e0206 */
[----:B------:R-:W-:-:S04]  /*bb20*/  IMAD.HI.U32 R6, R3, R13, RZ ;  /* 0x0000000d03067227 */ /* 0x000fc800078e00ff */
[--C-:B------:R-:W-:Y:S01]  /*bb30*/  @!P4 IMAD.IADD R104, R104, 0x1, -R252.reuse ;  /* 0x000000016868c824 */ /* 0x100fe200078e0afc */
[C---:B------:R-:W-:Y:S01]  /*bb40*/  ISETP.GT.U32.AND P4, PT, R252.reuse, R100, PT ;  /* 0x00000064fc00720c */ /* 0x040fe20003f84070 */
[--C-:B------:R-:W-:Y:S01]  /*bb50*/  @!P0 IMAD.IADD R97, R97, 0x1, -R252.reuse ;  /* 0x0000000161618824 */ /* 0x100fe200078e0afc */
[C---:B------:R-:W-:Y:S01]  /*bb60*/  ISETP.GT.U32.AND P0, PT, R252.reuse, R93, PT ;  /* 0x0000005dfc00720c */ /* 0x040fe20003f04070 */
[----:B------:R-:W-:Y:S01]  /*bb70*/  @!P1 IMAD.IADD R99, R99, 0x1, -R252 ;  /* 0x0000000163639824 */ /* 0x000fe200078e0afc */
[----:B------:R-:W-:Y:S01]  /*bb80*/  ISETP.GT.U32.AND P1, PT, R252, R92, PT ;  /* 0x0000005cfc00720c */ /* 0x000fe20003f24070 */
[----:B------:R-:W-:Y:S02]  /*bb90*/  IMAD.MOV R6, RZ, RZ, -R6 ;  /* 0x000000ffff067224 */ /* 0x000fe400078e0a06 */
[--C-:B------:R-:W-:Y:S01]  /*bba0*/  @!P6 IMAD.IADD R102, R102, 0x1, -R252.reuse ;  /* 0x000000016666e824 */ /* 0x100fe200078e0afc */
[----:B------:R-:W-:Y:S01]  /*bbb0*/  ISETP.GT.U32.AND P6, PT, R252, R98, PT ;  /* 0x00000062fc00720c */ /* 0x000fe20003fc4070 */
[--C-:B------:R-:W-:Y:S01]  /*bbc0*/  @!P2 IMAD.IADD R96, R96, 0x1, -R252.reuse ;  /* 0x000000016060a824 */ /* 0x100fe200078e0afc */
[----:B------:R-:W-:Y:S01]  /*bbd0*/  ISETP.GT.U32.AND P2, PT, R252, R91, PT ;  /* 0x0000005bfc00720c */ /* 0x000fe20003f44070 */
[----:B------:R-:W-:-:S02]  /*bbe0*/  @!P3 IMAD.IADD R95, R95, 0x1, -R252 ;  /* 0x000000015f5fb824 */ /* 0x000fc400078e0afc */
[C---:B------:R-:W-:Y:S02]  /*bbf0*/  IMAD R13, R252.reuse, R6, R13 ;  /* 0x00000006fc0d7224 */ /* 0x040fe400078e020d */
[----:B------:R-:W-:Y:S01]  /*bc00*/  IMAD.HI.U32 R6, R3, R9, RZ ;  /* 0x0000000903067227 */ /* 0x000fe200078e00ff */
[----:B------:R-:W-:-:S03]  /*bc10*/  ISETP.GT.U32.AND P3, PT, R252, R90, PT ;  /* 0x0000005afc00720c */ /* 0x000fc60003f64070 */
[----:B------:R-:W-:Y:S01]  /*bc20*/  @!P5 IMAD.IADD R94, R94, 0x1, -R252 ;  /* 0x000000015e5ed824 */ /* 0x000fe200078e0afc */
[----:B------:R-:W-:Y:S01]  /*bc30*/  ISETP.GT.U32.AND P5, PT, R252, R95, PT ;  /* 0x0000005ffc00720c */ /* 0x000fe20003fa4070 */
[----:B------:R-:W-:Y:S01]  /*bc40*/  IMAD.MOV R6, RZ, RZ, -R6 ;  /* 0x000000ffff067224 */ /* 0x000fe200078e0a06 */
[----:B--2---:R-:W-:Y:S01]  /*bc50*/  IABS R8, R8 ;  /* 0x0000000800087213 */ /* 0x004fe20000000000 */
[--C-:B------:R-:W-:Y:S01]  /*bc60*/  @!P4 IMAD.IADD R100, R100, 0x1, -R252.reuse ;  /* 0x000000016464c824 */ /* 0x100fe200078e0afc */
[C---:B------:R-:W-:Y:S01]  /*bc70*/  ISETP.GT.U32.AND P4, PT, R252.reuse, R97, PT ;  /* 0x00000061fc00720c */ /* 0x040fe20003f84070 */
[--C-:B------:R-:W-:Y:S01]  /*bc80*/  @!P0 IMAD.IADD R93, R93, 0x1, -R252.reuse ;  /* 0x000000015d5d8824 */ /* 0x100fe200078e0afc */
[C---:B------:R-:W-:Y:S01]  /*bc90*/  ISETP.GT.U32.AND P0, PT, R252.reuse, R94, PT ;  /* 0x0000005efc00720c */ /* 0x040fe20003f04070 */
[----:B------:R-:W-:Y:S02]  /*bca0*/  IMAD R9, R252, R6, R9 ;  /* 0x00000006fc097224 */ /* 0x000fe400078e0209 */
[----:B------:R-:W-:-:S02]  /*bcb0*/  @!P1 IMAD.IADD R92, R92, 0x1, -R252 ;  /* 0x000000015c5c9824 */ /* 0x000fc400078e0afc */
[----:B------:R-:W-:-:S04]  /*bcc0*/  IMAD.HI.U32 R6, R3, R8, RZ ;  /* 0x0000000803067227 */ /* 0x000fc800078e00ff */
[--C-:B------:R-:W-:Y:S01]  /*bcd0*/  @!P6 IMAD.IADD R98, R98, 0x1, -R252.reuse ;  /* 0x000000016262e824 */ /* 0x100fe200078e0afc */
[C---:B------:R-:W-:Y:S01]  /*bce0*/  ISETP.GT.U32.AND P6, PT, R252.reuse, R96, PT ;  /* 0x00000060fc00720c */ /* 0x040fe20003fc4070 */
[----:B------:R-:W-:Y:S01]  /*bcf0*/  @!P2 IMAD.IADD R91, R91, 0x1, -R252 ;  /* 0x000000015b5ba824 */ /* 0x000fe200078e0afc */
[C---:B------:R-:W-:Y:S01]  /*bd00*/  ISETP.GT.U32.AND P2, PT, R252.reuse, R92, PT ;  /* 0x0000005cfc00720c */ /* 0x040fe20003f44070 */
[----:B------:R-:W-:Y:S01]  /*bd10*/  IMAD.MOV R6, RZ, RZ, -R6 ;  /* 0x000000ffff067224 */ /* 0x000fe200078e0a06 */
[----:B------:R-:W-:Y:S01]  /*bd20*/  ISETP.GT.U32.AND P1, PT, R252, R89, PT ;  /* 0x00000059fc00720c */ /* 0x000fe20003f24070 */
[--C-:B------:R-:W-:Y:S01]  /*bd30*/  @!P3 IMAD.IADD R90, R90, 0x1, -R252.reuse ;  /* 0x000000015a5ab824 */ /* 0x100fe200078e0afc */
[C---:B------:R-:W-:Y:S01]  /*bd40*/  ISETP.GT.U32.AND P3, PT, R252.reuse, R91, PT ;  /* 0x0000005bfc00720c */ /* 0x040fe20003f64070 */
[----:B------:R-:W-:Y:S01]  /*bd50*/  @!P5 IMAD.IADD R95, R95, 0x1, -R252 ;  /* 0x000000015f5fd824 */ /* 0x000fe200078e0afc */
[C---:B------:R-:W-:Y:S01]  /*bd60*/  ISETP.GT.U32.AND P5, PT, R252.reuse, R88, PT ;  /* 0x00000058fc00720c */ /* 0x040fe20003fa4070 */
[----:B------:R-:W-:Y:S01]  /*bd70*/  IMAD R8, R252, R6, R8 ;  /* 0x00000006fc087224 */ /* 0x000fe200078e0208 */
[----:B------:R-:W-:Y:S01]  /*bd80*/  IABS R6, R250 ;  /* 0x000000fa00067213 */ /* 0x000fe20000000000 */
[----:B------:R-:W-:-:S04]  /*bd90*/  IMAD.HI.U32 R243, R3, R11, RZ ;  /* 0x0000000b03f37227 */ /* 0x000fc800078e00ff */
[--C-:B------:R-:W-:Y:S01]  /*bda0*/  @!P4 IMAD.IADD R97, R97, 0x1, -R252.reuse ;  /* 0x000000016161c824 */ /* 0x100fe200078e0afc */
[----:B------:R-:W-:Y:S01]  /*bdb0*/  ISETP.GT.U32.AND P4, PT, R252, R93, PT ;  /* 0x0000005dfc00720c */ /* 0x000fe20003f84070 */
[----:B------:R-:W-:Y:S01]  /*bdc0*/  @!P0 IMAD.IADD R94, R94, 0x1, -R252 ;  /* 0x000000015e5e8824 */ /* 0x000fe200078e0afc */
[----:B------:R-:W-:Y:S01]  /*bdd0*/  ISETP.GT.U32.AND P0, PT, R252, R87, PT ;  /* 0x00000057fc00720c */ /* 0x000fe20003f04070 */
[----:B------:R-:W-:Y:S02]  /*bde0*/  IMAD.MOV R243, RZ, RZ, -R243 ;  /* 0x000000fffff37224 */ /* 0x000fe400078e0af3 */
[----:B------:R-:W-:-:S04]  /*bdf0*/  IMAD.HI.U32 R244, R3, R6, RZ ;  /* 0x0000000603f47227 */ /* 0x000fc800078e00ff */
[--C-:B------:R-:W-:Y:S01]  /*be00*/  @!P6 IMAD.IADD R96, R96, 0x1, -R252.reuse ;  /* 0x000000016060e824 */ /* 0x100fe200078e0afc */
[----:B------:R-:W-:Y:S01]  /*be10*/  ISETP.GT.U32.AND P6, PT, R252, R90, PT ;  /* 0x0000005afc00720c */ /* 0x000fe20003fc4070 */
[----:B------:R-:W-:Y:S01]  /*be20*/  @!P2 IMAD.IADD R92, R92, 0x1, -R252 ;  /* 0x000000015c5ca824 */ /* 0x000fe200078e0afc */
[C---:B------:R-:W-:Y:S01]  /*be30*/  ISETP.GT.U32.AND P2, PT, R252.reuse, R85, PT ;  /* 0x00000055fc00720c */ /* 0x040fe20003f44070 */
[C---:B------:R-:W-:Y:S01]  /*be40*/  IMAD R249, R252.reuse, R243, R11 ;  /* 0x000000f3fcf97224 */ /* 0x040fe200078e020b */
[----:B---3--:R-:W-:Y:S01]  /*be50*/  IABS R243, R251 ;  /* 0x000000fb00f37213 */ /* 0x008fe20000000000 */
[----:B------:R-:W-:Y:S02]  /*be60*/  IMAD.MOV R244, RZ, RZ, -R244 ;  /* 0x000000fffff47224 */ /* 0x000fe400078e0af4 */
[--C-:B------:R-:W-:Y:S01]  /*be70*/  @!P1 IMAD.IADD R89, R89, 0x1, -R252.reuse ;  /* 0x0000000159599824 */ /* 0x100fe200078e0afc */
[C---:B------:R-:W-:Y:S01]  /*be80*/  ISETP.GT.U32.AND P1, PT, R252.reuse, R86, PT ;  /* 0x00000056fc00720c */ /* 0x040fe20003f24070 */
[--C-:B------:R-:W-:Y:S01]  /*be90*/  @!P3 IMAD.IADD R91, R91, 0x1, -R252.reuse ;  /* 0x000000015b5bb824 */ /* 0x100fe200078e0afc */
[----:B------:R-:W-:Y:S01]  /*bea0*/  ISETP.GT.U32.AND P3, PT, R252, R84, PT ;  /* 0x00000054fc00720c */ /* 0x000fe20003f64070 */
[----:B------:R-:W-:Y:S01]  /*beb0*/  @!P5 IMAD.IADD R88, R88, 0x1, -R252 ;  /* 0x000000015858d824 */ /* 0x000fe200078e0afc */
[C---:B------:R-:W-:Y:S01]  /*bec0*/  ISETP.GT.U32.AND P5, PT, R252.reuse, R83, PT ;  /* 0x00000053fc00720c */ /* 0x040fe20003fa4070 */
[----:B------:R-:W-:Y:S01]  /*bed0*/  IMAD R6, R252, R244, R6 ;  /* 0x000000f4fc067224 */ /* 0x000fe200078e0206 */
[----:B------:R-:W-:Y:S01]  /*bee0*/  IABS R11, R2 ;  /* 0x00000002000b7213 */ /* 0x000fe20000000000 */
[----:B------:R-:W-:-:S02]  /*bef0*/  IMAD.MOV.U32 R244, RZ, RZ, R243 ;  /* 0x000000fffff47224 */ /* 0x000fc400078e00f3 */
[--C-:B------:R-:W-:Y:S01]  /*bf00*/  @!P4 IMAD.IADD R93, R93, 0x1, -R252.reuse ;  /* 0x000000015d5dc824 */ /* 0x100fe200078e0afc */
[C---:B------:R-:W-:Y:S01]  /*bf10*/  ISETP.GT.U32.AND P4, PT, R252.reuse, R89, PT ;  /* 0x00000059fc00720c */ /* 0x040fe20003f84070 */
[----:B------:R-:W-:Y:S01]  /*bf20*/  @!P0 IMAD.IADD R87, R87, 0x1, -R252 ;  /* 0x0000000157578824 */ /* 0x000fe200078e0afc */
[----:B------:R-:W-:Y:S01]  /*bf30*/  ISETP.GT.U32.AND P0, PT, R252, R82, PT ;  /* 0x00000052fc00720c */ /* 0x000fe20003f04070 */
[----:B------:R-:W-:-:S04]  /*bf40*/  IMAD.HI.U32 R243, R5, R244, RZ ;  /* 0x000000f405f37227 */ /* 0x000fc800078e00ff */
[----:B------:R-:W-:-:S04]  /*bf50*/  IMAD.HI.U32 R5, R3, R11, RZ ;  /* 0x0000000b03057227 */ /* 0x000fc800078e00ff */
[--C-:B------:R-:W-:Y:S01]  /*bf60*/  @!P6 IMAD.IADD R90, R90, 0x1, -R252.reuse ;  /* 0x000000015a5ae824 */ /* 0x100fe200078e0afc */
[----:B------:R-:W-:Y:S01]  /*bf70*/  ISETP.GT.U32.AND P6, PT, R252, R88, PT ;  /* 0x00000058fc00720c */ /* 0x000fe20003fc4070 */
[--C-:B------:R-:W-:Y:S02]  /*bf80*/  @!P2 IMAD.IADD R85, R85, 0x1, -R252.reuse ;  /* 0x000000015555a824 */ /* 0x100fe400078e0afc */
[----:B------:R-:W-:Y:S02]  /*bf90*/  IMAD.MOV R5, RZ, RZ, -R5 ;  /* 0x000000ffff057224 */ /* 0x000fe400078e0a05 */
[--C-:B------:R-:W-:Y:S01]  /*bfa0*/  @!P1 IMAD.IADD R86, R86, 0x1, -R252.reuse ;  /* 0x0000000156569824 */ /* 0x100fe200078e0afc */
[----:B------:R-:W-:Y:S01]  /*bfb0*/  ISETP.GT.U32.AND P1, PT, R252, R81, PT ;  /* 0x00000051fc00720c */ /* 0x000fe20003f24070 */
[--C-:B------:R-:W-:Y:S01]  /*bfc0*/  @!P3 IMAD.IADD R84, R84, 0x1, -R252.reuse ;  /* 0x000000015454b824 */ /* 0x100fe200078e0afc */
[C---:B------:R-:W-:Y:S01]  /*bfd0*/  ISETP.GT.U32.AND P3, PT, R252.reuse, R85, PT ;  /* 0x00000055fc00720c */ /* 0x040fe20003f64070 */
[----:B------:R-:W-:Y:S01]  /*bfe0*/  @!P5 IMAD.IADD R83, R83, 0x1, -R252 ;  /* 0x000000015353d824 */ /* 0x000fe200078e0afc */
[C---:B------:R-:W-:Y:S01]  /*bff0*/  ISETP.GT.U32.AND P5, PT, R252.reuse, R80, PT ;  /* 0x00000050fc00720c */ /* 0x040fe20003fa4070 */
[----:B------:R-:W-:-:S02]  /*c000*/  IMAD R250, R252, R5, R11 ;  /* 0x00000005fcfa7224 */ /* 0x000fc400078e020b */
[----:B------:R-:W2:Y:S01]  /*c010*/  LDL R5, [R1+0xc08] ;  /* 0x000c080001057983 */ /* 0x000ea20000100800 */
[--C-:B------:R-:W-:Y:S01]  /*c020*/  @!P4 IMAD.IADD R89, R89, 0x1, -R252.reuse ;  /* 0x000000015959c824 */ /* 0x100fe200078e0afc */
[----:B------:R-:W-:Y:S01]  /*c030*/  ISETP.GT.U32.AND P4, PT, R252, R87, PT ;  /* 0x00000057fc00720c */ /* 0x000fe20003f84070 */
[--C-:B------:R-:W-:Y:S01]  /*c040*/  @!P0 IMAD.IADD R82, R82, 0x1, -R252.reuse ;  /* 0x0000000152528824 */ /* 0x100fe200078e0afc */
[C---:B------:R-:W-:Y:S02]  /*c050*/  ISETP.GT.U32.AND P2, PT, R252.reuse, R86, PT ;  /* 0x00000056fc00720c */ /* 0x040fe40003f44070 */
        /* <DEDUP_REMOVED lines=19> */
[----:B------:R-:W-:-:S02]  /*c190*/  @!P3 IMAD.IADD R78, R78, 0x1, -R252 ;  /* 0x000000014e4eb824 */ /* 0x000fc400078e0afc */
[--C-:B------:R-:W-:Y:S02]  /*c1a0*/  @!P5 IMAD.IADD R77, R77, 0x1, -R252.reuse ;  /* 0x000000014d4dd824 */ /* 0x100fe400078e0afc */
[--C-:B------:R-:W-:Y:S01]  /*c1b0*/  @!P4 IMAD.IADD R81, R81, 0x1, -R252.reuse ;  /* 0x000000015151c824 */ /* 0x100fe200078e0afc */
[C---:B------:R-:W-:Y:S01]  /*c1c0*/  ISETP.GT.U32.AND P4, PT, R252.reuse, R73, PT ;  /* 0x00000049fc00720c */ /* 0x040fe20003f84070 */
[--C-:B------:R-:W-:Y:S01]  /*c1d0*/  @!P2 IMAD.IADD R79, R79, 0x1, -R252.reuse ;  /* 0x000000014f4fa824 */ /* 0x100fe200078e0afc */
[----:B------:R-:W-:Y:S01]  /*c1e0*/  ISETP.GT.U32.AND P2, PT, R252, R74, PT ;  /* 0x0000004afc00720c */ /* 0x000fe20003f44070 */
[--C-:B------:R-:W-:Y:S01]  /*c1f0*/  @!P0 IMAD.IADD R80, R80, 0x1, -R252.reuse ;  /* 0x0000000150508824 */ /* 0x100fe200078e0afc */
[C---:B------:R-:W-:Y:S02]  /*c200*/  ISETP.GT.U32.AND P5, PT, R252.reuse, R78, PT ;  /* 0x0000004efc00720c */ /* 0x040fe40003fa4070 */
[----:B------:R-:W-:Y:S01]  /*c210*/  ISETP.GT.U32.AND P0, PT, R252, R77, PT ;  /* 0x0000004dfc00720c */ /* 0x000fe20003f04070 */
[--C-:B------:R-:W-:Y:S01]  /*c220*/  @!P6 IMAD.IADD R76, R76, 0x1, -R252.reuse ;  /* 0x000000014c4ce824 */ /* 0x100fe200078e0afc */
[----:B------:R-:W-:Y:S01]  /*c230*/  ISETP.GT.U32.AND P3, PT, R252, R79, PT ;  /* 0x0000004ffc00720c */ /* 0x000fe20003f64070 */
[----:B------:R-:W-:-:S03]  /*c240*/  @!P1 IMAD.IADD R75, R75, 0x1, -R252 ;  /* 0x000000014b4b9824 */ /* 0x000fc600078e0afc */
        /* <DEDUP_REMOVED lines=38> */
[C---:B------:R-:W-:Y:S02]  /*c4b0*/  ISETP.GT.U32.AND P0, PT, R252.reuse, R66, PT ;  /* 0x00000042fc00720c */ /* 0x040fe40003f04070 */
        /* <DEDUP_REMOVED lines=15> */
[----:B------:R-:W-:-:S03]  /*c5b0*/  @!P6 IMAD.IADD R62, R62, 0x1, -R252 ;  /* 0x000000013e3ee824 */ /* 0x000fc600078e0afc */
[C---:B------:R-:W-:Y:S01]  /*c5c0*/  ISETP.GT.U32.AND P6, PT, R252.reuse, R63, PT ;  /* 0x0000003ffc00720c */ /* 0x040fe20003fc4070 */
        /* <DEDUP_REMOVED lines=9> */
[----:B------:R-:W-:-:S02]  /*c660*/  @!P4 IMAD.IADD R58, R58, 0x1, -R252 ;  /* 0x000000013a3ac824 */ /* 0x000fc400078e0afc */
[--C-:B------:R-:W-:Y:S01]  /*c670*/  @!P6 IMAD.IADD R63, R63, 0x1, -R252.reuse ;  /* 0x000000013f3fe824 */ /* 0x100fe200078e0afc */
[C---:B------:R-:W-:Y:S02]  /*c680*/  ISETP.GT.U32.AND P6, PT, R252.reuse, R55, PT ;  /* 0x00000037fc00720c */ /* 0x040fe40003fc4070 */
[C---:B------:R-:W-:Y:S01]  /*c690*/  ISETP.GT.U32.AND P4, PT, R252.reuse, R59, PT ;  /* 0x0000003bfc00720c */ /* 0x040fe20003f84070 */
[--C-:B------:R-:W-:Y:S01]  /*c6a0*/  @!P1 IMAD.IADD R57, R57, 0x1, -R252.reuse ;  /* 0x0000000139399824 */ /* 0x100fe200078e0afc */
[----:B------:R-:W-:Y:S01]  /*c6b0*/  ISETP.GT.U32.AND P1, PT, R252, R58, PT ;  /* 0x0000003afc00720c */ /* 0x000fe20003f24070 */
[--C-:B------:R-:W-:Y:S01]  /*c6c0*/  @!P2 IMAD.IADD R56, R56, 0x1, -R252.reuse ;  /* 0x000000013838a824 */ /* 0x100fe200078e0afc */
[C---:B------:R-:W-:Y:S01]  /*c6d0*/  ISETP.GT.U32.AND P5, PT, R252.reuse, R62, PT ;  /* 0x0000003efc00720c */ /* 0x040fe20003fa4070 */
[--C-:B------:R-:W-:Y:S01]  /*c6e0*/  @!P3 IMAD.IADD R61, R61, 0x1, -R252.reuse ;  /* 0x000000013d3db824 */ /* 0x100fe200078e0afc */
[C---:B------:R-:W-:Y:S02]  /*c6f0*/  ISETP.GT.U32.AND P2, PT, R252.reuse, R57, PT ;  /* 0x00000039fc00720c */ /* 0x040fe40003f44070 */
[----:B------:R-:W-:Y:S01]  /*c700*/  ISETP.GT.U32.AND P3, PT, R252, R54, PT ;  /* 0x00000036fc00720c */ /* 0x000fe20003f64070 */
[--C-:B------:R-:W-:Y:S01]  /*c710*/  @!P0 IMAD.IADD R60, R60, 0x1, -R252.reuse ;  /* 0x000000013c3c8824 */ /* 0x100fe200078e0afc */
[----:B------:R-:W-:Y:S01]  /*c720*/  ISETP.GT.U32.AND P0, PT, R252, R53, PT ;  /* 0x00000035fc00720c */ /* 0x000fe20003f04070 */
[----:B------:R-:W-:-:S02]  /*c730*/  @!P6 IMAD.IADD R55, R55, 0x1, -R252 ;  /* 0x000000013737e824 */ /* 0x000fc400078e0afc */
        /* <DEDUP_REMOVED lines=14> */
[----:B------:R-:W-:Y:S01]  /*c820*/  ISETP.GT.U32.AND P4, PT, R252, R53, PT ;  /* 0x00000035fc00720c */ /* 0x000fe20003f84070 */
[----:B------:R-:W-:-:S03]  /*c830*/  @!P1 IMAD.IADD R55, R55, 0x1, -R252 ;  /* 0x0000000137379824 */ /* 0x000fc600078e0afc */
        /* <DEDUP_REMOVED lines=16> */
[C---:B------:R-:W-:Y:S01]  /*c940*/  ISETP.GT.U32.AND P5, PT, R252.reuse, R44, PT ;  /* 0x0000002cfc00720c */ /* 0x040fe20003fa4070 */
[--C-:B------:R-:W-:Y:S02]  /*c950*/  @!P2 IMAD.IADD R47, R47, 0x1, -R252.reuse ;  /* 0x000000012f2fa824 */ /* 0x100fe400078e0afc */
        /* <DEDUP_REMOVED lines=25> */
[C---:B------:R-:W-:Y:S02]  /*caf0*/  ISETP.GT.U32.AND P1, PT, R252.reuse, R41, PT ;  /* 0x00000029fc00720c */ /* 0x040fe40003f24070 */
        /* <DEDUP_REMOVED lines=99> */
[----:B------:R-:W-:Y:S02]  /*d130*/  IMAD.MOV R243, RZ, RZ, -R243 ;  /* 0x000000fffff37224 */ /* 0x000fe400078e0af3 */
[--C-:B------:R-:W-:Y:S02]  /*d140*/  @!P6 IMAD.IADD R15, R15, 0x1, -R252.reuse ;  /* 0x000000010f0fe824 */ /* 0x100fe400078e0afc */
[--C-:B------:R-:W-:Y:S01]  /*d150*/  @!P0 IMAD.IADD R16, R16, 0x1, -R252.reuse ;  /* 0x0000000110108824 */ /* 0x100fe200078e0afc */
[----:B------:R-:W-:Y:S01]  /*d160*/  ISETP.GT.U32.AND P0, PT, R252, R10, PT ;  /* 0x0000000afc00720c */ /* 0x000fe20003f04070 */
[----:B------:R-:W-:Y:S02]  /*d170*/  @!P2 IMAD.IADD R14, R14, 0x1, -R252 ;  /* 0x000000010e0ea824 */ /* 0x000fe400078e0afc */
[----:B------:R-:W-:Y:S01]  /*d180*/  IMAD R11, R0, R243, R244 ;  /* 0x000000f3000b7224 */ /* 0x000fe200078e02f4 */
[----:B------:R-:W-:Y:S01]  /*d190*/  IABS R243, R248 ;  /* 0x000000f800f37213 */ /* 0x000fe20000000000 */
[--C-:B------:R-:W-:Y:S01]  /*d1a0*/  @!P1 IMAD.IADD R13, R13, 0x1, -R252.reuse ;  /* 0x000000010d0d9824 */ /* 0x100fe200078e0afc */
[----:B--2---:R-:W-:Y:S01]  /*d1b0*/  IABS R5, R5 ;  /* 0x0000000500057213 */ /* 0x004fe20000000000 */
[--C-:B------:R-:W-:Y:S01]  /*d1c0*/  @!P3 IMAD.IADD R18, R18, 0x1, -R252.reuse ;  /* 0x000000011212b824 */ /* 0x100fe200078e0afc */
[C---:B------:R-:W-:Y:S01]  /*d1d0*/  ISETP.GT.U32.AND P1, PT, R252.reuse, R15, PT ;  /* 0x0000000ffc00720c */ /* 0x040fe20003f24070 */
[--C-:B------:R-:W-:Y:S01]  /*d1e0*/  @!P4 IMAD.IADD R19, R19, 0x1, -R252.reuse ;  /* 0x000000011313c824 */ /* 0x100fe200078e0afc */
[C---:B------:R-:W-:Y:S01]  /*d1f0*/  ISETP.GT.U32.AND P3, PT, R252.reuse, R14, PT ;  /* 0x0000000efc00720c */ /* 0x040fe20003f64070 */
[----:B------:R-:W-:Y:S01]  /*d200*/  IMAD.MOV.U32 R244, RZ, RZ, R243 ;  /* 0x000000fffff47224 */ /* 0x000fe200078e00f3 */
[C---:B------:R-:W-:Y:S01]  /*d210*/  ISETP.GT.U32.AND P6, PT, R252.reuse, R9, PT ;  /* 0x00000009fc00720c */ /* 0x040fe20003fc4070 */
[----:B------:R-:W-:Y:S01]  /*d220*/  IMAD.MOV.U32 R243, RZ, RZ, R5 ;  /* 0x000000fffff37224 */ /* 0x000fe200078e0005 */
[C---:B------:R-:W-:Y:S01]  /*d230*/  ISETP.GT.U32.AND P4, PT, R252.reuse, R13, PT ;  /* 0x0000000dfc00720c */ /* 0x040fe20003f84070 */
[----:B------:R-:W-:Y:S01]  /*d240*/  @!P5 IMAD.IADD R17, R17, 0x1, -R252 ;  /* 0x000000011111d824 */ /* 0x000fe200078e0afc */
[C---:B------:R-:W-:Y:S01]  /*d250*/  ISETP.GT.U32.AND P5, PT, R252.reuse, R12, PT ;  /* 0x0000000cfc00720c */ /* 0x040fe20003fa4070 */
[----:B------:R-:W-:Y:S01]  /*d260*/  IMAD.HI.U32 R5, R3, R244, RZ ;  /* 0x000000f403057227 */ /* 0x000fe200078e00ff */
[----:B------:R-:W-:-:S03]  /*d270*/  ISETP.GT.U32.AND P2, PT, R252, R16, PT ;  /* 0x00000010fc00720c */ /* 0x000fc60003f44070 */
[----:B------:R-:W-:-:S04]  /*d280*/  IMAD.HI.U32 R3, R3, R243, RZ ;  /* 0x000000f303037227 */ /* 0x000fc800078e00ff */
[--C-:B------:R-:W-:Y:S01]  /*d290*/  @!P0 IMAD.IADD R10, R10, 0x1, -R252.reuse ;  /* 0x000000010a0a8824 */ /* 0x100fe200078e0afc */
[----:B------:R-:W-:Y:S01]  /*d2a0*/  ISETP.GT.U32.AND P0, PT, R0, R11, PT ;  /* 0x0000000b0000720c */ /* 0x000fe20003f04070 */
[----:B------:R-:W-:Y:S02]  /*d2b0*/  IMAD.MOV R3, RZ, RZ, -R3 ;  /* 0x000000ffff037224 */ /* 0x000fe400078e0a03 */
[--C-:B------:R-:W-:Y:S01]  /*d2c0*/  @!P1 IMAD.IADD R15, R15, 0x1, -R252.reuse ;  /* 0x000000010f0f9824 */ /* 0x100fe200078e0afc */
[----:B------:R-:W-:Y:S01]  /*d2d0*/  ISETP.GT.U32.AND P1, PT, R252, R8, PT ;  /* 0x00000008fc00720c */ /* 0x000fe20003f24070 */
[--C-:B------:R-:W-:Y:S01]  /*d2e0*/  @!P3 IMAD.IADD R14, R14, 0x1, -R252.reuse ;  /* 0x000000010e0eb824 */ /* 0x100fe200078e0afc */
[C---:B------:R-:W-:Y:S01]  /*d2f0*/  ISETP.GT.U32.AND P3, PT, R252.reuse, R7, PT ;  /* 0x00000007fc00720c */ /* 0x040fe20003f64070 */
[----:B------:R-:W-:Y:S02]  /*d300*/  @!P6 IMAD.IADD R9, R9, 0x1, -R252 ;  /* 0x000000010909e824 */ /* 0x000fe400078e0afc */
[----:B------:R-:W-:-:S02]  /*d310*/  IMAD R3, R252, R3, R243 ;  /* 0x00000003fc037224 */ /* 0x000fc400078e02f3 */
[--C-:B------:R-:W-:Y:S01]  /*d320*/  @!P4 IMAD.IADD R13, R13, 0x1, -R252.reuse ;  /* 0x000000010d0dc824 */ /* 0x100fe200078e0afc */
[----:B------:R-:W-:Y:S01]  /*d330*/  ISETP.GT.U32.AND P4, PT, R252, R6, PT ;  /* 0x00000006fc00720c */ /* 0x000fe20003f84070 */
[----:B------:R-:W1:Y:S01]  /*d340*/  LDC R243, c[0x0][0x230] ;  /* 0x00008c00fff37b82 */ /* 0x000e620000000800 */
[--C-:B------:R-:W-:Y:S01]  /*d350*/  @!P5 IMAD.IADD R12, R12, 0x1, -R252.reuse ;  /* 0x000000010c0cd824 */ /* 0x100fe200078e0afc */
[----:B------:R-:W-:Y:S01]  /*d360*/  ISETP.GT.U32.AND P5, PT, R252, R249, PT ;  /* 0x000000f9fc00720c */ /* 0x000fe20003fa4070 */
[----:B------:R-:W-:Y:S02]  /*d370*/  IMAD.MOV R5, RZ, RZ, -R5 ;  /* 0x000000ffff057224 */ /* 0x000fe400078e0a05 */
[----:B------:R-:W-:Y:S01]  /*d380*/  @!P2 IMAD.IADD R16, R16, 0x1, -R252 ;  /* 0x000000011010a824 */ /* 0x000fe200078e0afc */
[C---:B------:R-:W-:Y:S01]  /*d390*/  ISETP.GT.U32.AND P2, PT, R252.reuse, R9, PT ;  /* 0x00000009fc00720c */ /* 0x040fe20003f44070 */
[C---:B------:R-:W-:Y:S01]  /*d3a0*/  IMAD R5, R252.reuse, R5, R244 ;  /* 0x00000005fc057224 */ /* 0x040fe200078e02f4 */
[C---:B------:R-:W-:Y:S01]  /*d3b0*/  ISETP.GT.U32.AND P6, PT, R252.reuse, R10, PT ;  /* 0x0000000afc00720c */ /* 0x040fe20003fc4070 */
[----:B------:R-:W-:Y:S01]  /*d3c0*/  @!P0 IMAD.IADD R11, R11, 0x1, -R0 ;  /* 0x000000010b0b8824 */ /* 0x000fe200078e0a00 */
        /* <DEDUP_REMOVED lines=14> */
[----:B------:R-:W-:Y:S01]  /*d4b0*/  ISETP.GT.U32.AND P0, PT, R252, R6, PT ;  /* 0x00000006fc00720c */ /* 0x000fe20003f04070 */
[----:B-1----:R-:W-:Y:S01]  /*d4c0*/  VIADD R243, R243, 0x3f ;  /* 0x0000003ff3f37836 */ /* 0x002fe20000000000 */
[----:B0-----:R-:W-:Y:S01]  /*d4d0*/  LOP3.LUT R248, R247, 0x3f, RZ, 0xc0, !PT ;  /* 0x0000003ff7f87812 */ /* 0x001fe200078ec0ff */
[----:B------:R-:W-:-:S02]  /*d4e0*/  @!P1 IMAD.IADD R5, R5, 0x1, -R252 ;  /* 0x0000000105059824 */ /* 0x000fc400078e0afc */
[--C-:B------:R-:W-:Y:S01]  /*d4f0*/  @!P3 IMAD.IADD R3, R3, 0x1, -R252.reuse ;  /* 0x000000010303b824 */ /* 0x100fe200078e0afc */
[----:B------:R-:W-:Y:S01]  /*d500*/  ISETP.GT.U32.AND P3, PT, R252, R249, PT ;  /* 0x000000f9fc00720c */ /* 0x000fe20003f64070 */
[--C-:B------:R-:W-:Y:S01]  /*d510*/  @!P4 IMAD.IADD R8, R8, 0x1, -R252.reuse ;  /* 0x000000010808c824 */ /* 0x100fe200078e0afc */
[----:B------:R-:W-:Y:S01]  /*d520*/  LOP3.LUT P1, RZ, R247, 0x40, RZ, 0xc0, !PT ;  /* 0x00000040f7ff7812 */ /* 0x000fe2000782c0ff */
[----:B------:R-:W-:Y:S01]  /*d530*/  IMAD.SHL.U32 R244, R248, 0x2, RZ ;  /* 0x00000002f8f47824 */ /* 0x000fe200078e00ff */
[C---:B------:R-:W-:Y:S01]  /*d540*/  ISETP.GT.U32.AND P4, PT, R252.reuse, R250, PT ;  /* 0x000000fafc00720c */ /* 0x040fe20003f84070 */
[----:B------:R-:W-:Y:S01]  /*d550*/  @!P5 IMAD.IADD R7, R7, 0x1, -R252 ;  /* 0x000000010707d824 */ /* 0x000fe200078e0afc */
[----:B------:R-:W-:Y:S01]  /*d560*/  SHF.R.S32.HI R248, RZ, 0x1f, R243 ;  /* 0x0000001ffff87819 */ /* 0x000fe200000114f3 */
[----:B------:R-:W-:Y:S01]  /*d570*/  @!P2 IMAD.IADD R11, R11, 0x1, -R0 ;  /* 0x000000010b0ba824 */ /* 0x000fe200078e0a00 */
[----:B------:R-:W-:Y:S01]  /*d580*/  ISETP.GT.U32.AND P5, PT, R252, R5, PT ;  /* 0x00000005fc00720c */ /* 0x000fe20003fa4070 */
[--C-:B------:R-:W-:Y:S01]  /*d590*/  @!P6 IMAD.IADD R12, R12, 0x1, -R252.reuse ;  /* 0x000000010c0ce824 */ /* 0x100fe200078e0afc */
[----:B------:R-:W-:Y:S01]  /*d5a0*/  SEL R0, RZ, 0x90, !P1 ;  /* 0x00000090ff007807 */ /* 0x000fe20004800000 */
[----:B------:R-:W-:Y:S01]  /*d5b0*/  @!P0 IMAD.IADD R6, R6, 0x1, -R252 ;  /* 0x0000000106068824 */ /* 0x000fe200078e0afc */
[----:B------:R-:W-:Y:S01]  /*d5c0*/  LEA.HI R248, R248, R243, RZ, 0x6 ;  /* 0x000000f3f8f87211 */ /* 0x000fe200078f30ff */
[----:B------:R-:W2:Y:S01]  /*d5d0*/  LDL R247, [R1+0xc24] ;  /* 0x000c240001f77983 */ /* 0x000ea20000100800 */
[----:B------:R-:W-:-:S02]  /*d5e0*/  ISETP.GE.AND P6, PT, R251, RZ, PT ;  /* 0x000000fffb00720c */ /* 0x000fc40003fc6270 */
[----:B------:R-:W-:Y:S01]  /*d5f0*/  ISETP.GT.U32.AND P0, PT, R252, R3, PT ;  /* 0x00000003fc00720c */ /* 0x000fe20003f04070 */
[----:B------:R-:W3:Y:S01]  /*d600*/  LDL R251, [R1+0xc14] ;  /* 0x000c140001fb7983 */ /* 0x000ee20000100800 */
[----:B------:R-:W-:Y:S01]  /*d610*/  LOP3.LUT R0, R0, R244, RZ, 0x3c, !PT ;  /* 0x000000f400007212 */ /* 0x000fe200078e3cff */
[--C-:B------:R-:W-:Y:S02]  /*d620*/  @!P3 IMAD.IADD R249, R249, 0x1, -R252.reuse ;  /* 0x00000001f9f9b824 */ /* 0x100fe400078e0afc */
[----:B------:R-:W4:Y:S01]  /*d630*/  LDL.LU R243, [R1+0x1000] ;  /* 0x0010000001f37983 */ /* 0x000f220000300800 */
[----:B------:R-:W-:-:S03]  /*d640*/  @!P4 IMAD.IADD R250, R250, 0x1, -R252 ;  /* 0x00000001fafac824 */ /* 0x000fc600078e0afc */
[----:B------:R-:W4:Y:S01]  /*d650*/  LDL R248, [R1+0xc28] ;  /* 0x000c280001f87983 */ /* 0x000f220000100800 */
[----:B------:R-:W-:-:S03]  /*d660*/  ISETP.GE.AND P1, PT, R245, RZ, PT ;  /* 0x000000fff500720c */ /* 0x000fc60003f26270 */
[----:B------:R-:W4:Y:S01]  /*d670*/  LDL.LU R244, [R1+0xffc] ;  /* 0x000ffc0001f47983 */ /* 0x000f220000300800 */
[----:B------:R-:W-:-:S03]  /*d680*/  @!P5 IMAD.IADD R5, R5, 0x1, -R252 ;  /* 0x000000010505d824 */ /* 0x000fc600078e0afc */
[----:B------:R0:W-:Y:S01]  /*d690*/  STL [R1+0xf8c], R0 ;  /* 0x000f8c0001007387 */ /* 0x0001e20000100800 */
[----:B------:R-:W-:-:S03]  /*d6a0*/  @!P0 IMAD.IADD R3, R3, 0x1, -R252 ;  /* 0x0000000103038824 */ /* 0x000fc600078e0afc */
[----:B0-----:R-:W2:Y:S04]  /*d6b0*/  LDL R0, [R1+0xc20] ;  /* 0x000c200001007983 */ /* 0x001ea80000100800 */
[----:B------:R-:W4:Y:S04]  /*d6c0*/  LDL.LU R245, [R1+0xff8] ;  /* 0x000ff80001f57983 */ /* 0x000f280000300800 */
[----:B------:R0:W-:Y:S04]  /*d6d0*/  STL [R1+0x24], R249 ;  /* 0x000024f901007387 */ /* 0x0001e80000100800 */
[----:B0-----:R-:W4:Y:S04]  /*d6e0*/  LDL R249, [R1+0xc30] ;  /* 0x000c300001f97983 */ /* 0x001f280000100800 */
[----:B------:R0:W-:Y:S04]  /*d6f0*/  STL [R1+0x20], R250 ;  /* 0x000020fa01007387 */ /* 0x0001e80000100800 */
[----:B0-----:R-:W4:Y:S04]  /*d700*/  LDL R250, [R1+0xc34] ;  /* 0x000c340001fa7983 */ /* 0x001f280000100800 */
[----:B------:R0:W-:Y:S04]  /*d710*/  STL [R1], R5 ;  /* 0x0000000501007387 */ /* 0x0001e80000100800 */
[----:B0-----:R-:W4:Y:S04]  /*d720*/  LDL.LU R5, [R1+0xff4] ;  /* 0x000ff40001057983 */ /* 0x001f280000300800 */
[----:B------:R-:W2:Y:S01]  /*d730*/  LDL R252, [R1+0xc18] ;  /* 0x000c180001fc7983 */ /* 0x000ea20000100800 */
[----:B------:R-:W-:Y:S01]  /*d740*/  ISETP.NE.AND P2, PT, R4, RZ, PT ;  /* 0x000000ff0400720c */ /* 0x000fe20003f45270 */
[----:B------:R-:W-:Y:S01]  /*d750*/  @!P6 IMAD.MOV R11, RZ, RZ, -R11 ;  /* 0x000000ffff0be224 */ /* 0x000fe200078e0a0b */
[----:B------:R-:W-:-:S11]  /*d760*/  ISETP.GE.AND P4, PT, R246, RZ, PT ;  /* 0x000000fff600720c */ /* 0x000fd60003f86270 */
[----:B------:R-:W-:Y:S02]  /*d770*/  @!P2 LOP3.LUT R11, RZ, R4, RZ, 0x33, !PT ;  /* 0x00000004ff0ba212 */ /* 0x000fe400078e33ff */
[----:B------:R-:W4:Y:S01]  /*d780*/  LDL R4, [R1+0xc2c] ;  /* 0x000c2c0001047983 */ /* 0x000f220000100800 */
[----:B---3--:R-:W-:-:S03]  /*d790*/  ISETP.GE.AND P0, PT, R251, RZ, PT ;  /* 0x000000fffb00720c */ /* 0x008fc60003f06270 */
[----:B------:R-:W3:Y:S04]  /*d7a0*/  LDL R251, [R1+0xc38] ;  /* 0x000c380001fb7983 */ /* 0x000ee80000100800 */
[----:B------:R0:W-:Y:S04]  /*d7b0*/  STL [R1+0xfa4], R11 ;  /* 0x000fa40b01007387 */ /* 0x0001e80000100800 */
[----:B0-----:R-:W3:Y:S01]  /*d7c0*/  LDL R11, [R1+0xc3c] ;  /* 0x000c3c00010b7983 */ /* 0x001ee20000100800 */
[----:B--2---:R-:W-:-:S03]  /*d7d0*/  ISETP.GE.AND P5, PT, R252, RZ, PT ;  /* 0x000000fffc00720c */ /* 0x004fc60003fa6270 */
[----:B------:R-:W2:Y:S04]  /*d7e0*/  LDL R252, [R1+0xc40] ;  /* 0x000c400001fc7983 */ /* 0x000ea80000100800 */
[----:B------:R-:W4:Y:S01]  /*d7f0*/  LDL.LU R246, [R1+0x1c] ;  /* 0x00001c0001f67983 */ /* 0x000f220000300800 */
[----:B------:R-:W-:-:S03]  /*d800*/  ISETP.GE.AND P2, PT, R0, RZ, PT ;  /* 0x000000ff0000720c */ /* 0x000fc60003f46270 */
[----:B------:R-:W3:Y:S01]  /*d810*/  LDL.LU R0, [R1+0x18] ;  /* 0x0000180001007983 */ /* 0x000ee20000300800 */
[----:B----4-:R-:W-:Y:S01]  /*d820*/  @!P1 IMAD.MOV R246, RZ, RZ, -R246 ;  /* 0x000000fffff69224 */ /* 0x010fe200078e0af6 */
[----:B------:R-:W-:-:S04]  /*d830*/  ISETP.GE.AND P1, PT, R247, RZ, PT ;  /* 0x000000fff700720c */ /* 0x000fc80003f26270 */
[----:B------:R0:W-:Y:S04]  /*d840*/  STL [R1+0x2c], R246 ;  /* 0x00002cf601007387 */ /* 0x0001e80000100800 */
[----:B0-----:R-:W4:Y:S04]  /*d850*/  LDL.LU R246, [R1+0xff0] ;  /* 0x000ff00001f67983 */ /* 0x001f280000300800 */
[----:B------:R-:W2:Y:S01]  /*d860*/  LDL.LU R247, [R1+0x14] ;  /* 0x0000140001f77983 */ /* 0x000ea20000300800 */
[----:B---3--:R-:W-:Y:S01]  /*d870*/  @!P0 IMAD.MOV R0, RZ, RZ, -R0 ;  /* 0x000000ffff008224 */ /* 0x008fe200078e0a00 */
[----:B------:R-:W-:-:S04]  /*d880*/  ISETP.GE.AND P0, PT, R248, RZ, PT ;  /* 0x000000fff800720c */ /* 0x000fc80003f06270 */
[----:B------:R0:W-:Y:S04]  /*d890*/  STL [R1+0x28], R0 ;  /* 0x0000280001007387 */ /* 0x0001e80000100800 */
[----:B0-----:R-:W3:Y:S04]  /*d8a0*/  LDL R0, [R1+0xc48] ;  /* 0x000c480001007983 */ /* 0x001ee80000100800 */
[----:B------:R-:W4:Y:S01]  /*d8b0*/  LDL.LU R248, [R1+0x10] ;  /* 0x0000100001f87983 */ /* 0x000f220000300800 */
[----:B--2---:R-:W-:Y:S01]  /*d8c0*/  @!P5 IMAD.MOV R247, RZ, RZ, -R247 ;  /* 0x000000fffff7d224 */ /* 0x004fe200078e0af7 */
[----:B------:R-:W-:-:S04]  /*d8d0*/  ISETP.GE.AND P5, PT, R4, RZ, PT ;  /* 0x000000ff0400720c */ /* 0x000fc80003fa6270 */
[----:B------:R0:W-:Y:S04]  /*d8e0*/  STL [R1+0x1c], R247 ;  /* 0x00001cf701007387 */ /* 0x0001e80000100800 */
[----:B0-----:R-:W2:Y:S04]  /*d8f0*/  LDL.LU R247, [R1+0xfec] ;  /* 0x000fec0001f77983 */ /* 0x001ea80000300800 */
[----:B------:R-:W3:Y:S01]  /*d900*/  LDL.LU R4, [R1+0xc] ;  /* 0x00000c0001047983 */ /* 0x000ee20000300800 */
[----:B----4-:R-:W-:Y:S01]  /*d910*/  @!P4 IMAD.MOV R248, RZ, RZ, -R248 ;  /* 0x000000fffff8c224 */ /* 0x010fe200078e0af8 */
[----:B------:R-:W-:-:S04]  /*d920*/  ISETP.GE.AND P4, PT, R249, RZ, PT ;  /* 0x000000fff900720c */ /* 0x000fc80003f86270 */
[----:B------:R0:W-:Y:S04]  /*d930*/  STL [R1+0x18], R248 ;  /* 0x000018f801007387 */ /* 0x0001e80000100800 */
[----:B0-----:R-:W4:Y:S04]  /*d940*/  LDL.LU R248, [R1+0xfe8] ;  /* 0x000fe80001f87983 */ /* 0x001f280000300800 */
[----:B------:R-:W2:Y:S01]  /*d950*/  LDL.LU R249, [R1+0x8] ;  /* 0x0000080001f97983 */ /* 0x000ea20000300800 */
[----:B---3--:R-:W-:Y:S01]  /*d960*/  @!P2 IMAD.MOV R4, RZ, RZ, -R4 ;  /* 0x000000ffff04a224 */ /* 0x008fe200078e0a04 */
[----:B------:R-:W-:-:S02]  /*d970*/  ISETP.GE.AND P2, PT, R250, RZ, PT ;  /* 0x000000fffa00720c */ /* 0x000fc40003f46270 */
[----:B------:R-:W3:Y:S04]  /*d980*/  LDL.LU R250, [R1+0x4] ;  /* 0x0000040001fa7983 */ /* 0x000ee80000300800 */
[----:B------:R0:W-:Y:S04]  /*d990*/  STL [R1+0x14], R4 ;  /* 0x0000140401007387 */ /* 0x0001e80000100800 */
[----:B0-----:R-:W4:Y:S01]  /*d9a0*/  LDL R4, [R1+0xc50] ;  /* 0x000c500001047983 */ /* 0x001f220000100800 */
[----:B--2---:R-:W-:Y:S01]  /*d9b0*/  @!P1 IMAD.MOV R249, RZ, RZ, -R249 ;  /* 0x000000fffff99224 */ /* 0x004fe200078e0af9 */
[----:B------:R-:W-:-:S04]  /*d9c0*/  ISETP.GE.AND P1, PT, R251, RZ, PT ;  /* 0x000000fffb00720c */ /* 0x000fc80003f26270 */
[----:B------:R0:W-:Y:S04]  /*d9d0*/  STL [R1+0x10], R249 ;  /* 0x000010f901007387 */ /* 0x0001e80000100800 */
[----:B0-----:R-:W2:Y:S04]  /*d9e0*/  LDL.LU R249, [R1+0xfe4] ;  /* 0x000fe40001f97983 */ /* 0x001ea80000300800 */
[----:B------:R-:W4:Y:S01]  /*d9f0*/  LDL.LU R251, [R1+0xfe0] ;  /* 0x000fe00001fb7983 */ /* 0x000f220000300800 */
[----:B---3--:R-:W-:-:S05]  /*da00*/  @!P0 IMAD.MOV R250, RZ, RZ, -R250 ;  /* 0x000000fffffa8224 */ /* 0x008fca00078e0afa */
[----:B------:R0:W-:Y:S04]  /*da10*/  STL [R1+0xc], R250 ;  /* 0x00000cfa01007387 */ /* 0x0001e80000100800 */
[----:B0-----:R-:W3:Y:S01]  /*da20*/  LDL.LU R250, [R1+0xfdc] ;  /* 0x000fdc0001fa7983 */ /* 0x001ee20000300800 */
[----:B------:R-:W-:Y:S01]  /*da30*/  ISETP.GE.AND P0, PT, R11, RZ, PT ;  /* 0x000000ff0b00720c */ /* 0x000fe20003f06270 */
[----:B----4-:R-:W-:Y:S01]  /*da40*/  @!P5 IMAD.MOV R251, RZ, RZ, -R251 ;  /* 0x000000fffffbd224 */ /* 0x010fe200078e0afb */
[----:B------:R-:W-:Y:S01]  /*da50*/  ISETP.GE.AND P5, PT, R252, RZ, PT ;  /* 0x000000fffc00720c */ /* 0x000fe20003fa6270 */
[----:B--2---:R-:W-:Y:S02]  /*da60*/  IMAD.MOV.U32 R252, RZ, RZ, R249 ;  /* 0x000000fffffc7224 */ /* 0x004fe400078e00f9 */
[----:B---3--:R-:W-:-:S02]  /*da70*/  IMAD.MOV.U32 R11, RZ, RZ, R250 ;  /* 0x000000ffff0b7224 */ /* 0x008fc400078e00fa */
[----:B------:R-:W2:Y:S04]  /*da80*/  LDL R250, [R1+0xc4c] ;  /* 0x000c4c0001fa7983 */ /* 0x000ea80000100800 */
[----:B------:R0:W-:Y:S04]  /*da90*/  STL [R1+0x8], R251 ;  /* 0x000008fb01007387 */ /* 0x0001e80000100800 */
[----:B------:R-:W3:Y:S01]  /*daa0*/  LDL R249, [R1+0xc44] ;  /* 0x000c440001f97983 */ /* 0x000ee20000100800 */
[----:B------:R-:W-:Y:S02]  /*dab0*/  @!P4 IMAD.MOV R11, RZ, RZ, -R11 ;  /* 0x000000ffff0bc224 */ /* 0x000fe400078e0a0b */
[----:B------:R-:W-:-:S02]  /*dac0*/  @!P2 IMAD.MOV R252, RZ, RZ, -R252 ;  /* 0x000000fffffca224 */ /* 0x000fc400078e0afc */
[----:B------:R-:W-:Y:S01]  /*dad0*/  @!P1 IMAD.MOV R248, RZ, RZ, -R248 ;  /* 0x000000fffff89224 */ /* 0x000fe200078e0af8 */
[----:B0-----:R-:W4:Y:S01]  /*dae0*/  LDL R251, [R1+0xc58] ;  /* 0x000c580001fb7983 */ /* 0x001f220000100800 */
[----:B------:R-:W-:-:S03]  /*daf0*/  ISETP.GE.AND P2, PT, R0, RZ, PT ;  /* 0x000000ff0000720c */ /* 0x000fc60003f46270 */
[----:B------:R0:W-:Y:S04]  /*db00*/  STL [R1+0xfc4], R11 ;  /* 0x000fc40b01007387 */ /* 0x0001e80000100800 */
[----:B0-----:R-:W4:Y:S01]  /*db10*/  LDL R11, [R1+0xc5c] ;  /* 0x000c5c00010b7983 */ /* 0x001f220000100800 */
[----:B---3--:R-:W-:-:S03]  /*db20*/  ISETP.GE.AND P4, PT, R249, RZ, PT ;  /* 0x000000fff900720c */ /* 0x008fc60003f86270 */
[----:B------:R-:W3:Y:S04]  /*db30*/  LDL R249, [R1+0xc60] ;  /* 0x000c600001f97983 */ /* 0x000ee80000100800 */
[----:B------:R0:W-:Y:S04]  /*db40*/  STL [R1+0xfc8], R252 ;  /* 0x000fc8fc01007387 */ /* 0x0001e80000100800 */
[----:B------:R-:W3:Y:S04]  /*db50*/  LDL R0, [R1+0xc64] ;  /* 0x000c640001007983 */ /* 0x000ee80000100800 */
[----:B------:R1:W-:Y:S04]  /*db60*/  STL [R1+0xfcc], R248 ;  /* 0x000fccf801007387 */ /* 0x0003e80000100800 */
[----:B0-----:R-:W3:Y:S04]  /*db70*/  LDL R252, [R1+0xc68] ;  /* 0x000c680001fc7983 */ /* 0x001ee80000100800 */
[----:B-1----:R-:W3:Y:S01]  /*db80*/  LDL R248, [R1+0xc54] ;  /* 0x000c540001f87983 */ /* 0x002ee20000100800 */
[----:B------:R-:W-:Y:S01]  /*db90*/  @!P0 IMAD.MOV R247, RZ, RZ, -R247 ;  /* 0x000000fffff78224 */ /* 0x000fe200078e0af7 */
[----:B--2---:R-:W-:Y:S01]  /*dba0*/  ISETP.GE.AND P1, PT, R250, RZ, PT ;  /* 0x000000fffa00720c */ /* 0x004fe20003f26270 */
[----:B------:R-:W-:Y:S01]  /*dbb0*/  @!P5 IMAD.MOV R246, RZ, RZ, -R246 ;  /* 0x000000fffff6d224 */ /* 0x000fe200078e0af6 */
[----:B------:R-:W2:Y:S01]  /*dbc0*/  LDL R250, [R1+0xc6c] ;  /* 0x000c6c0001fa7983 */ /* 0x000ea20000100800 */
[----:B------:R-:W-:Y:S01]  /*dbd0*/  @!P4 IMAD.MOV R245, RZ, RZ, -R245 ;  /* 0x000000fffff5c224 */ /* 0x000fe200078e0af5 */
[----:B------:R-:W-:-:S02]  /*dbe0*/  ISETP.GE.AND P0, PT, R4, RZ, PT ;  /* 0x000000ff0400720c */ /* 0x000fc40003f06270 */
[----:B------:R0:W-:Y:S01]  /*dbf0*/  STL [R1+0xfd0], R247 ;  /* 0x000fd0f701007387 */ /* 0x0001e20000100800 */
[----:B----4-:R-:W-:-:S03]  /*dc00*/  ISETP.GE.AND P4, PT, R251, RZ, PT ;  /* 0x000000fffb00720c */ /* 0x010fc60003f86270 */
[----:B------:R-:W4:Y:S04]  /*dc10*/  LDL R4, [R1+0xc70] ;  /* 0x000c700001047983 */ /* 0x000f280000100800 */
[----:B------:R1:W-:Y:S01]  /*dc20*/  STL [R1+0xfd4], R246 ;  /* 0x000fd4f601007387 */ /* 0x0003e20000100800 */
[----:B------:R-:W-:Y:S02]  /*dc30*/  @!P1 IMAD.MOV R243, RZ, RZ, -R243 ;  /* 0x000000fffff39224 */ /* 0x000fe400078e0af3 */
[----:B------:R-:W-:Y:S01]  /*dc40*/  @!P2 IMAD.MOV R244, RZ, RZ, -R244 ;  /* 0x000000fffff4a224 */ /* 0x000fe200078e0af4 */
[----:B------:R-:W-:Y:S01]  /*dc50*/  ISETP.GE.AND P2, PT, R11, RZ, PT ;  /* 0x000000ff0b00720c */ /* 0x000fe20003f46270 */
[----:B------:R-:W-:Y:S01]  /*dc60*/  @!P0 IMAD.MOV R242, RZ, RZ, -R242 ;  /* 0x000000fffff28224 */ /* 0x000fe200078e0af2 */
[----:B---3--:R-:W-:-:S02]  /*dc70*/  ISETP.GE.AND P5, PT, R248, RZ, PT ;  /* 0x000000fff800720c */ /* 0x008fc40003fa6270 */
[----:B------:R-:W3:Y:S04]  /*dc80*/  LDL R248, [R1+0xc74] ;  /* 0x000c740001f87983 */ /* 0x000ee80000100800 */
[----:B------:R-:W-:Y:S04]  /*dc90*/  STL [R1+0xfd8], R245 ;  /* 0x000fd8f501007387 */ /* 0x000fe80000100800 */
[----:B------:R-:W3:Y:S01]  /*dca0*/  LDL R251, [R1+0xc78] ;  /* 0x000c780001fb7983 */ /* 0x000ee20000100800 */
[----:B------:R-:W-:-:S03]  /*dcb0*/  ISETP.GE.AND P1, PT, R249, RZ, PT ;  /* 0x000000fff900720c */ /* 0x000fc60003f26270 */
[----:B------:R-:W3:Y:S04]  /*dcc0*/  LDL R249, [R1+0xc80] ;  /* 0x000c800001f97983 */ /* 0x000ee80000100800 */
[----:B------:R-:W3:Y:S01]  /*dcd0*/  LDL R11, [R1+0xc7c] ;  /* 0x000c7c00010b7983 */ /* 0x000ee20000100800 */
[----:B------:R-:W-:-:S03]  /*dce0*/  ISETP.GE.AND P0, PT, R0, RZ, PT ;  /* 0x000000ff0000720c */ /* 0x000fc60003f06270 */
[----:B------:R-:W3:Y:S01]  /*dcf0*/  LDL R0, [R1+0xc84] ;  /* 0x000c840001007983 */ /* 0x000ee20000100800 */
[----:B------:R-:W-:Y:S01]  /*dd00*/  @!P5 IMAD.MOV R241, RZ, RZ, -R241 ;  /* 0x000000fffff1d224 */ /* 0x000fe200078e0af1 */
[----:B------:R-:W-:Y:S02]  /*dd10*/  ISETP.GE.AND P5, PT, R252, RZ, PT ;  /* 0x000000fffc00720c */ /* 0x000fe40003fa6270 */
[----:B------:R-:W3:Y:S01]  /*dd20*/  LDL R252, [R1+0xc88] ;  /* 0x000c880001fc7983 */ /* 0x000ee20000100800 */
[----:B------:R-:W-:Y:S01]  /*dd30*/  @!P4 IMAD.MOV R240, RZ, RZ, -R240 ;  /* 0x000000fffff0c224 */ /* 0x000fe200078e0af0 */
[----:B--2---:R-:W-:Y:S02]  /*dd40*/  ISETP.GE.AND P4, PT, R250, RZ, PT ;  /* 0x000000fffa00720c */ /* 0x004fe40003f86270 */
[----:B------:R-:W2:Y:S02]  /*dd50*/  LDL R250, [R1+0xc8c] ;  /* 0x000c8c0001fa7983 */ /* 0x000ea40000100800 */
[----:B------:R-:W-:-:S02]  /*dd60*/  @!P0 IMAD.MOV R237, RZ, RZ, -R237 ;  /* 0x000000ffffed8224 */ /* 0x000fc400078e0aed */
[----:B------:R-:W-:Y:S01]  /*dd70*/  @!P2 IMAD.MOV R239, RZ, RZ, -R239 ;  /* 0x000000ffffefa224 */ /* 0x000fe200078e0aef */
[----:B----4-:R-:W-:Y:S01]  /*dd80*/  ISETP.GE.AND P2, PT, R4, RZ, PT ;  /* 0x000000ff0400720c */ /* 0x010fe20003f46270 */
[----:B0-----:R-:W4:Y:S04]  /*dd90*/  LDL R247, [R1+0xbb4] ;  /* 0x000bb40001f77983 */ /* 0x001f280000100800 */
[----:B------:R-:W4:Y:S01]  /*dda0*/  LDL R4, [R1+0xc90] ;  /* 0x000c900001047983 */ /* 0x000f220000100800 */
[----:B------:R-:W-:Y:S02]  /*ddb0*/  @!P4 IMAD.MOV R235, RZ, RZ, -R235 ;  /* 0x000000ffffebc224 */ /* 0x000fe400078e0aeb */
[----:B------:R-:W-:Y:S01]  /*ddc0*/  @!P5 IMAD.MOV R236, RZ, RZ, -R236 ;  /* 0x000000ffffecd224 */ /* 0x000fe200078e0aec */
[----:B-1----:R-:W4:Y:S04]  /*ddd0*/  LDL R246, [R1+0xbe4] ;  /* 0x000be40001f67983 */ /* 0x002f280000100800 */
[----:B------:R-:W-:Y:S01]  /*dde0*/  @!P2 IMAD.MOV R234, RZ, RZ, -R234 ;  /* 0x000000ffffeaa224 */ /* 0x000fe200078e0aea */
[----:B---3--:R-:W-:-:S02]  /*ddf0*/  ISETP.GE.AND P0, PT, R251, RZ, PT ;  /* 0x000000fffb00720c */ /* 0x008fc40003f06270 */
[----:B------:R-:W3:Y:S01]  /*de00*/  LDL R251, [R1+0xc98] ;  /* 0x000c980001fb7983 */ /* 0x000ee20000100800 */
[----:B------:R-:W-:-:S03]  /*de10*/  ISETP.GE.AND P4, PT, R249, RZ, PT ;  /* 0x000000fff900720c */ /* 0x000fc60003f86270 */
[----:B------:R-:W3:Y:S01]  /*de20*/  LDL R249, [R1+0xca0] ;  /* 0x000ca00001f97983 */ /* 0x000ee20000100800 */
[----:B------:R-:W-:-:S03]  /*de30*/  ISETP.GE.AND P5, PT, R11, RZ, PT ;  /* 0x000000ff0b00720c */ /* 0x000fc60003fa6270 */
        /* <DEDUP_REMOVED lines=8> */
[----:B------:R-:W2:Y:S07]  /*dec0*/  LDL R250, [R1+0xcac] ;  /* 0x000cac0001fa7983 */ /* 0x000eae0000100800 */
[----:B------:R-:W-:Y:S01]  /*ded0*/  @!P1 IMAD.MOV R233, RZ, RZ, -R233 ;  /* 0x000000ffffe99224 */ /* 0x000fe200078e0ae9 */
[----:B------:R-:W-:-:S02]  /*dee0*/  ISETP.GE.AND P1, PT, R252, RZ, PT ;  /* 0x000000fffc00720c */ /* 0x000fc40003f26270 */
[----:B------:R-:W2:Y:S01]  /*def0*/  LDL R252, [R1+0xca8] ;  /* 0x000ca80001fc7983 */ /* 0x000ea20000100800 */
[----:B------:R-:W-:Y:S02]  /*df00*/  @!P2 IMAD.MOV R229, RZ, RZ, -R229 ;  /* 0x000000ffffe5a224 */ /* 0x000fe400078e0ae5 */
[----:B------:R-:W-:Y:S01]  /*df10*/  @!P5 IMAD.MOV R231, RZ, RZ, -R231 ;  /* 0x000000ffffe7d224 */ /* 0x000fe200078e0ae7 */
[----:B----4-:R-:W-:Y:S02]  /*df20*/  ISETP.GE.AND P5, PT, R4, RZ, PT ;  /* 0x000000ff0400720c */ /* 0x010fe40003fa6270 */
[----:B------:R-:W4:Y:S01]  /*df30*/  LDL R4, [R1+0xcb0] ;  /* 0x000cb00001047983 */ /* 0x000f220000100800 */
[----:B------:R-:W-:-:S04]  /*df40*/  @!P0 IMAD.MOV R227, RZ, RZ, -R227 ;  /* 0x000000ffffe38224 */ /* 0x000fc800078e0ae3 */
[----:B------:R-:W-:Y:S01]  /*df50*/  @!P1 IMAD.MOV R228, RZ, RZ, -R228 ;  /* 0x000000ffffe49224 */ /* 0x000fe200078e0ae4 */
[----:B---3--:R-:W-:Y:S02]  /*df60*/  ISETP.GE.AND P2, PT, R251, RZ, PT ;  /* 0x000000fffb00720c */ /* 0x008fe40003f46270 */
        /* <DEDUP_REMOVED lines=9> */
[----:B------:R-:W-:Y:S02]  /*e000*/  ISETP.GE.AND P4, PT, R248, RZ, PT ;  /* 0x000000fff800720c */ /* 0x000fe40003f86270 */
[----:B------:R-:W3:Y:S01]  /*e010*/  LDL R248, [R1+0xcb4] ;  /* 0x000cb40001f87983 */ /* 0x000ee20000100800 */
[----:B------:R-:W-:Y:S01]  /*e020*/  @!P2 IMAD.MOV R224, RZ, RZ, -R224 ;  /* 0x000000ffffe0a224 */ /* 0x000fe200078e0ae0 */
[----:B--2---:R-:W-:-:S02]  /*e030*/  ISETP.GE.AND P2, PT, R250, RZ, PT ;  /* 0x000000fffa00720c */ /* 0x004fc40003f46270 */
[----:B------:R-:W2:Y:S07]  /*e040*/  LDL R250, [R1+0xccc] ;  /* 0x000ccc0001fa7983 */ /* 0x000eae0000100800 */
[----:B------:R-:W-:Y:S01]  /*e050*/  @!P4 IMAD.MOV R225, RZ, RZ, -R225 ;  /* 0x000000ffffe1c224 */ /* 0x000fe200078e0ae1 */
[----:B------:R-:W-:Y:S02]  /*e060*/  ISETP.GE.AND P4, PT, R252, RZ, PT ;  /* 0x000000fffc00720c */ /* 0x000fe40003f86270 */
[----:B------:R-:W2:Y:S01]  /*e070*/  LDL R252, [R1+0xcc8] ;  /* 0x000cc80001fc7983 */ /* 0x000ea20000100800 */
[----:B------:R-:W-:-:S02]  /*e080*/  @!P5 IMAD.MOV R221, RZ, RZ, -R221 ;  /* 0x000000ffffddd224 */ /* 0x000fc400078e0add */
        /* <DEDUP_REMOVED lines=567> */
[----:B------:R-:W-:Y:S01]  /*10400*/  ISETP.GE.AND P1, PT, R248, RZ, PT ;  /* 0x000000fff800720c */ /* 0x000fe20003f26270 */
[----:B------:R-:W-:Y:S01]  /*10410*/  @!P0 IMAD.MOV R32, RZ, RZ, -R32 ;  /* 0x000000ffff208224 */ /* 0x000fe200078e0a20 */
[----:B------:R-:W3:Y:S01]  /*10420*/  LDL R248, [R1+0xbb8] ;  /* 0x000bb80001f87983 */ /* 0x000ee20000100800 */
[----:B--2---:R-:W-:-:S03]  /*10430*/  ISETP.GE.AND P0, PT, R250, RZ, PT ;  /* 0x000000fffa00720c */ /* 0x004fc60003f06270 */
[----:B------:R-:W2:Y:S07]  /*10440*/  LDL R250, [R1+0xbd0] ;  /* 0x000bd00001fa7983 */ /* 0x000eae0000100800 */
[----:B------:R-:W-:Y:S01]  /*10450*/  @!P1 IMAD.MOV R33, RZ, RZ, -R33 ;  /* 0x000000ffff219224 */ /* 0x000fe200078e0a21 */
[----:B------:R-:W-:Y:S01]  /*10460*/  ISETP.GE.AND P1, PT, R252, RZ, PT ;  /* 0x000000fffc00720c */ /* 0x000fe20003f26270 */
[----:B------:R-:W-:Y:S01]  /*10470*/  @!P5 IMAD.MOV R31, RZ, RZ, -R31 ;  /* 0x000000ffff1fd224 */ /* 0x000fe200078e0a1f */
[----:B------:R-:W2:Y:S01]  /*10480*/  LDL R252, [R1+0xbcc] ;  /* 0x000bcc0001fc7983 */ /* 0x000ea20000100800 */
[----:B----4-:R-:W-:-:S03]  /*10490*/  ISETP.GE.AND P5, PT, R4, RZ, PT ;  /* 0x000000ff0400720c */ /* 0x010fc60003fa6270 */
[----:B------:R-:W4:Y:S07]  /*104a0*/  LDL R4, [R1+0xbd4] ;  /* 0x000bd40001047983 */ /* 0x000f2e0000100800 */
[----:B------:R-:W-:-:S03]  /*104b0*/  @!P1 IMAD.MOV R28, RZ, RZ, -R28 ;  /* 0x000000ffff1c9224 */ /* 0x000fc600078e0a1c */
[----:B------:R-:W-:Y:S02]  /*104c0*/  @!P5 IMAD.MOV R26, RZ, RZ, -R26 ;  /* 0x000000ffff1ad224 */ /* 0x000fe400078e0a1a */
[----:B------:R-:W-:Y:S02]  /*104d0*/  @!P0 IMAD.MOV R27, RZ, RZ, -R27 ;  /* 0x000000ffff1b8224 */ /* 0x000fe400078e0a1b */
[----:B------:R-:W-:Y:S01]  /*104e0*/  @!P4 IMAD.MOV R30, RZ, RZ, -R30 ;  /* 0x000000ffff1ec224 */ /* 0x000fe200078e0a1e */
[----:B------:R-:W-:Y:S01]  /*104f0*/  ISETP.GE.AND P4, PT, R247, RZ, PT ;  /* 0x000000fff700720c */ /* 0x000fe20003f86270 */
[----:B------:R-:W-:Y:S01]  /*10500*/  @!P2 IMAD.MOV R29, RZ, RZ, -R29 ;  /* 0x000000ffff1da224 */ /* 0x000fe200078e0a1d */
[----:B------:R-:W4:Y:S01]  /*10510*/  LDL R247, [R1+0xbe8] ;  /* 0x000be80001f77983 */ /* 0x000f220000100800 */
[----:B---3--:R-:W-:-:S03]  /*10520*/  ISETP.GE.AND P1, PT, R251, RZ, PT ;  /* 0x000000fffb00720c */ /* 0x008fc60003f26270 */
[----:B------:R-:W3:Y:S01]  /*10530*/  LDL R251, [R1+0xbd8] ;  /* 0x000bd80001fb7983 */ /* 0x000ee20000100800 */
[----:B------:R-:W-:-:S03]  /*10540*/  ISETP.GE.AND P5, PT, R249, RZ, PT ;  /* 0x000000fff900720c */ /* 0x000fc60003fa6270 */
[----:B------:R-:W3:Y:S01]  /*10550*/  LDL R249, [R1+0xbe0] ;  /* 0x000be00001f97983 */ /* 0x000ee20000100800 */
[----:B------:R-:W-:-:S03]  /*10560*/  ISETP.GE.AND P0, PT, R11, RZ, PT ;  /* 0x000000ff0b00720c */ /* 0x000fc60003f06270 */
[----:B------:R-:W3:Y:S01]  /*10570*/  LDL R11, [R1+0xbdc] ;  /* 0x000bdc00010b7983 */ /* 0x000ee20000100800 */
[----:B------:R-:W-:Y:S01]  /*10580*/  @!P4 IMAD.MOV R25, RZ, RZ, -R25 ;  /* 0x000000ffff19c224 */ /* 0x000fe200078e0a19 */
[----:B------:R-:W-:Y:S02]  /*10590*/  ISETP.GE.AND P4, PT, R0, RZ, PT ;  /* 0x000000ff0000720c */ /* 0x000fe40003f86270 */
[----:B------:R-:W0:Y:S01]  /*105a0*/  S2R R0, SR_TID.X ;  /* 0x0000000000007919 */ /* 0x000e220000002100 */
[----:B------:R-:W-:Y:S01]  /*105b0*/  @!P1 IMAD.MOV R23, RZ, RZ, -R23 ;  /* 0x000000ffff179224 */ /* 0x000fe200078e0a17 */
[----:B------:R-:W-:Y:S01]  /*105c0*/  ISETP.GE.AND P2, PT, R248, RZ, PT ;  /* 0x000000fff800720c */ /* 0x000fe20003f46270 */
[----:B------:R-:W-:Y:S01]  /*105d0*/  @!P5 IMAD.MOV R21, RZ, RZ, -R21 ;  /* 0x000000ffff15d224 */ /* 0x000fe200078e0a15 */
[----:B------:R-:W3:Y:S01]  /*105e0*/  LDL R248, [R1+0xbec] ;  /* 0x000bec0001f87983 */ /* 0x000ee20000100800 */
[----:B--2---:R-:W-:-:S03]  /*105f0*/  ISETP.GE.AND P1, PT, R250, RZ, PT ;  /* 0x000000fffa00720c */ /* 0x004fc60003f26270 */
[----:B------:R-:W2:Y:S01]  /*10600*/  LDL R250, [R1+0xbf0] ;  /* 0x000bf00001fa7983 */ /* 0x000ea20000100800 */
[----:B------:R-:W-:-:S06]  /*10610*/  @!P0 IMAD.MOV R22, RZ, RZ, -R22 ;  /* 0x000000ffff168224 */ /* 0x000fcc00078e0a16 */
[----:B------:R-:W-:Y:S01]  /*10620*/  @!P2 IMAD.MOV R24, RZ, RZ, -R24 ;  /* 0x000000ffff18a224 */ /* 0x000fe200078e0a18 */
[----:B------:R-:W-:Y:S02]  /*10630*/  ISETP.GE.AND P2, PT, R252, RZ, PT ;  /* 0x000000fffc00720c */ /* 0x000fe40003f46270 */
[----:B0-----:R-:W-:-:S04]  /*10640*/  SHF.R.U32.HI R0, RZ, 0x6, R0 ;  /* 0x00000006ff007819 */ /* 0x001fc80000011600 */
[----:B------:R-:W-:-:S04]  /*10650*/  SGXT.U32 R0, R0, 0x1 ;  /* 0x000000010000781a */ /* 0x000fc80000000000 */
[----:B------:R-:W-:Y:S02]  /*10660*/  LOP3.LUT R0, R0, 0x3e, RZ, 0xfc, !PT ;  /* 0x0000003e00007812 */ /* 0x000fe400078efcff */
[----:B----4-:R-:W-:-:S03]  /*10670*/  ISETP.GE.AND P0, PT, R4, RZ, PT ;  /* 0x000000ff0400720c */ /* 0x010fc60003f06270 */
[----:B------:R-:W-:Y:S02]  /*10680*/  IMAD R4, R0, UR9, RZ ;  /* 0x0000000900047c24 */ /* 0x000fe4000f8e02ff */
[----:B------:R-:W-:-:S04]  /*10690*/  IMAD R0, RZ, RZ, -UR9 ;  /* 0x80000009ff007e24 */ /* 0x000fc8000f8e02ff */
[----:B------:R-:W-:Y:S02]  /*106a0*/  IMAD R4, R0, 0x2, R4 ;  /* 0x0000000200047824 */ /* 0x000fe400078e0204 */
[----:B------:R-:W-:Y:S02]  /*106b0*/  @!P2 IMAD.MOV R19, RZ, RZ, -R19 ;  /* 0x000000ffff13a224 */ /* 0x000fe400078e0a13 */
[----:B------:R-:W-:Y:S01]  /*106c0*/  @!P4 IMAD.MOV R20, RZ, RZ, -R20 ;  /* 0x000000ffff14c224 */ /* 0x000fe200078e0a14 */
[----:B---3--:R-:W-:Y:S02]  /*106d0*/  ISETP.GE.AND P5, PT, R251, RZ, PT ;  /* 0x000000fffb00720c */ /* 0x008fe40003fa6270 */
[----:B------:R-:W3:Y:S04]  /*106e0*/  LDL R251, [R1+0xbf4] ;  /* 0x000bf40001fb7983 */ /* 0x000ee80000100800 */
[----:B------:R0:W-:Y:S01]  /*106f0*/  STL [R1+0x198], R4 ;  /* 0x0001980401007387 */ /* 0x0001e20000100800 */
[----:B------:R-:W-:-:S03]  /*10700*/  ISETP.GE.AND P2, PT, R249, RZ, PT ;  /* 0x000000fff900720c */ /* 0x000fc60003f46270 */
[----:B------:R-:W4:Y:S01]  /*10710*/  LDL R252, [R1+0xbf8] ;  /* 0x000bf80001fc7983 */ /* 0x000f220000100800 */
[----:B0-----:R-:W-:-:S05]  /*10720*/  IMAD R4, R0, 0x2, R4 ;  /* 0x0000000200047824 */ /* 0x001fca00078e0204 */
[----:B------:R0:W-:Y:S04]  /*10730*/  STL [R1+0x1a0], R4 ;  /* 0x0001a00401007387 */ /* 0x0001e80000100800 */
[----:B------:R-:W4:Y:S01]  /*10740*/  LDL R249, [R1+0xc00] ;  /* 0x000c000001f97983 */ /* 0x000f220000100800 */
[----:B------:R-:W-:-:S03]  /*10750*/  ISETP.GE.AND P4, PT, R11, RZ, PT ;  /* 0x000000ff0b00720c */ /* 0x000fc60003f86270 */
[----:B------:R-:W4:Y:S01]  /*10760*/  LDL R11, [R1+0xbfc] ;  /* 0x000bfc00010b7983 */ /* 0x000f220000100800 */
[----:B0-----:R-:W-:-:S05]  /*10770*/  IMAD R4, R0, 0x2, R4 ;  /* 0x0000000200047824 */ /* 0x001fca00078e0204 */
[----:B------:R0:W-:Y:S02]  /*10780*/  STL [R1+0x15c], R4 ;  /* 0x00015c0401007387 */ /* 0x0001e40000100800 */
[----:B0-----:R-:W-:-:S05]  /*10790*/  IMAD R4, R0, 0x2, R4 ;  /* 0x0000000200047824 */ /* 0x001fca00078e0204 */
[----:B------:R0:W-:Y:S02]  /*107a0*/  STL [R1+0x160], R4 ;  /* 0x0001600401007387 */ /* 0x0001e40000100800 */
[----:B0-----:R-:W-:-:S05]  /*107b0*/  IMAD R4, R0, 0x2, R4 ;  /* 0x0000000200047824 */ /* 0x001fca00078e0204 */
[----:B------:R0:W-:Y:S01]  /*107c0*/  STL [R1+0x164], R4 ;  /* 0x0001640401007387 */ /* 0x0001e20000100800 */
[----:B------:R-:W-:Y:S02]  /*107d0*/  @!P4 IMAD.MOV R15, RZ, RZ, -R15 ;  /* 0x000000ffff0fc224 */ /* 0x000fe400078e0a0f */
[----:B0-----:R-:W-:Y:S01]  /*107e0*/  IMAD R4, R0, 0x2, R4 ;  /* 0x0000000200047824 */ /* 0x001fe200078e0204 */
[----:B--2---:R-:W-:-:S04]  /*107f0*/  ISETP.GE.AND P4, PT, R250, RZ, PT ;  /* 0x000000fffa00720c */ /* 0x004fc80003f86270 */
[----:B------:R0:W-:Y:S04]  /*10800*/  STL [R1+0x168], R4 ;  /* 0x0001680401007387 */ /* 0x0001e80000100800 */
[----:B------:R-:W2:Y:S01]  /*10810*/  LDL R250, [R1+0xc04] ;  /* 0x000c040001fa7983 */ /* 0x000ea20000100800 */
[----:B0-----:R-:W-:Y:S02]  /*10820*/  IMAD R4, R0, 0x2, R4 ;  /* 0x0000000200047824 */ /* 0x001fe400078e0204 */
[----:B------:R-:W-:-:S03]  /*10830*/  @!P2 IMAD.MOV R14, RZ, RZ, -R14 ;  /* 0x000000ffff0ea224 */ /* 0x000fc600078e0a0e */
[----:B------:R0:W-:Y:S01]  /*10840*/  STL [R1+0x16c], R4 ;  /* 0x00016c0401007387 */ /* 0x0001e20000100800 */
[----:B------:R-:W-:Y:S02]  /*10850*/  @!P5 IMAD.MOV R16, RZ, RZ, -R16 ;  /* 0x000000ffff10d224 */ /* 0x000fe400078e0a10 */
[----:B0-----:R-:W-:Y:S01]  /*10860*/  IMAD R4, R0, 0x2, R4 ;  /* 0x0000000200047824 */ /* 0x001fe200078e0204 */
[----:B------:R-:W-:Y:S01]  /*10870*/  ISETP.GE.AND P5, PT, R248, RZ, PT ;  /* 0x000000fff800720c */ /* 0x000fe20003fa6270 */
[----:B------:R-:W-:Y:S01]  /*10880*/  @!P1 IMAD.MOV R18, RZ, RZ, -R18 ;  /* 0x000000ffff129224 */ /* 0x000fe200078e0a12 */
[----:B------:R-:W-:Y:S01]  /*10890*/  ISETP.GE.AND P1, PT, R246, RZ, PT ;  /* 0x000000fff600720c */ /* 0x000fe20003f26270 */
[----:B------:R-:W-:Y:S01]  /*108a0*/  @!P0 IMAD.MOV R17, RZ, RZ, -R17 ;  /* 0x000000ffff118224 */ /* 0x000fe200078e0a11 */
[----:B------:R-:W-:-:S09]  /*108b0*/  ISETP.GE.AND P0, PT, R247, RZ, PT ;  /* 0x000000fff700720c */ /* 0x000fd20003f06270 */
[----:B------:R-:W-:Y:S02]  /*108c0*/  @!P5 IMAD.MOV R9, RZ, RZ, -R9 ;  /* 0x000000ffff09d224 */ /* 0x000fe400078e0a09 */
[----:B------:R-:W-:Y:S02]  /*108d0*/  @!P1 IMAD.MOV R13, RZ, RZ, -R13 ;  /* 0x000000ffff0d9224 */ /* 0x000fe400078e0a0d */
[----:B------:R-:W-:Y:S01]  /*108e0*/  @!P0 IMAD.MOV R10, RZ, RZ, -R10 ;  /* 0x000000ffff0a8224 */ /* 0x000fe200078e0a0a */
[----:B---3--:R-:W-:Y:S02]  /*108f0*/  ISETP.GE.AND P2, PT, R251, RZ, PT ;  /* 0x000000fffb00720c */ /* 0x008fe40003f46270 */
[----:B------:R-:W3:Y:S04]  /*10900*/  LDL R251, [R1+0xc08] ;  /* 0x000c080001fb7983 */ /* 0x000ee80000100800 */
[----:B------:R0:W-:Y:S02]  /*10910*/  STL [R1+0x170], R4 ;  /* 0x0001700401007387 */ /* 0x0001e40000100800 */
[----:B0-----:R-:W-:-:S05]  /*10920*/  IMAD R4, R0, 0x2, R4 ;  /* 0x0000000200047824 */ /* 0x001fca00078e0204 */
[----:B------:R0:W-:Y:S02]  /*10930*/  STL [R1+0x174], R4 ;  /* 0x0001740401007387 */ /* 0x0001e40000100800 */
[----:B0-----:R-:W-:-:S05]  /*10940*/  IMAD R4, R0, 0x2, R4 ;  /* 0x0000000200047824 */ /* 0x001fca00078e0204 */
[----:B------:R0:W-:Y:S01]  /*10950*/  STL [R1+0x178], R4 ;  /* 0x0001780401007387 */ /* 0x0001e20000100800 */
[----:B----4-:R-:W-:Y:S01]  /*10960*/  ISETP.GE.AND P5, PT, R249, RZ, PT ;  /* 0x000000fff900720c */ /* 0x010fe20003fa6270 */
[----:B0-----:R-:W-:-:S05]  /*10970*/  IMAD R4, R0, 0x2, R4 ;  /* 0x0000000200047824 */ /* 0x001fca00078e0204 */
[----:B------:R0:W-:Y:S01]  /*10980*/  STL [R1+0x17c], R4 ;  /* 0x00017c0401007387 */ /* 0x0001e20000100800 */
[----:B------:R-:W-:-:S03]  /*10990*/  IMAD R249, R0, 0x2, R4 ;  /* 0x0000000200f97824 */ /* 0x000fc600078e0204 */
[----:B------:R1:W-:Y:S04]  /*109a0*/  STL [R1+0xf90], R2 ;  /* 0x000f900201007387 */ /* 0x0003e80000100800 */
[----:B------:R-:W4:Y:S04]  /*109b0*/  LDL.LU R245, [R1+0x2c] ;  /* 0x00002c0001f57983 */ /* 0x000f280000300800 */
[----:B------:R-:W4:Y:S01]  /*109c0*/  LDL.LU R246, [R1+0x28] ;  /* 0x0000280001f67983 */ /* 0x000f220000300800 */
[----:B------:R-:W-:-:S03]  /*109d0*/  ISETP.GE.AND P1, PT, R252, RZ, PT ;  /* 0x000000fffc00720c */ /* 0x000fc60003f26270 */
[----:B------:R-:W4:Y:S04]  /*109e0*/  LDL.LU R247, [R1+0x1c] ;  /* 0x00001c0001f77983 */ /* 0x000f280000300800 */
[----:B------:R-:W-:Y:S01]  /*109f0*/  STL [R1+0x180], R249 ;  /* 0x000180f901007387 */ /* 0x000fe20000100800 */
[----:B------:R-:W-:-:S03]  /*10a00*/  ISETP.GE.AND P0, PT, R11, RZ, PT ;  /* 0x000000ff0b00720c */ /* 0x000fc60003f06270 */
[----:B------:R-:W4:Y:S04]  /*10a10*/  LDL.LU R248, [R1+0x18] ;  /* 0x0000180001f87983 */ /* 0x000f280000300800 */
[----:B------:R-:W4:Y:S04]  /*10a20*/  LDL.LU R252, [R1+0x14] ;  /* 0x0000140001fc7983 */ /* 0x000f280000300800 */
[----:B------:R-:W4:Y:S01]  /*10a30*/  LDL.LU R11, [R1+0x10] ;  /* 0x00001000010b7983 */ /* 0x000f220000300800 */
[----:B0-----:R-:W0:Y:S01]  /*10a40*/  S2R R4, SR_TID.X ;  /* 0x0000000000047919 */ /* 0x001e220000002100 */
[----:B------:R-:W-:Y:S01]  /*10a50*/  @!P4 IMAD.MOV R12, RZ, RZ, -R12 ;  /* 0x000000ffff0cc224 */ /* 0x000fe200078e0a0c */
[----:B------:R-:W-:Y:S01]  /*10a60*/  ISETP.GE.AND P4, PT, R2, RZ, PT ;  /* 0x000000ff0200720c */ /* 0x000fe20003f86270 */
[----:B-1----:R-:W-:-:S02]  /*10a70*/  IMAD R2, R0, 0x2, R249 ;  /* 0x0000000200027824 */ /* 0x002fc400078e02f9 */
[----:B------:R-:W-:-:S03]  /*10a80*/  @!P0 IMAD.MOV R6, RZ, RZ, -R6 ;  /* 0x000000ffff068224 */ /* 0x000fc600078e0a06 */
[----:B------:R1:W-:Y:S01]  /*10a90*/  STL [R1+0x184], R2 ;  /* 0x0001840201007387 */ /* 0x0003e20000100800 */
[----:B------:R-:W-:Y:S02]  /*10aa0*/  ISETP.NE.AND P3, PT, R5, RZ, PT ;  /* 0x000000ff0500720c */ /* 0x000fe40003f65270 */
[----:B------:R-:W-:Y:S01]  /*10ab0*/  LOP3.LUT R5, RZ, R5, RZ, 0x33, !PT ;  /* 0x00000005ff057212 */ /* 0x000fe200078e33ff */
[----:B-1----:R-:W-:Y:S01]  /*10ac0*/  IMAD R2, R0, 0x2, R2 ;  /* 0x0000000200027824 */ /* 0x002fe200078e0202 */
[----:B0-----:R-:W-:-:S05]  /*10ad0*/  LOP3.LUT R4, R4, 0x3f, RZ, 0xc0, !PT ;  /* 0x0000003f04047812 */ /* 0x001fca00078ec0ff */
[----:B------:R-:W-:Y:S01]  /*10ae0*/  IMAD R4, R4, UR10, RZ ;  /* 0x0000000a04047c24 */ /* 0x000fe2000f8e02ff */
[----:B------:R0:W-:Y:S04]  /*10af0*/  STL [R1+0x188], R2 ;  /* 0x0001880201007387 */ /* 0x0001e80000100800 */
[----:B------:R-:W-:Y:S01]  /*10b00*/  LEA R4, P0, R4, UR4, 0x1 ;  /* 0x0000000404047c11 */ /* 0x000fe2000f8008ff */
[----:B------:R-:W-:Y:S01]  /*10b10*/  @!P2 IMAD.MOV R8, RZ, RZ, -R8 ;  /* 0x000000ffff08a224 */ /* 0x000fe200078e0a08 */
[----:B--2---:R-:W-:Y:S01]  /*10b20*/  ISETP.GE.AND P2, PT, R250, RZ, PT ;  /* 0x000000fffa00720c */ /* 0x004fe20003f46270 */
[----:B------:R-:W-:Y:S01]  /*10b30*/  @!P1 IMAD.MOV R7, RZ, RZ, -R7 ;  /* 0x000000ffff079224 */ /* 0x000fe200078e0a07 */
[----:B------:R-:W-:Y:S01]  /*10b40*/  ULDC UR4, c[0x0][0x240] ;  /* 0x0000900000047ab9 */ /* 0x000fe20000000800 */
[----:B------:R1:W-:Y:S01]  /*10b50*/  STL [R1+0xfa8], R4 ;  /* 0x000fa80401007387 */ /* 0x0003e20000100800 */
[----:B0-----:R-:W-:-:S04]  /*10b60*/  IMAD R2, R0, 0x2, R2 ;  /* 0x0000000200027824 */ /* 0x001fc800078e0202 */
[----:B------:R-:W-:Y:S01]  /*10b70*/  IMAD R0, R0, 0x2, R2 ;  /* 0x0000000200007824 */ /* 0x000fe200078e0202 */
[----:B-1----:R-:W2:Y:S04]  /*10b80*/  LDL.LU R4, [R1+0x8] ;  /* 0x0000080001047983 */ /* 0x002ea80000300800 */
[----:B------:R-:W2:Y:S04]  /*10b90*/  LDL.LU R249, [R1+0x24] ;  /* 0x0000240001f97983 */ /* 0x000ea80000300800 */
[----:B------:R-:W2:Y:S01]  /*10ba0*/  LDL.LU R250, [R1+0x20] ;  /* 0x0000200001fa7983 */ /* 0x000ea20000300800 */
[----:B---3--:R-:W-:-:S03]  /*10bb0*/  ISETP.GE.AND P1, PT, R251, RZ, PT ;  /* 0x000000fffb00720c */ /* 0x008fc60003f26270 */
[----:B------:R-:W3:Y:S04]  /*10bc0*/  LDL.LU R251, [R1] ;  /* 0x0000000001fb7983 */ /* 0x000ee80000300800 */
[----:B------:R0:W-:Y:S04]  /*10bd0*/  STL [R1+0xf94], R2 ;  /* 0x000f940201007387 */ /* 0x0001e80000100800 */
[----:B0-----:R-:W2:Y:S01]  /*10be0*/  LDL.LU R2, [R1+0xc] ;  /* 0x00000c0001027983 */ /* 0x001ea20000300800 */
[C---:B----4-:R-:W-:Y:S02]  /*10bf0*/  SEL R245, R5.reuse, R245, !P3 ;  /* 0x000000f505f57207 */ /* 0x050fe40005800000 */
[----:B------:R-:W-:-:S03]  /*10c00*/  SEL R246, R5, R246, !P3 ;  /* 0x000000f605f67207 */ /* 0x000fc60005800000 */
[----:B------:R0:W-:Y:S01]  /*10c10*/  STL [R1+0x158], R245 ;  /* 0x000158f501007387 */ /* 0x0001e20000100800 */
[----:B------:R-:W-:-:S03]  /*10c20*/  SEL R247, R5, R247, !P3 ;  /* 0x000000f705f77207 */ /* 0x000fc60005800000 */
[----:B0-----:R-:W4:Y:S01]  /*10c30*/  LDL.LU R245, [R1+0xfd8] ;  /* 0x000fd80001f57983 */ /* 0x001f220000300800 */
[----:B------:R-:W-:-:S03]  /*10c40*/  SEL R248, R5, R248, !P3 ;  /* 0x000000f805f87207 */ /* 0x000fc60005800000 */
[----:B------:R0:W-:Y:S01]  /*10c50*/  STL [R1+0x154], R246 ;  /* 0x000154f601007387 */ /* 0x0001e20000100800 */
[C---:B------:R-:W-:Y:S02]  /*10c60*/  SEL R252, R5.reuse, R252, !P3 ;  /* 0x000000fc05fc7207 */ /* 0x040fe40005800000 */
[C---:B------:R-:W-:Y:S01]  /*10c70*/  SEL R11, R5.reuse, R11, !P3 ;  /* 0x0000000b050b7207 */ /* 0x040fe20005800000 */
[----:B0-----:R-:W3:Y:S04]  /*10c80*/  LDL.LU R246, [R1+0xfd4] ;  /* 0x000fd40001f67983 */ /* 0x001ee80000300800 */
[----:B------:R0:W-:Y:S04]  /*10c90*/  STL [R1+0x150], R247 ;  /* 0x000150f701007387 */ /* 0x0001e80000100800 */
[----:B0-----:R-:W4:Y:S04]  /*10ca0*/  LDL.LU R247, [R1+0xfd0] ;  /* 0x000fd00001f77983 */ /* 0x001f280000300800 */
[----:B------:R0:W-:Y:S04]  /*10cb0*/  STL [R1+0x14c], R248 ;  /* 0x00014cf801007387 */ /* 0x0001e80000100800 */
[----:B0-----:R-:W3:Y:S04]  /*10cc0*/  LDL.LU R248, [R1+0xfcc] ;  /* 0x000fcc0001f87983 */ /* 0x001ee80000300800 */
[----:B------:R0:W-:Y:S04]  /*10cd0*/  STL [R1+0x148], R252 ;  /* 0x000148fc01007387 */ /* 0x0001e80000100800 */
[----:B0-----:R-:W4:Y:S04]  /*10ce0*/  LDL.LU R252, [R1+0xfc8] ;  /* 0x000fc80001fc7983 */ /* 0x001f280000300800 */
[----:B------:R0:W-:Y:S04]  /*10cf0*/  STL [R1+0x144], R11 ;  /* 0x0001440b01007387 */ /* 0x0001e80000100800 */
[----:B0-----:R-:W3:Y:S01]  /*10d00*/  LDL.LU R11, [R1+0xfc4] ;  /* 0x000fc400010b7983 */ /* 0x001ee20000300800 */
[----:B--2---:R-:W-:-:S05]  /*10d10*/  SEL R2, R5, R2, !P3 ;  /* 0x0000000205027207 */ /* 0x004fca0005800000 */
[----:B------:R0:W-:Y:S02]  /*10d20*/  STL [R1+0x140], R2 ;  /* 0x0001400201007387 */ /* 0x0001e40000100800 */
[----:B0-----:R-:W-:-:S05]  /*10d30*/  SEL R2, R5, R4, !P3 ;  /* 0x0000000405027207 */ /* 0x001fca0005800000 */
[----:B------:R4:W-:Y:S02]  /*10d40*/  STL [R1+0x13c], R2 ;  /* 0x00013c0201007387 */ /* 0x0009e40000100800 */
[C---:B----4-:R-:W-:Y:S02]  /*10d50*/  SEL R2, R5.reuse, R252, !P3 ;  /* 0x000000fc05027207 */ /* 0x050fe40005800000 */
[C---:B---3--:R-:W-:Y:S02]  /*10d60*/  SEL R4, R5.reuse, R11, !P3 ;  /* 0x0000000b05047207 */ /* 0x048fe40005800000 */
[----:B------:R-:W-:-:S03]  /*10d70*/  SEL R11, R5, R248, !P3 ;  /* 0x000000f8050b7207 */ /* 0x000fc60005800000 */
[----:B------:R0:W-:Y:S04]  /*10d80*/  STL [R1+0x138], R4 ;  /* 0x0001380401007387 */ /* 0x0001e80000100800 */
[----:B------:R1:W-:Y:S01]  /*10d90*/  STL [R1+0x134], R2 ;  /* 0x0001340201007387 */ /* 0x0003e20000100800 */
[----:B0-----:R-:W-:-:S03]  /*10da0*/  SEL R4, R5, R247, !P3 ;  /* 0x000000f705047207 */ /* 0x001fc60005800000 */
[----:B------:R0:W-:Y:S01]  /*10db0*/  STL [R1+0x130], R11 ;  /* 0x0001300b01007387 */ /* 0x0001e20000100800 */
[----:B-1----:R-:W-:-:S03]  /*10dc0*/  SEL R2, R5, R246, !P3 ;  /* 0x000000f605027207 */ /* 0x002fc60005800000 */
        /* <DEDUP_REMOVED lines=119> */
[C---:B-1----:R-:W-:Y:S01]  /*11540*/  SEL R2, R5.reuse, R186, !P3 ;  /* 0x000000ba05027207 */ /* 0x042fe20005800000 */
[----:B------:R-:W1:Y:S02]  /*11550*/  S2R R247, SR_TID.X ;  /* 0x0000000000f77919 */ /* 0x000e640000002100 */
[----:B------:R2:W-:Y:S01]  /*11560*/  STL [R1+0x38], R4 ;  /* 0x0000380401007387 */ /* 0x0005e20000100800 */
[----:B0-----:R-:W-:-:S03]  /*11570*/  SEL R11, R5, R185, !P3 ;  /* 0x000000b9050b7207 */ /* 0x001fc60005800000 */
[----:B------:R0:W-:Y:S01]  /*11580*/  STL [R1+0x34], R2 ;  /* 0x0000340201007387 */ /* 0x0001e20000100800 */
[----:B--2---:R-:W-:-:S03]  /*11590*/  SEL R4, R5, R184, !P3 ;  /* 0x000000b805047207 */ /* 0x004fc60005800000 */
[----:B------:R2:W-:Y:S01]  /*115a0*/  STL [R1+0x2c], R11 ;  /* 0x00002c0b01007387 */ /* 0x0005e20000100800 */
[----:B0-----:R-:W-:-:S03]  /*115b0*/  SEL R2, R5, R183, !P3 ;  /* 0x000000b705027207 */ /* 0x001fc60005800000 */
[----:B------:R0:W-:Y:S01]  /*115c0*/  STL [R1], R4 ;  /* 0x0000000401007387 */ /* 0x0001e20000100800 */
[----:B--2---:R-:W-:-:S03]  /*115d0*/  SEL R11, R5, R182, !P3 ;  /* 0x000000b6050b7207 */ /* 0x004fc60005800000 */
[----:B------:R2:W-:Y:S01]  /*115e0*/  STL [R1+0xc], R2 ;  /* 0x00000c0201007387 */ /* 0x0005e20000100800 */
[----:B0-----:R-:W-:-:S03]  /*115f0*/  SEL R4, R5, R181, !P3 ;  /* 0x000000b505047207 */ /* 0x001fc60005800000 */
[----:B------:R0:W-:Y:S01]  /*11600*/  STL [R1+0x18], R11 ;  /* 0x0000180b01007387 */ /* 0x0001e20000100800 */
[----:B--2---:R-:W-:-:S03]  /*11610*/  SEL R2, R5, R180, !P3 ;  /* 0x000000b405027207 */ /* 0x004fc60005800000 */
[----:B------:R2:W-:Y:S01]  /*11620*/  STL [R1+0x28], R4 ;  /* 0x0000280401007387 */ /* 0x0005e20000100800 */
[----:B0-----:R-:W-:-:S03]  /*11630*/  SEL R11, R5, R179, !P3 ;  /* 0x000000b3050b7207 */ /* 0x001fc60005800000 */
[----:B------:R0:W-:Y:S01]  /*11640*/  STL [R1+0x24], R2 ;  /* 0x0000240201007387 */ /* 0x0001e20000100800 */
[----:B--2---:R-:W-:-:S03]  /*11650*/  SEL R4, R5, R178, !P3 ;  /* 0x000000b205047207 */ /* 0x004fc60005800000 */
[----:B------:R-:W-:Y:S01]  /*11660*/  STL [R1+0x20], R11 ;  /* 0x0000200b01007387 */ /* 0x000fe20000100800 */
[----:B0-----:R-:W-:-:S03]  /*11670*/  SEL R2, R5, R177, !P3 ;  /* 0x000000b105027207 */ /* 0x001fc60005800000 */
[----:B------:R-:W2:Y:S04]  /*11680*/  LDL.LU R242, [R1+0x158] ;  /* 0x0001580001f27983 */ /* 0x000ea80000300800 */
[----:B------:R0:W-:Y:S04]  /*11690*/  STL [R1+0x1c], R4 ;  /* 0x00001c0401007387 */ /* 0x0001e80000100800 */
[----:B------:R-:W3:Y:S04]  /*116a0*/  LDL.LU R239, [R1+0x154] ;  /* 0x0001540001ef7983 */ /* 0x000ee80000300800 */
[----:B------:R4:W-:Y:S04]  /*116b0*/  STL [R1+0x14], R2 ;  /* 0x0000140201007387 */ /* 0x0009e80000100800 */
[----:B------:R-:W3:Y:S04]  /*116c0*/  LDL.LU R236, [R1+0x150] ;  /* 0x0001500001ec7983 */ /* 0x000ee80000300800 */
[----:B------:R-:W3:Y:S04]  /*116d0*/  LDL.LU R233, [R1+0x14c] ;  /* 0x00014c0001e97983 */ /* 0x000ee80000300800 */
[----:B------:R-:W3:Y:S04]  /*116e0*/  LDL.LU R230, [R1+0x148] ;  /* 0x0001480001e67983 */ /* 0x000ee80000300800 */
[----:B------:R-:W3:Y:S04]  /*116f0*/  LDL.LU R227, [R1+0x144] ;  /* 0x0001440001e37983 */ /* 0x000ee80000300800 */
[----:B------:R-:W3:Y:S04]  /*11700*/  LDL.LU R224, [R1+0x140] ;  /* 0x0001400001e07983 */ /* 0x000ee80000300800 */
[----:B------:R-:W3:Y:S01]  /*11710*/  LDL.LU R221, [R1+0x13c] ;  /* 0x00013c0001dd7983 */ /* 0x000ee20000300800 */
[----:B-1----:R-:W-:-:S03]  /*11720*/  LOP3.LUT R247, R247, 0x3f, RZ, 0xc0, !PT ;  /* 0x0000003ff7f77812 */ /* 0x002fc600078ec0ff */
[----:B------:R-:W3:Y:S04]  /*11730*/  LDL.LU R218, [R1+0x138] ;  /* 0x0001380001da7983 */ /* 0x000ee80000300800 */
[----:B------:R-:W3:Y:S04]  /*11740*/  LDL.LU R215, [R1+0x134] ;  /* 0x0001340001d77983 */ /* 0x000ee80000300800 */
[----:B------:R-:W3:Y:S04]  /*11750*/  LDL.LU R212, [R1+0x130] ;  /* 0x0001300001d47983 */ /* 0x000ee80000300800 */
[----:B------:R-:W3:Y:S01]  /*11760*/  LDL.LU R209, [R1+0x12c] ;  /* 0x00012c0001d17983 */ /* 0x000ee20000300800 */
[----:B------:R-:W-:-:S03]  /*11770*/  @!P1 IMAD.MOV R3, RZ, RZ, -R3 ;  /* 0x000000ffff039224 */ /* 0x000fc600078e0a03 */
[----:B------:R-:W3:Y:S01]  /*11780*/  LDL.LU R206, [R1+0x128] ;  /* 0x0001280001ce7983 */ /* 0x000ee20000300800 */
[----:B0-----:R-:W-:-:S03]  /*11790*/  SEL R4, R5, R176, !P3 ;  /* 0x000000b005047207 */ /* 0x001fc60005800000 */
[----:B------:R-:W3:Y:S01]  /*117a0*/  LDL.LU R203, [R1+0x124] ;  /* 0x0001240001cb7983 */ /* 0x000ee20000300800 */
[----:B------:R-:W-:Y:S01]  /*117b0*/  SEL R11, R5, R175, !P3 ;  /* 0x000000af050b7207 */ /* 0x000fe20005800000 */
[----:B------:R-:W-:Y:S02]  /*117c0*/  IMAD R182, R247, UR10, RZ ;  /* 0x0000000af7b67c24 */ /* 0x000fe4000f8e02ff */
[----:B------:R-:W3:Y:S01]  /*117d0*/  LDL.LU R200, [R1+0x120] ;  /* 0x0001200001c87983 */ /* 0x000ee20000300800 */
[----:B----4-:R-:W-:-:S03]  /*117e0*/  SEL R2, R5, R174, !P3 ;  /* 0x000000ae05027207 */ /* 0x010fc60005800000 */
[----:B------:R-:W4:Y:S01]  /*117f0*/  LDL.LU R197, [R1+0x11c] ;  /* 0x00011c0001c57983 */ /* 0x000f220000300800 */
[----:B------:R-:W-:-:S03]  /*11800*/  SEL R252, R5, R173, !P3 ;  /* 0x000000ad05fc7207 */ /* 0x000fc60005800000 */
[----:B------:R-:W4:Y:S01]  /*11810*/  LDL.LU R194, [R1+0x118] ;  /* 0x0001180001c27983 */ /* 0x000f220000300800 */
[----:B------:R-:W-:-:S03]  /*11820*/  SEL R248, R5, R172, !P3 ;  /* 0x000000ac05f87207 */ /* 0x000fc60005800000 */
[----:B------:R-:W4:Y:S01]  /*11830*/  LDL.LU R191, [R1+0x114] ;  /* 0x0001140001bf7983 */ /* 0x000f220000300800 */
[----:B------:R-:W-:-:S03]  /*11840*/  SEL R246, R5, R171, !P3 ;  /* 0x000000ab05f67207 */ /* 0x000fc60005800000 */
[----:B------:R-:W4:Y:S01]  /*11850*/  LDL.LU R188, [R1+0x110] ;  /* 0x0001100001bc7983 */ /* 0x000f220000300800 */
[----:B------:R-:W-:-:S03]  /*11860*/  SEL R247, R5, R3, !P3 ;  /* 0x0000000305f77207 */ /* 0x000fc60005800000 */
[----:B------:R-:W4:Y:S01]  /*11870*/  LDL.LU R185, [R1+0x10c] ;  /* 0x00010c0001b97983 */ /* 0x000f220000300800 */
[----:B------:R-:W-:Y:S02]  /*11880*/  LEA.HI.X.SX32 R3, R182, UR5, 0x1, P0 ;  /* 0x00000005b6037c11 */ /* 0x000fe400080f0eff */
[C---:B------:R-:W-:Y:S01]  /*11890*/  SEL R245, R5.reuse, R6, !P3 ;  /* 0x0000000605f57207 */ /* 0x040fe20005800000 */
[----:B------:R-:W-:Y:S01]  /*118a0*/  STL [R1+0xfac], R4 ;  /* 0x000fac0401007387 */ /* 0x000fe20000100800 */
[C---:B------:R-:W-:Y:S02]  /*118b0*/  SEL R171, R5.reuse, R58, !P3 ;  /* 0x0000003a05ab7207 */ /* 0x040fe40005800000 */
[C---:B------:R-:W-:Y:S01]  /*118c0*/  SEL R172, R5.reuse, R57, !P3 ;  /* 0x0000003905ac7207 */ /* 0x040fe20005800000 */
[----:B------:R-:W-:Y:S01]  /*118d0*/  STL [R1+0xfb0], R11 ;  /* 0x000fb00b01007387 */ /* 0x000fe20000100800 */
[C---:B------:R-:W-:Y:S02]  /*118e0*/  SEL R174, R5.reuse, R56, !P3 ;  /* 0x0000003805ae7207 */ /* 0x040fe40005800000 */
[C---:B------:R-:W-:Y:S01]  /*118f0*/  SEL R175, R5.reuse, R55, !P3 ;  /* 0x0000003705af7207 */ /* 0x040fe20005800000 */
[----:B------:R-:W-:Y:S01]  /*11900*/  STL [R1+0xfb4], R2 ;  /* 0x000fb40201007387 */ /* 0x000fe20000100800 */
[----:B------:R-:W-:-:S02]  /*11910*/  SEL R177, R5, R54, !P3 ;  /* 0x0000003605b17207 */ /* 0x000fc40005800000 */
        /* <DEDUP_REMOVED lines=10> */
[----:B------:R0:W-:Y:S01]  /*119c0*/  STL [R1+0xfa0], R3 ;  /* 0x000fa00301007387 */ /* 0x0001e20000100800 */
[C---:B------:R-:W-:Y:S02]  /*119d0*/  SEL R189, R5.reuse, R46, !P3 ;  /* 0x0000002e05bd7207 */ /* 0x040fe40005800000 */
[C---:B------:R-:W-:Y:S02]  /*119e0*/  SEL R190, R5.reuse, R45, !P3 ;  /* 0x0000002d05be7207 */ /* 0x040fe40005800000 */
[C---:B------:R-:W-:Y:S02]  /*119f0*/  SEL R192, R5.reuse, R44, !P3 ;  /* 0x0000002c05c07207 */ /* 0x040fe40005800000 */
[C---:B------:R-:W-:Y:S02]  /*11a00*/  SEL R193, R5.reuse, R43, !P3 ;  /* 0x0000002b05c17207 */ /* 0x040fe40005800000 */
[C---:B------:R-:W-:Y:S01]  /*11a10*/  SEL R195, R5.reuse, R42, !P3 ;  /* 0x0000002a05c37207 */ /* 0x040fe20005800000 */
[----:B0-----:R-:W-:Y:S01]  /*11a20*/  IMAD R3, RZ, RZ, -UR9 ;  /* 0x80000009ff037e24 */ /* 0x001fe2000f8e02ff */
[----:B------:R-:W-:-:S02]  /*11a30*/  SEL R196, R5, R41, !P3 ;  /* 0x0000002905c47207 */ /* 0x000fc40005800000 */
[----:B------:R-:W-:Y:S01]  /*11a40*/  SEL R198, R5, R40, !P3 ;  /* 0x0000002805c67207 */ /* 0x000fe20005800000 */
[----:B------:R-:W-:Y:S01]  /*11a50*/  IMAD R6, R3, 0x2, R0 ;  /* 0x0000000203067824 */ /* 0x000fe200078e0200 */
[----:B------:R-:W-:Y:S01]  /*11a60*/  STL [R1+0xf98], R0 ;  /* 0x000f980001007387 */ /* 0x000fe20000100800 */
[C---:B------:R-:W-:Y:S02]  /*11a70*/  SEL R199, R5.reuse, R39, !P3 ;  /* 0x0000002705c77207 */ /* 0x040fe40005800000 */
[C---:B------:R-:W-:Y:S01]  /*11a80*/  SEL R201, R5.reuse, R38, !P3 ;  /* 0x0000002605c97207 */ /* 0x040fe20005800000 */
[----:B------:R0:W-:Y:S01]  /*11a90*/  STL [R1+0xf9c], R6 ;  /* 0x000f9c0601007387 */ /* 0x0001e20000100800 */
[C---:B------:R-:W-:Y:S02]  /*11aa0*/  SEL R211, R5.reuse, R31, !P3 ;  /* 0x0000001f05d37207 */ /* 0x040fe40005800000 */
[C---:B------:R-:W-:Y:S01]  /*11ab0*/  SEL R213, R5.reuse, R30, !P3 ;  /* 0x0000001e05d57207 */ /* 0x040fe20005800000 */
[----:B------:R-:W4:Y:S01]  /*11ac0*/  LDL.LU R182, [R1+0x108] ;  /* 0x0001080001b67983 */ /* 0x000f220000300800 */
[----:B------:R-:W-:-:S02]  /*11ad0*/  SEL R214, R5, R29, !P3 ;  /* 0x0000001d05d67207 */ /* 0x000fc40005800000 */
[C---:B------:R-:W-:Y:S01]  /*11ae0*/  SEL R216, R5.reuse, R28, !P3 ;  /* 0x0000001c05d87207 */ /* 0x040fe20005800000 */
[----:B------:R-:W4:Y:S01]  /*11af0*/  LDL.LU R179, [R1+0x104] ;  /* 0x0001040001b37983 */ /* 0x000f220000300800 */
[C---:B------:R-:W-:Y:S02]  /*11b00*/  SEL R217, R5.reuse, R27, !P3 ;  /* 0x0000001b05d97207 */ /* 0x040fe40005800000 */
[C---:B------:R-:W-:Y:S01]  /*11b10*/  SEL R219, R5.reuse, R26, !P3 ;  /* 0x0000001a05db7207 */ /* 0x040fe20005800000 */
[----:B------:R-:W4:Y:S01]  /*11b20*/  LDL.LU R176, [R1+0x100] ;  /* 0x0001000001b07983 */ /* 0x000f220000300800 */
        /* <DEDUP_REMOVED lines=15> */
[C---:B------:R-:W-:Y:S01]  /*11c20*/  SEL R235, R5.reuse, R15, !P3 ;  /* 0x0000000f05eb7207 */ /* 0x040fe20005800000 */
[----:B------:R-:W-:Y:S01]  /*11c30*/  @!P5 IMAD.MOV R249, RZ, RZ, -R249 ;  /* 0x000000fffff9d224 */ /* 0x000fe200078e0af9 */
[C---:B------:R-:W-:Y:S01]  /*11c40*/  SEL R237, R5.reuse, R14, !P3 ;  /* 0x0000000e05ed7207 */ /* 0x040fe20005800000 */
[----:B------:R-:W4:Y:S01]  /*11c50*/  LDL.LU R54, [R1+0xe4] ;  /* 0x0000e40001367983 */ /* 0x000f220000300800 */
[----:B------:R-:W-:Y:S01]  /*11c60*/  @!P4 IMAD.MOV R250, RZ, RZ, -R250 ;  /* 0x000000fffffac224 */ /* 0x000fe200078e0afa */
[C---:B------:R-:W-:Y:S01]  /*11c70*/  SEL R238, R5.reuse, R13, !P3 ;  /* 0x0000000d05ee7207 */ /* 0x040fe20005800000 */
[----:B------:R-:W-:Y:S01]  /*11c80*/  @!P2 IMAD.MOV R251, RZ, RZ, -R251 ;  /* 0x000000fffffba224 */ /* 0x000fe200078e0afb */
        /* <DEDUP_REMOVED lines=131> */
[C---:B------:R-:W-:Y:S02]  /*124c0*/  SEL R86, R5.reuse, R86, !P3 ;  /* 0x0000005605567207 */ /* 0x040fe40005800000 */
[C---:B------:R-:W-:Y:S02]  /*124d0*/  SEL R85, R5.reuse, R85, !P3 ;  /* 0x0000005505557207 */ /* 0x040fe40005800000 */
[C---:B------:R-:W-:Y:S02]  /*124e0*/  SEL R84, R5.reuse, R84, !P3 ;  /* 0x0000005405547207 */ /* 0x040fe40005800000 */
[----:B------:R-:W-:-:S02]  /*124f0*/  SEL R83, R5, R83, !P3 ;  /* 0x0000005305537207 */ /* 0x000fc40005800000 */
[C---:B------:R-:W-:Y:S02]  /*12500*/  SEL R82, R5.reuse, R82, !P3 ;  /* 0x0000005205527207 */ /* 0x040fe40005800000 */
        /* <DEDUP_REMOVED lines=30> */
[C---:B------:R-:W-:Y:S01]  /*126f0*/  SEL R7, R5.reuse, R7, !P3 ;  /* 0x0000000705077207 */ /* 0x040fe20005800000 */
[----:B--2---:R-:W-:Y:S01]  /*12700*/  IMAD R242, R242, UR4, RZ ;  /* 0x00000004f2f27c24 */ /* 0x004fe2000f8e02ff */
[----:B------:R-:W-:Y:S01]  /*12710*/  SEL R249, R5, R249, !P3 ;  /* 0x000000f905f97207 */ /* 0x000fe20005800000 */
[----:B---3--:R-:W-:Y:S01]  /*12720*/  IMAD R239, R239, UR4, RZ ;  /* 0x00000004efef7c24 */ /* 0x008fe2000f8e02ff */
[C---:B------:R-:W-:Y:S01]  /*12730*/  SEL R250, R5.reuse, R250, !P3 ;  /* 0x000000fa05fa7207 */ /* 0x040fe20005800000 */
[----:B------:R-:W-:Y:S01]  /*12740*/  IMAD R236, R236, UR4, RZ ;  /* 0x00000004ecec7c24 */ /* 0x000fe2000f8e02ff */
[----:B------:R-:W-:Y:S01]  /*12750*/  SEL R251, R5, R251, !P3 ;  /* 0x000000fb05fb7207 */ /* 0x000fe20005800000 */
[----:B------:R-:W-:Y:S01]  /*12760*/  IMAD R233, R233, UR4, RZ ;  /* 0x00000004e9e97c24 */ /* 0x000fe2000f8e02ff */
[----:B------:R-:W2:Y:S01]  /*12770*/  LDL.LU R5, [R1+0x2c] ;  /* 0x00002c0001057983 */ /* 0x000ea20000300800 */
[----:B------:R-:W-:Y:S01]  /*12780*/  IMAD R230, R230, UR4, RZ ;  /* 0x00000004e6e67c24 */ /* 0x000fe2000f8e02ff */
[----:B------:R-:W-:Y:S01]  /*12790*/  ULDC UR5, c[0x0][0x234] ;  /* 0x00008d0000057ab9 */ /* 0x000fe20000000800 */
[----:B----4-:R-:W-:-:S02]  /*127a0*/  IMAD R37, R246, UR4, RZ ;  /* 0x00000004f6257c24 */ /* 0x010fc4000f8e02ff */
[----:B------:R-:W3:Y:S01]  /*127b0*/  LDL.LU R246, [R1] ;  /* 0x0000000001f67983 */ /* 0x000ee20000300800 */
[----:B------:R-:W-:-:S03]  /*127c0*/  IMAD R36, R248, UR4, RZ ;  /* 0x00000004f8247c24 */ /* 0x000fc6000f8e02ff */
[----:B------:R-:W4:Y:S01]  /*127d0*/  LDL.LU R248, [R1+0xc] ;  /* 0x00000c0001f87983 */ /* 0x000f220000300800 */
[----:B------:R-:W-:-:S03]  /*127e0*/  IMAD R35, R252, UR4, RZ ;  /* 0x00000004fc237c24 */ /* 0x000fc6000f8e02ff */
[----:B------:R-:W2:Y:S01]  /*127f0*/  LDL.LU R252, [R1+0x18] ;  /* 0x0000180001fc7983 */ /* 0x000ea20000300800 */
[----:B------:R-:W-:-:S03]  /*12800*/  IMAD R34, R2, UR4, RZ ;  /* 0x0000000402227c24 */ /* 0x000fc6000f8e02ff */
[----:B------:R-:W2:Y:S01]  /*12810*/  LDL.LU R2, [R1+0x28] ;  /* 0x0000280001027983 */ /* 0x000ea20000300800 */
[----:B------:R-:W-:-:S03]  /*12820*/  IMAD R33, R11, UR4, RZ ;  /* 0x000000040b217c24 */ /* 0x000fc6000f8e02ff */
[----:B------:R-:W2:Y:S01]  /*12830*/  LDL.LU R11, [R1+0x24] ;  /* 0x00002400010b7983 */ /* 0x000ea20000300800 */
[----:B------:R-:W-:-:S03]  /*12840*/  IMAD R32, R4, UR4, RZ ;  /* 0x0000000404207c24 */ /* 0x000fc6000f8e02ff */
[----:B------:R-:W2:Y:S01]  /*12850*/  LDL.LU R4, [R1+0x20] ;  /* 0x0000200001047983 */ /* 0x000ea20000300800 */
[----:B------:R-:W-:-:S03]  /*12860*/  IMAD R8, R3, 0x2, R6 ;  /* 0x0000000203087824 */ /* 0x000fc600078e0206 */
[----:B0-----:R-:W2:Y:S04]  /*12870*/  LDL.LU R6, [R1+0x1c] ;  /* 0x00001c0001067983 */ /* 0x001ea80000300800 */
[----:B------:R-:W2:Y:S01]  /*12880*/  LDL.LU R0, [R1+0x14] ;  /* 0x0000140001007983 */ /* 0x000ea20000300800 */
[----:B---3--:R-:W-:Y:S02]  /*12890*/  IMAD R246, R246, UR4, RZ ;  /* 0x00000004f6f67c24 */ /* 0x008fe4000f8e02ff */
[----:B----4-:R-:W-:-:S03]  /*128a0*/  IMAD R248, R248, UR4, RZ ;  /* 0x00000004f8f87c24 */ /* 0x010fc6000f8e02ff */
[----:B------:R0:W-:Y:S01]  /*128b0*/  STL [R1], R246 ;  /* 0x000000f601007387 */ /* 0x0001e20000100800 */
[----:B--2---:R-:W-:Y:S02]  /*128c0*/  IMAD R252, R252, UR4, RZ ;  /* 0x00000004fcfc7c24 */ /* 0x004fe4000f8e02ff */
[----:B------:R-:W-:Y:S01]  /*128d0*/  IMAD R2, R2, UR4, RZ ;  /* 0x0000000402027c24 */ /* 0x000fe2000f8e02ff */
[----:B0-----:R-:W2:Y:S01]  /*128e0*/  LDL.LU R246, [R1+0xfc0] ;  /* 0x000fc00001f67983 */ /* 0x001ea20000300800 */
[----:B------:R-:W-:-:S03]  /*128f0*/  IMAD R11, R11, UR4, RZ ;  /* 0x000000040b0b7c24 */ /* 0x000fc6000f8e02ff */
[----:B------:R0:W-:Y:S01]  /*12900*/  STL [R1+0xc], R248 ;  /* 0x00000cf801007387 */ /* 0x0001e20000100800 */
[----:B------:R-:W-:-:S03]  /*12910*/  IMAD R4, R4, UR4, RZ ;  /* 0x0000000404047c24 */ /* 0x000fc6000f8e02ff */
[----:B0-----:R-:W3:Y:S04]  /*12920*/  LDL.LU R248, [R1+0xfbc] ;  /* 0x000fbc0001f87983 */ /* 0x001ee80000300800 */
[----:B------:R0:W-:Y:S04]  /*12930*/  STL [R1+0x18], R252 ;  /* 0x000018fc01007387 */ /* 0x0001e80000100800 */
[----:B0-----:R-:W4:Y:S04]  /*12940*/  LDL.LU R252, [R1+0xfb8] ;  /* 0x000fb80001fc7983 */ /* 0x001f280000300800 */
[----:B------:R0:W-:Y:S04]  /*12950*/  STL [R1+0x28], R2 ;  /* 0x0000280201007387 */ /* 0x0001e80000100800 */
[----:B0-----:R-:W2:Y:S04]  /*12960*/  LDL.LU R2, [R1+0xfb4] ;  /* 0x000fb40001027983 */ /* 0x001ea80000300800 */
[----:B------:R0:W-:Y:S04]  /*12970*/  STL [R1+0x24], R11 ;  /* 0x0000240b01007387 */ /* 0x0001e80000100800 */
[----:B0-----:R-:W3:Y:S04]  /*12980*/  LDL.LU R11, [R1+0xfb0] ;  /* 0x000fb000010b7983 */ /* 0x001ee80000300800 */
[----:B------:R0:W-:Y:S04]  /*12990*/  STL [R1+0x20], R4 ;  /* 0x0000200401007387 */ /* 0x0001e80000100800 */
[----:B0-----:R-:W4:Y:S01]  /*129a0*/  LDL.LU R4, [R1+0xfac] ;  /* 0x000fac0001047983 */ /* 0x001f220000300800 */
[----:B------:R-:W-:-:S05]  /*129b0*/  IMAD R6, R6, UR4, RZ ;  /* 0x0000000406067c24 */ /* 0x000fca000f8e02ff */
[----:B------:R0:W-:Y:S02]  /*129c0*/  STL [R1+0x1c], R6 ;  /* 0x00001c0601007387 */ /* 0x0001e40000100800 */
[----:B0-----:R-:W-:Y:S02]  /*129d0*/  IMAD R6, R0, UR4, RZ ;  /* 0x0000000400067c24 */ /* 0x001fe4000f8e02ff */
[----:B----4-:R-:W-:Y:S02]  /*129e0*/  IMAD R0, R4, UR4, RZ ;  /* 0x0000000404007c24 */ /* 0x010fe4000f8e02ff */
[----:B------:R-:W4:Y:S04]  /*129f0*/  LDL.LU R4, [R1+0xfa8] ;  /* 0x000fa80001047983 */ /* 0x000f280000300800 */
[----:B------:R3:W-:Y:S02]  /*12a00*/  STL [R1+0x14], R6 ;  /* 0x0000140601007387 */ /* 0x0007e40000100800 */
[----:B---3--:R-:W-:-:S02]  /*12a10*/  IMAD R6, R11, UR4, RZ ;  /* 0x000000040b067c24 */ /* 0x008fc4000f8e02ff */
[----:B------:R-:W3:Y:S04]  /*12a20*/  LDL.LU R11, [R1+0xfa4] ;  /* 0x000fa400010b7983 */ /* 0x000ee80000300800 */
[----:B------:R2:W-:Y:S02]  /*12a30*/  STL [R1+0x10], R0 ;  /* 0x0000100001007387 */ /* 0x0005e40000100800 */
[----:B--2---:R-:W-:Y:S02]  /*12a40*/  IMAD R0, R2, UR4, RZ ;  /* 0x0000000402007c24 */ /* 0x004fe4000f8e02ff */
[----:B------:R-:W-:Y:S02]  /*12a50*/  IMAD R2, R7, UR4, RZ ;  /* 0x0000000407027c24 */ /* 0x000fe4000f8e02ff */
[----:B------:R-:W-:-:S02]  /*12a60*/  IMAD R7, R3, 0x2, R8 ;  /* 0x0000000203077824 */ /* 0x000fc400078e0208 */
[----:B------:R-:W-:Y:S02]  /*12a70*/  IMAD R227, R227, UR4, RZ ;  /* 0x00000004e3e37c24 */ /* 0x000fe4000f8e02ff */
[----:B------:R-:W-:Y:S01]  /*12a80*/  IMAD R224, R224, UR4, RZ ;  /* 0x00000004e0e07c24 */ /* 0x000fe2000f8e02ff */
[----:B----4-:R-:W-:-:S05]  /*12a90*/  LEA R3, P1, R242, R4, 0x1 ;  /* 0x00000004f2037211 */ /* 0x010fca00078208ff */
[----:B------:R0:W-:Y:S02]  /*12aa0*/  STL [R1+0x204], R3 ;  /* 0x0002040301007387 */ /* 0x0001e40000100800 */
[----:B0-----:R-:W-:-:S05]  /*12ab0*/  LEA R3, P2, R239, R4, 0x1 ;  /* 0x00000004ef037211 */ /* 0x001fca00078408ff */
        /* <DEDUP_REMOVED lines=10> */
[----:B------:R0:W-:Y:S04]  /*12b60*/  STL [R1+0x234], R3 ;  /* 0x0002340301007387 */ /* 0x0001e80000100800 */
[----:B0-----:R-:W2:Y:S01]  /*12b70*/  LDL.LU R3, [R1+0xfa0] ;  /* 0x000fa00001037983 */ /* 0x001ea20000300800 */
[----:B------:R-:W-:Y:S02]  /*12b80*/  IMAD R221, R221, UR4, RZ ;  /* 0x00000004dddd7c24 */ /* 0x000fe4000f8e02ff */
[----:B------:R-:W-:Y:S02]  /*12b90*/  IMAD R218, R218, UR4, RZ ;  /* 0x00000004dada7c24 */ /* 0x000fe4000f8e02ff */
[----:B------:R-:W-:Y:S02]  /*12ba0*/  IMAD R215, R215, UR4, RZ ;  /* 0x00000004d7d77c24 */ /* 0x000fe4000f8e02ff */
[----:B------:R-:W-:-:S02]  /*12bb0*/  IMAD R212, R212, UR4, RZ ;  /* 0x00000004d4d47c24 */ /* 0x000fc4000f8e02ff */
[----:B------:R-:W-:Y:S02]  /*12bc0*/  IMAD R209, R209, UR4, RZ ;  /* 0x00000004d1d17c24 */ /* 0x000fe4000f8e02ff */
[----:B------:R-:W-:Y:S02]  /*12bd0*/  IMAD R206, R206, UR4, RZ ;  /* 0x00000004cece7c24 */ /* 0x000fe4000f8e02ff */
        /* <DEDUP_REMOVED lines=46> */
[----:B------:R-:W-:Y:S01]  /*12ec0*/  IMAD R17, R17, UR4, RZ ;  /* 0x0000000411117c24 */ /* 0x000fe2000f8e02ff */
[----:B--2---:R-:W-:-:S05]  /*12ed0*/  LEA.HI.X.SX32 R242, R242, R3, 0x1, P1 ;  /* 0x00000003f2f27211 */ /* 0x004fca00008f0eff */
[----:B------:R0:W-:Y:S01]  /*12ee0*/  STL [R1+0x200], R242 ;  /* 0x000200f201007387 */ /* 0x0001e20000100800 */
[----:B------:R-:W-:Y:S02]  /*12ef0*/  LEA.HI.X.SX32 R236, R236, R3, 0x1, P3 ;  /* 0x00000003ecec7211 */ /* 0x000fe400018f0eff */
[----:B0-----:R-:W-:-:S05]  /*12f00*/  LEA R242, P1, R221, R4, 0x1 ;  /* 0x00000004ddf27211 */ /* 0x001fca00078208ff */
[----:B------:R0:W-:Y:S02]  /*12f10*/  STL [R1+0x23c], R242 ;  /* 0x00023cf201007387 */ /* 0x0001e40000100800 */
[----:B0-----:R-:W-:Y:S02]  /*12f20*/  LEA.HI.X.SX32 R242, R239, R3, 0x1, P2 ;  /* 0x00000003eff27211 */ /* 0x001fe400010f0eff */
[----:B------:R-:W-:-:S03]  /*12f30*/  LEA R239, P2, R218, R4, 0x1 ;  /* 0x00000004daef7211 */ /* 0x000fc600078408ff */
[----:B------:R0:W-:Y:S04]  /*12f40*/  STL [R1+0x208], R242 ;  /* 0x000208f201007387 */ /* 0x0001e80000100800 */
[----:B------:R1:W-:Y:S04]  /*12f50*/  STL [R1+0x244], R239 ;  /* 0x000244ef01007387 */ /* 0x0003e80000100800 */
[----:B------:R2:W-:Y:S01]  /*12f60*/  STL [R1+0x210], R236 ;  /* 0x000210ec01007387 */ /* 0x0005e20000100800 */
[----:B0-----:R-:W-:Y:S02]  /*12f70*/  LEA R242, P3, R215, R4, 0x1 ;  /* 0x00000004d7f27211 */ /* 0x001fe400078608ff */
[----:B-1----:R-:W-:-:S02]  /*12f80*/  LEA.HI.X.SX32 R239, R233, R3, 0x1, P4 ;  /* 0x00000003e9ef7211 */ /* 0x002fc400020f0eff */
[-C--:B------:R-:W-:Y:S02]  /*12f90*/  LEA.HI.X.SX32 R233, R230, R3.reuse, 0x1, P5 ;  /* 0x00000003e6e97211 */ /* 0x080fe400028f0eff */
[-C--:B--2---:R-:W-:Y:S01]  /*12fa0*/  LEA R236, P4, R212, R4.reuse, 0x1 ;  /* 0x00000004d4ec7211 */ /* 0x084fe200078808ff */
[----:B------:R-:W-:Y:S01]  /*12fb0*/  STL [R1+0x24c], R242 ;  /* 0x00024cf201007387 */ /* 0x000fe20000100800 */
[-C--:B------:R-:W-:Y:S02]  /*12fc0*/  LEA R230, P5, R209, R4.reuse, 0x1 ;  /* 0x00000004d1e67211 */ /* 0x080fe400078a08ff */
[----:B------:R-:W-:Y:S01]  /*12fd0*/  LEA.HI.X.SX32 R227, R227, R3, 0x1, P6 ;  /* 0x00000003e3e37211 */ /* 0x000fe200030f0eff */
[----:B------:R-:W-:Y:S04]  /*12fe0*/  STL [R1+0x218], R239 ;  /* 0x000218ef01007387 */ /* 0x000fe80000100800 */
[----:B------:R-:W-:Y:S04]  /*12ff0*/  STL [R1+0x254], R236 ;  /* 0x000254ec01007387 */ /* 0x000fe80000100800 */
[----:B------:R0:W-:Y:S04]  /*13000*/  STL [R1+0x220], R233 ;  /* 0x000220e901007387 */ /* 0x0001e80000100800 */
[----:B------:R1:W-:Y:S04]  /*13010*/  STL [R1+0x25c], R230 ;  /* 0x00025ce601007387 */ /* 0x0003e80000100800 */
[----:B------:R2:W-:Y:S01]  /*13020*/  STL [R1+0x228], R227 ;  /* 0x000228e301007387 */ /* 0x0005e20000100800 */
[----:B0-----:R-:W-:-:S02]  /*13030*/  LEA R233, P6, R206, R4, 0x1 ;  /* 0x00000004cee97211 */ /* 0x001fc400078c08ff */
[-C--:B-1----:R-:W-:Y:S02]  /*13040*/  LEA.HI.X.SX32 R230, R224, R3.reuse, 0x1, P0 ;  /* 0x00000003e0e67211 */ /* 0x082fe400000f0eff */
        /* <DEDUP_REMOVED lines=199> */
[----:B------:R-:W-:Y:S04]  /*13cc0*/  STL [R1+0x3b8], R28 ;  /* 0x0003b81c01007387 */ /* 0x000fe80000100800 */
[----:B------:R-:W2:Y:S04]  /*13cd0*/  LDL.LU R218, [R1] ;  /* 0x0000000001da7983 */ /* 0x000ea80000300800 */
[----:B------:R0:W-:Y:S04]  /*13ce0*/  STL [R1+0x3f4], R27 ;  /* 0x0003f41b01007387 */ /* 0x0001e80000100800 */
[----:B------:R1:W-:Y:S04]  /*13cf0*/  STL [R1+0x3c0], R26 ;  /* 0x0003c01a01007387 */ /* 0x0003e80000100800 */
[----:B------:R-:W4:Y:S01]  /*13d00*/  LDL.LU R221, [R1+0xc] ;  /* 0x00000c0001dd7983 */ /* 0x000f220000300800 */
[----:B0-----:R-:W-:-:S02]  /*13d10*/  LEA R27, P1, R19, R4, 0x1 ;  /* 0x00000004131b7211 */ /* 0x001fc400078208ff */
[----:B-1----:R-:W-:-:S03]  /*13d20*/  LEA.HI.X.SX32 R26, R25, R3, 0x1, P2 ;  /* 0x00000003191a7211 */ /* 0x002fc600010f0eff */
[----:B------:R-:W-:Y:S01]  /*13d30*/  STL [R1+0x3fc], R27 ;  /* 0x0003fc1b01007387 */ /* 0x000fe20000100800 */
[----:B------:R-:W-:-:S03]  /*13d40*/  LEA R25, P2, R18, R4, 0x1 ;  /* 0x0000000412197211 */ /* 0x000fc600078408ff */
[----:B------:R-:W3:Y:S01]  /*13d50*/  LDL.LU R224, [R1+0x18] ;  /* 0x0000180001e07983 */ /* 0x000ee20000300800 */
[----:B------:R-:W-:-:S03]  /*13d60*/  LEA.HI.X.SX32 R24, R24, R3, 0x1, P3 ;  /* 0x0000000318187211 */ /* 0x000fc600018f0eff */
[----:B------:R-:W-:Y:S04]  /*13d70*/  STL [R1+0x3c8], R26 ;  /* 0x0003c81a01007387 */ /* 0x000fe80000100800 */
[----:B------:R-:W3:Y:S04]  /*13d80*/  LDL.LU R227, [R1+0x28] ;  /* 0x0000280001e37983 */ /* 0x000ee80000300800 */
[----:B------:R0:W-:Y:S01]  /*13d90*/  STL [R1+0x404], R25 ;  /* 0x0004041901007387 */ /* 0x0001e20000100800 */
[----:B------:R-:W-:-:S03]  /*13da0*/  IMAD R16, R16, UR4, RZ ;  /* 0x0000000410107c24 */ /* 0x000fc6000f8e02ff */
[----:B------:R-:W3:Y:S04]  /*13db0*/  LDL.LU R230, [R1+0x24] ;  /* 0x0000240001e67983 */ /* 0x000ee80000300800 */
[----:B------:R1:W-:Y:S01]  /*13dc0*/  STL [R1+0x3d0], R24 ;  /* 0x0003d01801007387 */ /* 0x0003e20000100800 */
[----:B0-----:R-:W-:-:S03]  /*13dd0*/  LEA R25, P3, R17, R4, 0x1 ;  /* 0x0000000411197211 */ /* 0x001fc600078608ff */
[----:B------:R-:W3:Y:S04]  /*13de0*/  LDL.LU R233, [R1+0x20] ;  /* 0x0000200001e97983 */ /* 0x000ee80000300800 */
[----:B------:R-:W-:Y:S01]  /*13df0*/  STL [R1+0x40c], R25 ;  /* 0x00040c1901007387 */ /* 0x000fe20000100800 */
[----:B-1----:R-:W-:-:S03]  /*13e00*/  LEA.HI.X.SX32 R24, R23, R3, 0x1, P4 ;  /* 0x0000000317187211 */ /* 0x002fc600020f0eff */
[----:B------:R-:W3:Y:S01]  /*13e10*/  LDL.LU R236, [R1+0x1c] ;  /* 0x00001c0001ec7983 */ /* 0x000ee20000300800 */
[----:B------:R-:W-:-:S03]  /*13e20*/  LEA R23, P4, R16, R4, 0x1 ;  /* 0x0000000410177211 */ /* 0x000fc600078808ff */
[----:B------:R-:W-:Y:S04]  /*13e30*/  STL [R1+0x3d8], R24 ;  /* 0x0003d81801007387 */ /* 0x000fe80000100800 */
[----:B------:R-:W3:Y:S04]  /*13e40*/  LDL.LU R239, [R1+0x14] ;  /* 0x0000140001ef7983 */ /* 0x000ee80000300800 */
[----:B------:R0:W-:Y:S04]  /*13e50*/  STL [R1+0x414], R23 ;  /* 0x0004141701007387 */ /* 0x0001e80000100800 */
[----:B------:R-:W3:Y:S01]  /*13e60*/  LDL.LU R242, [R1+0x10] ;  /* 0x0000100001f27983 */ /* 0x000ee20000300800 */
[----:B------:R-:W-:Y:S01]  /*13e70*/  IMAD R15, R15, UR4, RZ ;  /* 0x000000040f0f7c24 */ /* 0x000fe2000f8e02ff */
[----:B------:R-:W-:Y:S01]  /*13e80*/  LEA.HI.X.SX32 R22, R22, R3, 0x1, P5 ;  /* 0x0000000316167211 */ /* 0x000fe200028f0eff */
[----:B------:R-:W-:-:S03]  /*13e90*/  IMAD R14, R14, UR4, RZ ;  /* 0x000000040e0e7c24 */ /* 0x000fc6000f8e02ff */
[-C--:B0-----:R-:W-:Y:S01]  /*13ea0*/  LEA R23, P5, R15, R4.reuse, 0x1 ;  /* 0x000000040f177211 */ /* 0x081fe200078a08ff */
[----:B------:R0:W-:Y:S01]  /*13eb0*/  STL [R1+0x3e0], R22 ;  /* 0x0003e01601007387 */ /* 0x0001e20000100800 */
[----:B------:R-:W-:Y:S01]  /*13ec0*/  IMAD R13, R13, UR4, RZ ;  /* 0x000000040d0d7c24 */ /* 0x000fe2000f8e02ff */
[-C--:B------:R-:W-:Y:S01]  /*13ed0*/  LEA.HI.X.SX32 R20, R20, R3.reuse, 0x1, P0 ;  /* 0x0000000314147211 */ /* 0x080fe200000f0eff */
[----:B------:R-:W-:Y:S01]  /*13ee0*/  IMAD R12, R12, UR4, RZ ;  /* 0x000000040c0c7c24 */ /* 0x000fe2000f8e02ff */
[----:B------:R-:W-:Y:S01]  /*13ef0*/  STL [R1+0x41c], R23 ;  /* 0x00041c1701007387 */ /* 0x000fe20000100800 */
[----:B------:R-:W-:Y:S01]  /*13f00*/  IMAD R10, R10, UR4, RZ ;  /* 0x000000040a0a7c24 */ /* 0x000fe2000f8e02ff */
[----:B0-----:R-:W-:Y:S02]  /*13f10*/  LEA.HI.X.SX32 R22, R21, R3, 0x1, P6 ;  /* 0x0000000315167211 */ /* 0x001fe400030f0eff */
[----:B------:R-:W-:-:S03]  /*13f20*/  LEA R21, P6, R14, R4, 0x1 ;  /* 0x000000040e157211 */ /* 0x000fc600078c08ff */
[----:B------:R0:W-:Y:S04]  /*13f30*/  STL [R1+0x3e8], R22 ;  /* 0x0003e81601007387 */ /* 0x0001e80000100800 */
[----:B------:R1:W-:Y:S01]  /*13f40*/  STL [R1+0x424], R21 ;  /* 0x0004241501007387 */ /* 0x0003e20000100800 */
[----:B------:R-:W-:-:S03]  /*13f50*/  IMAD R9, R9, UR4, RZ ;  /* 0x0000000409097c24 */ /* 0x000fc6000f8e02ff */
[----:B------:R1:W-:Y:S01]  /*13f60*/  STL [R1+0x3f0], R20 ;  /* 0x0003f01401007387 */ /* 0x0003e20000100800 */
[-C--:B0-----:R-:W-:Y:S02]  /*13f70*/  LEA R22, P0, R13, R4.reuse, 0x1 ;  /* 0x000000040d167211 */ /* 0x081fe400078008ff */
[-C--:B-1----:R-:W-:Y:S02]  /*13f80*/  LEA.HI.X.SX32 R21, R19, R3.reuse, 0x1, P1 ;  /* 0x0000000313157211 */ /* 0x082fe400008f0eff */
[-C--:B------:R-:W-:Y:S02]  /*13f90*/  LEA.HI.X.SX32 R19, R18, R3.reuse, 0x1, P2 ;  /* 0x0000000312137211 */ /* 0x080fe400010f0eff */
[-C--:B------:R-:W-:Y:S01]  /*13fa0*/  LEA R20, P1, R12, R4.reuse, 0x1 ;  /* 0x000000040c147211 */ /* 0x080fe200078208ff */
[----:B------:R-:W-:Y:S01]  /*13fb0*/  STL [R1+0x42c], R22 ;  /* 0x00042c1601007387 */ /* 0x000fe20000100800 */
[-C--:B------:R-:W-:Y:S01]  /*13fc0*/  LEA R18, P2, R10, R4.reuse, 0x1 ;  /* 0x000000040a127211 */ /* 0x080fe200078408ff */
[----:B------:R-:W-:Y:S01]  /*13fd0*/  IMAD R5, R5, UR4, RZ ;  /* 0x0000000405057c24 */ /* 0x000fe2000f8e02ff */
        /* <DEDUP_REMOVED lines=9> */
[----:B------:R-:W-:Y:S01]  /*14070*/  LEA R17, P4, R5, R4, 0x1 ;  /* 0x0000000405117211 */ /* 0x000fe200078808ff */
[----:B------:R-:W-:Y:S01]  /*14080*/  STL [R1+0x444], R19 ;  /* 0x0004441301007387 */ /* 0x000fe20000100800 */
[----:B------:R-:W-:-:S03]  /*14090*/  LEA.HI.X.SX32 R14, R14, R3, 0x1, P6 ;  /* 0x000000030e0e7211 */ /* 0x000fc600030f0eff */
[----:B------:R-:W-:Y:S04]  /*140a0*/  STL [R1+0x410], R18 ;  /* 0x0004101201007387 */ /* 0x000fe80000100800 */
[----:B------:R-:W-:Y:S04]  /*140b0*/  STL [R1+0x44c], R17 ;  /* 0x00044c1101007387 */ /* 0x000fe80000100800 */
[----:B------:R4:W-:Y:S01]  /*140c0*/  STL [R1+0x418], R16 ;  /* 0x0004181001007387 */ /* 0x0009e20000100800 */
[----:B------:R-:W-:Y:S01]  /*140d0*/  LEA.HI.X.SX32 R10, R10, R3, 0x1, P2 ;  /* 0x000000030a0a7211 */ /* 0x000fe200010f0eff */
        /* <DEDUP_REMOVED lines=18> */
[----:B------:R-:W-:Y:S01]  /*14200*/  IMAD R155, R155, UR4, RZ ;  /* 0x000000049b9b7c24 */ /* 0x000fe2000f8e02ff */
[----:B--2---:R-:W-:-:S05]  /*14210*/  LEA R15, P5, R218, R4, 0x1 ;  /* 0x00000004da0f7211 */ /* 0x004fca00078a08ff */
[----:B------:R0:W-:Y:S04]  /*14220*/  STL [R1+0x454], R15 ;  /* 0x0004540f01007387 */ /* 0x0001e80000100800 */
[----:B------:R3:W-:Y:S01]  /*14230*/  STL [R1+0x420], R14 ;  /* 0x0004200e01007387 */ /* 0x0007e20000100800 */
[-C--:B----4-:R-:W-:Y:S02]  /*14240*/  LEA R16, P6, R221, R4.reuse, 0x1 ;  /* 0x00000004dd107211 */ /* 0x090fe400078c08ff */
[-C--:B0-----:R-:W-:Y:S02]  /*14250*/  LEA.HI.X.SX32 R15, R13, R3.reuse, 0x1, P0 ;  /* 0x000000030d0f7211 */ /* 0x081fe400000f0eff */
[----:B------:R-:W-:Y:S01]  /*14260*/  LEA.HI.X.SX32 R13, R12, R3, 0x1, P1 ;  /* 0x000000030c0d7211 */ /* 0x000fe200008f0eff */
[----:B------:R-:W-:Y:S01]  /*14270*/  STL [R1+0x45c], R16 ;  /* 0x00045c1001007387 */ /* 0x000fe20000100800 */
[----:B---3--:R-:W-:-:S03]  /*14280*/  LEA R14, P0, R224, R4, 0x1 ;  /* 0x00000004e00e7211 */ /* 0x008fc600078008ff */
[----:B------:R-:W-:Y:S04]  /*14290*/  STL [R1+0x428], R15 ;  /* 0x0004280f01007387 */ /* 0x000fe80000100800 */
[----:B------:R-:W-:Y:S01]  /*142a0*/  STL [R1+0x464], R14 ;  /* 0x0004640e01007387 */ /* 0x000fe20000100800 */
[----:B------:R-:W-:-:S03]  /*142b0*/  LEA R12, P1, R227, R4, 0x1 ;  /* 0x00000004e30c7211 */ /* 0x000fc600078208ff */
[----:B------:R0:W-:Y:S04]  /*142c0*/  STL [R1+0x430], R13 ;  /* 0x0004300d01007387 */ /* 0x0001e80000100800 */
[----:B------:R1:W-:Y:S04]  /*142d0*/  STL [R1+0x46c], R12 ;  /* 0x00046c0c01007387 */ /* 0x0003e80000100800 */
[----:B------:R2:W-:Y:S01]  /*142e0*/  STL [R1+0x438], R10 ;  /* 0x0004380a01007387 */ /* 0x0005e20000100800 */
[----:B0-----:R-:W-:Y:S02]  /*142f0*/  LEA R13, P2, R230, R4, 0x1 ;  /* 0x00000004e60d7211 */ /* 0x001fe400078408ff */
[----:B-1----:R-:W-:-:S03]  /*14300*/  LEA.HI.X.SX32 R12, R9, R3, 0x1, P3 ;  /* 0x00000003090c7211 */ /* 0x002fc600018f0eff */
[----:B------:R-:W-:Y:S01]  /*14310*/  STL [R1+0x474], R13 ;  /* 0x0004740d01007387 */ /* 0x000fe20000100800 */
[----:B------:R-:W-:Y:S02]  /*14320*/  LEA.HI.X.SX32 R9, R5, R3, 0x1, P4 ;  /* 0x0000000305097211 */ /* 0x000fe400020f0eff */
[-C--:B--2---:R-:W-:Y:S01]  /*14330*/  LEA R10, P3, R233, R4.reuse, 0x1 ;  /* 0x00000004e90a7211 */ /* 0x084fe200078608ff */
[----:B------:R-:W-:Y:S01]  /*14340*/  STL [R1+0x440], R12 ;  /* 0x0004400c01007387 */ /* 0x000fe20000100800 */
[----:B------:R-:W-:-:S03]  /*14350*/  LEA R5, P4, R236, R4, 0x1 ;  /* 0x00000004ec057211 */ /* 0x000fc600078808ff */
[----:B------:R0:W-:Y:S04]  /*14360*/  STL [R1+0x47c], R10 ;  /* 0x00047c0a01007387 */ /* 0x0001e80000100800 */
[----:B------:R1:W-:Y:S01]  /*14370*/  STL [R1+0x448], R9 ;  /* 0x0004480901007387 */ /* 0x0003e20000100800 */
[----:B0-----:R-:W-:-:S03]  /*14380*/  LEA.HI.X.SX32 R10, R218, R3, 0x1, P5 ;  /* 0x00000003da0a7211 */ /* 0x001fc600028f0eff */
[----:B------:R0:W-:Y:S01]  /*14390*/  STL [R1+0x484], R5 ;  /* 0x0004840501007387 */ /* 0x0001e20000100800 */
[----:B-1----:R-:W-:-:S03]  /*143a0*/  LEA R9, P5, R239, R4, 0x1 ;  /* 0x00000004ef097211 */ /* 0x002fc600078a08ff */
        /* <DEDUP_REMOVED lines=34> */
[----:B------:R-:W2:Y:S01]  /*145d0*/  LDL.LU R6, [R1+0xf9c] ;  /* 0x000f9c0001067983 */ /* 0x000ea20000300800 */
[----:B-1----:R-:W-:-:S03]  /*145e0*/  LEA R9, P0, R168, R4, 0x1 ;  /* 0x00000004a8097211 */ /* 0x002fc600078008ff */
[----:B------:R0:W-:Y:S04]  /*145f0*/  STL [R1+0x4cc], R5 ;  /* 0x0004cc0501007387 */ /* 0x0001e80000100800 */
[----:B------:R1:W-:Y:S01]  /*14600*/  STL [R1+0x498], R10 ;  /* 0x0004980a01007387 */ /* 0x0003e20000100800 */
[----:B0-----:R-:W-:-:S03]  /*14610*/  LEA.HI.X.SX32 R5, R0, R3, 0x1, P1 ;  /* 0x0000000300057211 */ /* 0x001fc600008f0eff */
[----:B------:R-:W3:Y:S01]  /*14620*/  LDL.LU R0, [R1+0xf98] ;  /* 0x000f980001007983 */ /* 0x000ee20000300800 */
[----:B-1----:R-:W-:-:S03]  /*14630*/  LEA R10, P1, R167, R4, 0x1 ;  /* 0x00000004a70a7211 */ /* 0x002fc600078208ff */
        /* <DEDUP_REMOVED lines=42> */
[----:B------:R-:W-:Y:S01]  /*148e0*/  IMAD R154, R154, UR4, RZ ;  /* 0x000000049a9a7c24 */ /* 0x000fe2000f8e02ff */
[----:B0-----:R-:W-:Y:S02]  /*148f0*/  LEA.HI.X.SX32 R10, R163, R3, 0x1, P5 ;  /* 0x00000003a30a7211 */ /* 0x001fe400028f0eff */
        /* <DEDUP_REMOVED lines=757> */
[----:B------:R-:W-:Y:S01]  /*17850*/  STL [R1+0xaf8], R10 ;  /* 0x000af80a01007387 */ /* 0x000fe20000100800 */
[----:B-1----:R-:W-:-:S03]  /*17860*/  LEA R5, P3, R250, R4, 0x1 ;  /* 0x00000004fa057211 */ /* 0x002fc600078608ff */
[----:B------:R-:W4:Y:S04]  /*17870*/  LDL.LU R197, [R1+0x198] ;  /* 0x0001980001c57983 */ /* 0x000f280000300800 */
[----:B------:R0:W-:Y:S04]  /*17880*/  STL [R1+0xad8], R9 ;  /* 0x000ad80901007387 */ /* 0x0001e80000100800 */
[----:B------:R-:W2:Y:S04]  /*17890*/  LDL.LU R200, [R1+0x1a0] ;  /* 0x0001a00001c87983 */ /* 0x000ea80000300800 */
[----:B------:R1:W-:Y:S04]  /*178a0*/  STL [R1+0xafc], R5 ;  /* 0x000afc0501007387 */ /* 0x0003e80000100800 */
[----:B------:R-:W3:Y:S01]  /*178b0*/  LDL.LU R203, [R1+0x15c] ;  /* 0x00015c0001cb7983 */ /* 0x000ee20000300800 */
[----:B------:R-:W-:Y:S01]  /*178c0*/  IMAD R247, R247, UR4, RZ ;  /* 0x00000004f7f77c24 */ /* 0x000fe2000f8e02ff */
[----:B0-----:R-:W-:-:S02]  /*178d0*/  LEA.HI.X.SX32 R9, R243, R3, 0x1, P4 ;  /* 0x00000003f3097211 */ /* 0x001fc400020f0eff */
[----:B------:R-:W3:Y:S04]  /*178e0*/  LDL.LU R206, [R1+0x160] ;  /* 0x0001600001ce7983 */ /* 0x000ee80000300800 */
[----:B------:R-:W3:Y:S01]  /*178f0*/  LDL.LU R209, [R1+0x164] ;  /* 0x0001640001d17983 */ /* 0x000ee20000300800 */
[----:B-1----:R-:W-:-:S03]  /*17900*/  LEA R5, P4, R247, R4, 0x1 ;  /* 0x00000004f7057211 */ /* 0x002fc600078808ff */
[----:B------:R-:W3:Y:S04]  /*17910*/  LDL.LU R212, [R1+0x168] ;  /* 0x0001680001d47983 */ /* 0x000ee80000300800 */
[----:B------:R-:W-:Y:S04]  /*17920*/  STL [R1+0xae0], R9 ;  /* 0x000ae00901007387 */ /* 0x000fe80000100800 */
[----:B------:R-:W3:Y:S01]  /*17930*/  LDL.LU R215, [R1+0x16c] ;  /* 0x00016c0001d77983 */ /* 0x000ee20000300800 */
[----:B------:R-:W-:-:S03]  /*17940*/  LEA.HI.X.SX32 R4, R244, R3, 0x1, P5 ;  /* 0x00000003f4047211 */ /* 0x000fc600028f0eff */
[----:B------:R0:W-:Y:S04]  /*17950*/  STL [R1+0x6f8], R5 ;  /* 0x0006f80501007387 */ /* 0x0001e80000100800 */
[----:B------:R-:W3:Y:S04]  /*17960*/  LDL.LU R218, [R1+0x170] ;  /* 0x0001700001da7983 */ /* 0x000ee80000300800 */
[----:B------:R-:W3:Y:S01]  /*17970*/  LDL.LU R221, [R1+0x174] ;  /* 0x0001740001dd7983 */ /* 0x000ee20000300800 */
[----:B0-----:R-:W-:-:S03]  /*17980*/  LEA.HI.X.SX32 R5, R2, R3, 0x1, P6 ;  /* 0x0000000302057211 */ /* 0x001fc600030f0eff */
[----:B------:R-:W-:Y:S04]  /*17990*/  STL [R1+0x6e4], R4 ;  /* 0x0006e40401007387 */ /* 0x000fe80000100800 */
[----:B------:R-:W3:Y:S01]  /*179a0*/  LDL.LU R2, [R1+0xf94] ;  /* 0x000f940001027983 */ /* 0x000ee20000300800 */
[----:B------:R-:W-:-:S03]  /*179b0*/  LEA.HI.X.SX32 R9, R245, R3, 0x1, P0 ;  /* 0x00000003f5097211 */ /* 0x000fc600000f0eff */
[----:B------:R-:W3:Y:S04]  /*179c0*/  LDL.LU R224, [R1+0x178] ;  /* 0x0001780001e07983 */ /* 0x000ee80000300800 */
[----:B------:R0:W-:Y:S04]  /*179d0*/  STL [R1+0x6e8], R5 ;  /* 0x0006e80501007387 */ /* 0x0001e80000100800 */
[----:B------:R-:W3:Y:S01]  /*179e0*/  LDL.LU R227, [R1+0x17c] ;  /* 0x00017c0001e37983 */ /* 0x000ee20000300800 */
[----:B0-----:R-:W-:-:S03]  /*179f0*/  LEA.HI.X.SX32 R5, R249, R3, 0x1, P1 ;  /* 0x00000003f9057211 */ /* 0x001fc600008f0eff */
[----:B------:R-:W-:Y:S04]  /*17a00*/  STL [R1+0x6ec], R9 ;  /* 0x0006ec0901007387 */ /* 0x000fe80000100800 */
[----:B------:R-:W3:Y:S04]  /*17a10*/  LDL.LU R230, [R1+0x180] ;  /* 0x0001800001e67983 */ /* 0x000ee80000300800 */
[----:B------:R0:W-:Y:S04]  /*17a20*/  STL [R1+0x6f0], R5 ;  /* 0x0006f00501007387 */ /* 0x0001e80000100800 */
[----:B------:R-:W3:Y:S01]  /*17a30*/  LDL.LU R233, [R1+0x184] ;  /* 0x0001840001e97983 */ /* 0x000ee20000300800 */
[----:B0-----:R-:W-:-:S05]  /*17a40*/  LEA.HI.X.SX32 R5, R251, R3, 0x1, P2 ;  /* 0x00000003fb057211 */ /* 0x001fca00010f0eff */
[----:B------:R0:W-:Y:S04]  /*17a50*/  STL [R1+0x6f4], R5 ;  /* 0x0006f40501007387 */ /* 0x0001e80000100800 */
[----:B------:R-:W3:Y:S01]  /*17a60*/  LDL.LU R236, [R1+0x188] ;  /* 0x0001880001ec7983 */ /* 0x000ee20000300800 */
[----:B------:R-:W1:Y:S01]  /*17a70*/  S2R R239, SR_TID.X ;  /* 0x0000000000ef7919 */ /* 0x000e620000002100 */
[----:B------:R-:W-:Y:S01]  /*17a80*/  IMAD R11, R11, UR5, RZ ;  /* 0x000000050b0b7c24 */ /* 0x000fe2000f8e02ff */
[-C--:B0-----:R-:W-:Y:S02]  /*17a90*/  LEA.HI.X.SX32 R5, R250, R3.reuse, 0x1, P3 ;  /* 0x00000003fa057211 */ /* 0x081fe400018f0eff */
[----:B------:R-:W-:Y:S02]  /*17aa0*/  LEA.HI.X.SX32 R3, R247, R3, 0x1, P4 ;  /* 0x00000003f7037211 */ /* 0x000fe400020f0eff */
[----:B------:R-:W-:Y:S01]  /*17ab0*/  LEA R4, P5, R11, UR12, 0x1 ;  /* 0x0000000c0b047c11 */ /* 0x000fe2000f8a08ff */
[----:B------:R-:W-:Y:S04]  /*17ac0*/  STL [R1+0x6fc], R5 ;  /* 0x0006fc0501007387 */ /* 0x000fe80000100800 */
[----:B------:R0:W-:Y:S01]  /*17ad0*/  STL [R1+0x5f4], R3 ;  /* 0x0005f40301007387 */ /* 0x0001e20000100800 */
[----:B-1----:R-:W-:-:S04]  /*17ae0*/  SHF.R.U32.HI R194, RZ, 0x6, R239 ;  /* 0x00000006ffc27819 */ /* 0x002fc800000116ef */
[----:B------:R-:W-:-:S04]  /*17af0*/  SGXT.U32 R194, R194, 0x1 ;  /* 0x00000001c2c2781a */ /* 0x000fc80000000000 */
[----:B------:R-:W-:-:S05]  /*17b00*/  LOP3.LUT R194, R194, 0x3e, RZ, 0xfc, !PT ;  /* 0x0000003ec2c27812 */ /* 0x000fca00078efcff */
[----:B------:R-:W-:Y:S01]  /*17b10*/  IMAD R194, R194, UR9, RZ ;  /* 0x00000009c2c27c24 */ /* 0x000fe2000f8e02ff */
[----:B0-----:R-:W-:-:S04]  /*17b20*/  LEA.HI.X.SX32 R3, R11, UR13, 0x1, P5 ;  /* 0x0000000d0b037c11 */ /* 0x001fc8000a8f0eff */
[----:B------:R-:W-:-:S05]  /*17b30*/  LEA R10, P4, R194, R4, 0x1 ;  /* 0x00000004c20a7211 */ /* 0x000fca00078808ff */
[----:B------:R3:W-:Y:S01]  /*17b40*/  STL [R1+0x5fc], R10 ;  /* 0x0005fc0a01007387 */ /* 0x0007e20000100800 */
[----:B------:R-:W-:Y:S01]  /*17b50*/  SHF.R.U32.HI R242, RZ, 0x6, R239 ;  /* 0x00000006fff27819 */ /* 0x000fe200000116ef */
[----:B------:R-:W-:-:S03]  /*17b60*/  IMAD R239, RZ, RZ, -UR9 ;  /* 0x80000009ffef7e24 */ /* 0x000fc6000f8e02ff */
[----:B------:R-:W-:Y:S01]  /*17b70*/  SGXT.U32 R242, R242, 0x1 ;  /* 0x00000001f2f2781a */ /* 0x000fe20000000000 */
[----:B------:R-:W-:-:S04]  /*17b80*/  IMAD R5, R239, 0x2, R7 ;  /* 0x00000002ef057824 */ /* 0x000fc800078e0207 */
[----:B------:R-:W-:Y:S01]  /*17b90*/  IMAD R13, R242, UR9, RZ ;  /* 0x00000009f20d7c24 */ /* 0x000fe2000f8e02ff */
[-C--:B----4-:R-:W-:Y:S02]  /*17ba0*/  LEA R9, P5, R197, R4.reuse, 0x1 ;  /* 0x00000004c5097211 */ /* 0x090fe400078a08ff */
[----:B--2---:R-:W-:-:S03]  /*17bb0*/  LEA R11, P0, R200, R4, 0x1 ;  /* 0x00000004c80b7211 */ /* 0x004fc600078008ff */
[----:B------:R0:W-:Y:S01]  /*17bc0*/  STL [R1+0x604], R9 ;  /* 0x0006040901007387 */ /* 0x0001e20000100800 */
[----:B---3--:R-:W-:-:S03]  /*17bd0*/  LEA R10, P1, R203, R4, 0x1 ;  /* 0x00000004cb0a7211 */ /* 0x008fc600078208ff */
[----:B------:R1:W-:Y:S01]  /*17be0*/  STL [R1+0x60c], R11 ;  /* 0x00060c0b01007387 */ /* 0x0003e20000100800 */
[----:B0-----:R-:W-:-:S03]  /*17bf0*/  LEA R9, P2, R206, R4, 0x1 ;  /* 0x00000004ce097211 */ /* 0x001fc600078408ff */
[----:B------:R0:W-:Y:S01]  /*17c00*/  STL [R1+0x614], R10 ;  /* 0x0006140a01007387 */ /* 0x0001e20000100800 */
[----:B-1----:R-:W-:-:S03]  /*17c10*/  LEA R11, P3, R209, R4, 0x1 ;  /* 0x00000004d10b7211 */ /* 0x002fc600078608ff */
[----:B------:R1:W-:Y:S01]  /*17c20*/  STL [R1+0x61c], R9 ;  /* 0x00061c0901007387 */ /* 0x0003e20000100800 */
[----:B0-----:R-:W-:-:S03]  /*17c30*/  LEA.HI.X.SX32 R10, R194, R3, 0x1, P4 ;  /* 0x00000003c20a7211 */ /* 0x001fc600020f0eff */
[----:B------:R0:W-:Y:S04]  /*17c40*/  STL [R1+0x624], R11 ;  /* 0x0006240b01007387 */ /* 0x0001e80000100800 */
[----:B------:R2:W-:Y:S01]  /*17c50*/  STL [R1+0x5f8], R10 ;  /* 0x0005f80a01007387 */ /* 0x0005e20000100800 */
[----:B-1----:R-:W-:Y:S02]  /*17c60*/  LEA R9, P4, R212, R4, 0x1 ;  /* 0x00000004d4097211 */ /* 0x002fe400078808ff */
[----:B0-----:R-:W-:-:S03]  /*17c70*/  LEA.HI.X.SX32 R11, R197, R3, 0x1, P5 ;  /* 0x00000003c50b7211 */ /* 0x001fc600028f0eff */
[----:B------:R0:W-:Y:S01]  /*17c80*/  STL [R1+0x62c], R9 ;  /* 0x00062c0901007387 */ /* 0x0001e20000100800 */
[----:B--2---:R-:W-:-:S03]  /*17c90*/  LEA R10, P5, R215, R4, 0x1 ;  /* 0x00000004d70a7211 */ /* 0x004fc600078a08ff */
[----:B------:R1:W-:Y:S04]  /*17ca0*/  STL [R1+0x600], R11 ;  /* 0x0006000b01007387 */ /* 0x0003e80000100800 */
[----:B------:R2:W-:Y:S01]  /*17cb0*/  STL [R1+0x634], R10 ;  /* 0x0006340a01007387 */ /* 0x0005e20000100800 */
[----:B0-----:R-:W-:Y:S02]  /*17cc0*/  LEA.HI.X.SX32 R9, R200, R3, 0x1, P0 ;  /* 0x00000003c8097211 */ /* 0x001fe400000f0eff */
[----:B-1----:R-:W-:-:S03]  /*17cd0*/  LEA R11, P0, R218, R4, 0x1 ;  /* 0x00000004da0b7211 */ /* 0x002fc600078008ff */
[----:B------:R0:W-:Y:S01]  /*17ce0*/  STL [R1+0x608], R9 ;  /* 0x0006080901007387 */ /* 0x0001e20000100800 */
[----:B--2---:R-:W-:-:S03]  /*17cf0*/  LEA.HI.X.SX32 R10, R203, R3, 0x1, P1 ;  /* 0x00000003cb0a7211 */ /* 0x004fc600008f0eff */
[----:B------:R1:W-:Y:S04]  /*17d00*/  STL [R1+0x63c], R11 ;  /* 0x00063c0b01007387 */ /* 0x0003e80000100800 */
[----:B------:R2:W-:Y:S01]  /*17d10*/  STL [R1+0x610], R10 ;  /* 0x0006100a01007387 */ /* 0x0005e20000100800 */
[----:B0-----:R-:W-:Y:S02]  /*17d20*/  LEA R9, P1, R221, R4, 0x1 ;  /* 0x00000004dd097211 */ /* 0x001fe400078208ff */
[----:B-1----:R-:W-:-:S03]  /*17d30*/  LEA.HI.X.SX32 R11, R206, R3, 0x1, P2 ;  /* 0x00000003ce0b7211 */ /* 0x002fc600010f0eff */
        /* <DEDUP_REMOVED lines=20> */
[----:B------:R1:W-:Y:S01]  /*17e80*/  STL [R1+0x66c], R11 ;  /* 0x00066c0b01007387 */ /* 0x0003e20000100800 */
[----:B------:R-:W-:-:S03]  /*17e90*/  LEA.HI.X.SX32 R12, R227, R3, 0x1, P3 ;  /* 0x00000003e30c7211 */ /* 0x000fc600018f0eff */
[----:B------:R2:W-:Y:S01]  /*17ea0*/  STL [R1+0x640], R10 ;  /* 0x0006400a01007387 */ /* 0x0005e20000100800 */
[----:B0-----:R-:W-:Y:S02]  /*17eb0*/  LEA R9, P1, R2, R4, 0x1 ;  /* 0x0000000402097211 */ /* 0x001fe400078208ff */
[----:B-1----:R-:W-:-:S03]  /*17ec0*/  LEA.HI.X.SX32 R11, R224, R3, 0x1, P2 ;  /* 0x00000003e00b7211 */ /* 0x002fc600010f0eff */
[----:B------:R-:W-:Y:S01]  /*17ed0*/  STL [R1+0x674], R9 ;  /* 0x0006740901007387 */ /* 0x000fe20000100800 */
[----:B--2---:R-:W-:-:S03]  /*17ee0*/  LEA R10, P2, R0, R4, 0x1 ;  /* 0x00000004000a7211 */ /* 0x004fc600078408ff */
[----:B------:R0:W-:Y:S04]  /*17ef0*/  STL [R1+0x648], R11 ;  /* 0x0006480b01007387 */ /* 0x0001e80000100800 */
[----:B------:R1:W-:Y:S04]  /*17f00*/  STL [R1+0x67c], R10 ;  /* 0x00067c0a01007387 */ /* 0x0003e80000100800 */
[----:B------:R2:W-:Y:S01]  /*17f10*/  STL [R1+0x650], R12 ;  /* 0x0006500c01007387 */ /* 0x0005e20000100800 */
[----:B0-----:R-:W-:Y:S02]  /*17f20*/  LEA.HI.X.SX32 R11, R230, R3, 0x1, P4 ;  /* 0x00000003e60b7211 */ /* 0x001fe400020f0eff */
[----:B-1----:R-:W-:-:S02]  /*17f30*/  LEA R10, P3, R6, R4, 0x1 ;  /* 0x00000004060a7211 */ /* 0x002fc400078608ff */
[----:B--2---:R-:W-:-:S03]  /*17f40*/  LEA R12, P4, R8, R4, 0x1 ;  /* 0x00000004080c7211 */ /* 0x004fc600078808ff */
[----:B------:R-:W-:Y:S04]  /*17f50*/  STL [R1+0x684], R10 ;  /* 0x0006840a01007387 */ /* 0x000fe80000100800 */
[----:B------:R0:W-:Y:S01]  /*17f60*/  STL [R1+0x658], R11 ;  /* 0x0006580b01007387 */ /* 0x0001e20000100800 */
[----:B------:R-:W-:-:S03]  /*17f70*/  LEA.HI.X.SX32 R14, R236, R3, 0x1, P0 ;  /* 0x00000003ec0e7211 */ /* 0x000fc600000f0eff */
[----:B------:R1:W-:Y:S01]  /*17f80*/  STL [R1+0x68c], R12 ;  /* 0x00068c0c01007387 */ /* 0x0003e20000100800 */
[----:B0-----:R-:W-:Y:S02]  /*17f90*/  LEA.HI.X.SX32 R11, R233, R3, 0x1, P5 ;  /* 0x00000003e90b7211 */ /* 0x001fe400028f0eff */
[----:B-1----:R-:W-:-:S03]  /*17fa0*/  LEA R12, P5, R7, R4, 0x1 ;  /* 0x00000004070c7211 */ /* 0x002fc600078a08ff */
[----:B------:R-:W-:Y:S01]  /*17fb0*/  STL [R1+0x660], R11 ;  /* 0x0006600b01007387 */ /* 0x000fe20000100800 */
[----:B------:R-:W-:-:S03]  /*17fc0*/  LEA.HI.X.SX32 R15, R2, R3, 0x1, P1 ;  /* 0x00000003020f7211 */ /* 0x000fc600008f0eff */
[----:B------:R0:W-:Y:S04]  /*17fd0*/  STL [R1+0x694], R12 ;  /* 0x0006940c01007387 */ /* 0x0001e80000100800 */
[----:B------:R1:W-:Y:S04]  /*17fe0*/  STL [R1+0x668], R14 ;  /* 0x0006680e01007387 */ /* 0x0003e80000100800 */
[----:B------:R2:W5:Y:S01]  /*17ff0*/  LDL.LU R2, [R1+0xf90] ;  /* 0x000f900001027983 */ /* 0x0005620000300800 */
[-C--:B0-----:R-:W-:Y:S02]  /*18000*/  LEA R12, P0, R5, R4.reuse, 0x1 ;  /* 0x00000004050c7211 */ /* 0x081fe400078008ff */
[----:B-1----:R-:W-:-:S03]  /*18010*/  LEA R14, P1, R13, R4, 0x1 ;  /* 0x000000040d0e7211 */ /* 0x002fc600078208ff */
[----:B------:R-:W-:Y:S01]  /*18020*/  STL [R1+0x69c], R12 ;  /* 0x00069c0c01007387 */ /* 0x000fe20000100800 */
[----:B------:R-:W-:-:S03]  /*18030*/  LEA.HI.X.SX32 R8, R8, R3, 0x1, P4 ;  /* 0x0000000308087211 */ /* 0x000fc600020f0eff */
[----:B------:R0:W-:Y:S01]  /*18040*/  STL [R1+0x670], R15 ;  /* 0x0006700f01007387 */ /* 0x0001e20000100800 */
[----:B------:R-:W-:-:S03]  /*18050*/  IMAD R9, R239, 0x2, R5 ;  /* 0x00000002ef097824 */ /* 0x000fc600078e0205 */
[----:B------:R1:W-:Y:S01]  /*18060*/  STL [R1+0x6e0], R14 ;  /* 0x0006e00e01007387 */ /* 0x0003e20000100800 */
[----:B0-----:R-:W-:-:S03]  /*18070*/  LEA.HI.X.SX32 R15, R0, R3, 0x1, P2 ;  /* 0x00000003000f7211 */ /* 0x001fc600010f0eff */
[----:B------:R-:W3:Y:S01]  /*18080*/  LDL.LU R0, [R1+0xf8c] ;  /* 0x000f8c0001007983 */ /* 0x000ee20000300800 */
[----:B-1----:R-:W-:-:S03]  /*18090*/  LEA.HI.X.SX32 R14, R6, R3, 0x1, P3 ;  /* 0x00000003060e7211 */ /* 0x002fc600018f0eff */
[----:B------:R-:W-:Y:S01]  /*180a0*/  STL [R1+0x678], R15 ;  /* 0x0006780f01007387 */ /* 0x000fe20000100800 */
[----:B------:R-:W-:-:S03]  /*180b0*/  IMAD R10, R239, 0x2, R9 ;  /* 0x00000002ef0a7824 */ /* 0x000fc600078e0209 */
[----:B------:R0:W-:Y:S04]  /*180c0*/  STL [R1+0x680], R14 ;  /* 0x0006800e01007387 */ /* 0x0001e80000100800 */
[----:B------:R1:W-:Y:S01]  /*180d0*/  STL [R1+0x688], R8 ;  /* 0x0006880801007387 */ /* 0x0003e20000100800 */
[----:B------:R-:W-:Y:S01]  /*180e0*/  IMAD R11, R239, 0x2, R10 ;  /* 0x00000002ef0b7824 */ /* 0x000fe200078e020a */
[-C--:B0-----:R-:W-:Y:S02]  /*180f0*/  LEA.HI.X.SX32 R14, R7, R3.reuse, 0x1, P5 ;  /* 0x00000003070e7211 */ /* 0x081fe400028f0eff */
[-C--:B------:R-:W-:Y:S02]  /*18100*/  LEA.HI.X.SX32 R7, R13, R3.reuse, 0x1, P1 ;  /* 0x000000030d077211 */ /* 0x080fe400008f0eff */
[----:B-1----:R-:W-:Y:S01]  /*18110*/  LEA.HI.X.SX32 R8, R5, R3, 0x1, P0 ;  /* 0x0000000305087211 */ /* 0x002fe200000f0eff */
[----:B------:R-:W-:Y:S01]  /*18120*/  STL [R1+0x690], R14 ;  /* 0x0006900e01007387 */ /* 0x000fe20000100800 */
[----:B------:R-:W-:Y:S01]  /*18130*/  LEA R13, P0, R9, R4, 0x1 ;  /* 0x00000004090d7211 */ /* 0x000fe200078008ff */
[----:B------:R-:W-:-:S02]  /*18140*/  IMAD R12, R239, 0x2, R11 ;  /* 0x00000002ef0c7824 */ /* 0x000fc400078e020b */
[----:B------:R0:W-:Y:S04]  /*18150*/  STL [R1+0x698], R8 ;  /* 0x0006980801007387 */ /* 0x0001e80000100800 */
[----:B------:R1:W-:Y:S01]  /*18160*/  STL [R1+0x6dc], R7 ;  /* 0x0006dc0701007387 */ /* 0x0003e20000100800 */
[----:B------:R-:W-:Y:S01]  /*18170*/  IMAD R6, R239, 0x2, R12 ;  /* 0x00000002ef067824 */ /* 0x000fe200078e020c */
[-C--:B0-----:R-:W-:Y:S02]  /*18180*/  LEA R8, P2, R11, R4.reuse, 0x1 ;  /* 0x000000040b087211 */ /* 0x081fe400078408ff */
[----:B-1----:R-:W-:Y:S01]  /*18190*/  LEA R7, P1, R10, R4, 0x1 ;  /* 0x000000040a077211 */ /* 0x002fe200078208ff */
[----:B------:R-:W-:Y:S01]  /*181a0*/  STL [R1+0x6a4], R13 ;  /* 0x0006a40d01007387 */ /* 0x000fe20000100800 */
[----:B------:R-:W-:-:S03]  /*181b0*/  IMAD R5, R239, 0x2, R6 ;  /* 0x00000002ef057824 */ /* 0x000fc600078e0206 */
[----:B------:R0:W-:Y:S04]  /*181c0*/  STL [R1+0x6ac], R7 ;  /* 0x0006ac0701007387 */ /* 0x0001e80000100800 */
[----:B------:R1:W-:Y:S01]  /*181d0*/  STL [R1+0x6b4], R8 ;  /* 0x0006b40801007387 */ /* 0x0003e20000100800 */
[-C--:B0-----:R-:W-:Y:S02]  /*181e0*/  LEA.HI.X.SX32 R7, R9, R3.reuse, 0x1, P0 ;  /* 0x0000000309077211 */ /* 0x081fe400000f0eff */
[-C--:B------:R-:W-:Y:S02]  /*181f0*/  LEA.HI.X.SX32 R9, R11, R3.reuse, 0x1, P2 ;  /* 0x000000030b097211 */ /* 0x080fe400010f0eff */
[----:B-1----:R-:W-:Y:S01]  /*18200*/  LEA.HI.X.SX32 R8, R10, R3, 0x1, P1 ;  /* 0x000000030a087211 */ /* 0x002fe200008f0eff */
[----:B------:R0:W-:Y:S01]  /*18210*/  STL [R1+0x6a0], R7 ;  /* 0x0006a00701007387 */ /* 0x0001e20000100800 */
[----:B------:R-:W-:Y:S01]  /*18220*/  IMAD R13, R239, 0x2, R5 ;  /* 0x00000002ef0d7824 */ /* 0x000fe200078e0205 */
[----:B------:R-:W-:-:S02]  /*18230*/  LEA R10, P1, R6, R4, 0x1 ;  /* 0x00000004060a7211 */ /* 0x000fc400078208ff */
[----:B------:R1:W-:Y:S04]  /*18240*/  STL [R1+0x6a8], R8 ;  /* 0x0006a80801007387 */ /* 0x0003e80000100800 */
[----:B------:R4:W-:Y:S01]  /*18250*/  STL [R1+0x6b0], R9 ;  /* 0x0006b00901007387 */ /* 0x0009e20000100800 */
[----:B0-----:R-:W-:Y:S01]  /*18260*/  IMAD R7, R239, 0x2, R13 ;  /* 0x00000002ef077824 */ /* 0x001fe200078e020d */
[-C--:B-1----:R-:W-:Y:S02]  /*18270*/  LEA R8, P0, R12, R4.reuse, 0x1 ;  /* 0x000000040c087211 */ /* 0x082fe400078008ff */
[----:B----4-:R-:W-:-:S03]  /*18280*/  LEA R9, P2, R5, R4, 0x1 ;  /* 0x0000000405097211 */ /* 0x010fc600078408ff */
[----:B------:R0:W-:Y:S04]  /*18290*/  STL [R1+0x6bc], R8 ;  /* 0x0006bc0801007387 */ /* 0x0001e80000100800 */
[----:B------:R1:W-:Y:S04]  /*182a0*/  STL [R1+0x6c4], R10 ;  /* 0x0006c40a01007387 */ /* 0x0003e80000100800 */
[----:B------:R4:W-:Y:S01]  /*182b0*/  STL [R1+0x6cc], R9 ;  /* 0x0006cc0901007387 */ /* 0x0009e20000100800 */
[----:B0-----:R-:W-:Y:S01]  /*182c0*/  IMAD R8, R239, 0x2, R7 ;  /* 0x00000002ef087824 */ /* 0x001fe200078e0207 */
[----:B-1----:R-:W-:-:S02]  /*182d0*/  LEA.HI.X.SX32 R10, R12, R3, 0x1, P0 ;  /* 0x000000030c0a7211 */ /* 0x002fc400000f0eff */
[-C--:B----4-:R-:W-:Y:S02]  /*182e0*/  LEA.HI.X.SX32 R9, R6, R3.reuse, 0x1, P1 ;  /* 0x0000000306097211 */ /* 0x090fe400008f0eff */
[----:B------:R-:W-:Y:S01]  /*182f0*/  LEA.HI.X.SX32 R6, R5, R3, 0x1, P2 ;  /* 0x0000000305067211 */ /* 0x000fe200010f0eff */
[----:B------:R-:W-:Y:S01]  /*18300*/  IMAD R5, R239, 0x2, R8 ;  /* 0x00000002ef057824 */ /* 0x000fe200078e0208 */
[----:B------:R0:W-:Y:S04]  /*18310*/  STL [R1+0x6b8], R10 ;  /* 0x0006b80a01007387 */ /* 0x0001e80000100800 */
[----:B------:R1:W-:Y:S04]  /*18320*/  STL [R1+0x6c0], R9 ;  /* 0x0006c00901007387 */ /* 0x0003e80000100800 */
[----:B------:R4:W-:Y:S01]  /*18330*/  STL [R1+0x6c8], R6 ;  /* 0x0006c80601007387 */ /* 0x0009e20000100800 */
[----:B0-----:R-:W-:-:S02]  /*18340*/  LEA R10, P0, R13, R4, 0x1 ;  /* 0x000000040d0a7211 */ /* 0x001fc400078008ff */
[----:B-1----:R-:W-:-:S03]  /*18350*/  LEA R9, P1, R7, R4, 0x1 ;  /* 0x0000000407097211 */ /* 0x002fc600078208ff */
[----:B------:R-:W-:Y:S01]  /*18360*/  STL [R1+0x6d0], R10 ;  /* 0x0006d00a01007387 */ /* 0x000fe20000100800 */
[-C--:B----4-:R-:W-:Y:S02]  /*18370*/  LEA R6, P2, R8, R4.reuse, 0x1 ;  /* 0x0000000408067211 */ /* 0x090fe400078408ff */
[----:B------:R-:W-:Y:S01]  /*18380*/  LEA R4, P3, R5, R4, 0x1 ;  /* 0x0000000405047211 */ /* 0x000fe200078608ff */
[----:B------:R0:W-:Y:S04]  /*18390*/  STL [R1+0x6d4], R9 ;  /* 0x0006d40901007387 */ /* 0x0001e80000100800 */
[----:B------:R1:W-:Y:S04]  /*183a0*/  STL [R1+0x6d8], R6 ;  /* 0x0006d80601007387 */ /* 0x0003e80000100800 */
[----:B------:R4:W-:Y:S01]  /*183b0*/  STL [R1+0x5f0], R4 ;  /* 0x0005f00401007387 */ /* 0x0009e20000100800 */
[----:B0-----:R-:W-:-:S02]  /*183c0*/  LEA.HI.X.SX32 R9, R13, R3, 0x1, P0 ;  /* 0x000000030d097211 */ /* 0x001fc400000f0eff */
[----:B-1----:R-:W-:-:S03]  /*183d0*/  LEA.HI.X.SX32 R6, R7, R3, 0x1, P1 ;  /* 0x0000000307067211 */ /* 0x002fc600008f0eff */
[----:B------:R-:W-:Y:S01]  /*183e0*/  STL [R1+0x5e0], R9 ;  /* 0x0005e00901007387 */ /* 0x000fe20000100800 */
[-C--:B----4-:R-:W-:Y:S02]  /*183f0*/  LEA.HI.X.SX32 R4, R8, R3.reuse, 0x1, P2 ;  /* 0x0000000308047211 */ /* 0x090fe400010f0eff */
[----:B------:R-:W-:Y:S01]  /*18400*/  LEA.HI.X.SX32 R3, R5, R3, 0x1, P3 ;  /* 0x0000000305037211 */ /* 0x000fe200018f0eff */
[----:B------:R-:W-:Y:S04]  /*18410*/  STL [R1+0x5e8], R6 ;  /* 0x0005e80601007387 */ /* 0x000fe80000100800 */
[----:B------:R0:W-:Y:S04]  /*18420*/  STL [R1+0x5ec], R4 ;  /* 0x0005ec0401007387 */ /* 0x0001e80000100800 */
[----:B------:R1:W-:Y:S04]  /*18430*/  STL [R1+0x5e4], R3 ;  /* 0x0005e40301007387 */ /* 0x0003e80000100800 */
[----:B------:R2:W-:Y:S04]  /*18440*/  STL [R1], RZ ;  /* 0x000000ff01007387 */ /* 0x0005e80000100800 */
[----:B------:R2:W-:Y:S04]  /*18450*/  STL [R1+0x4], RZ ;  /* 0x000004ff01007387 */ /* 0x0005e80000100800 */
        /* <DEDUP_REMOVED lines=123> */
[----:B------:R2:W-:Y:S01]  /*18c10*/  STL [R1+0x1f4], RZ ;  /* 0x0001f4ff01007387 */ /* 0x0005e20000100800 */
[----:B------:R-:W-:-:S03]  /*18c20*/  USHF.R.U32.HI UR38, URZ, 0x4, UR7 ;  /* 0x000000043f267899 */ /* 0x000fc60008011607 */
[----:B------:R2:W-:Y:S04]  /*18c30*/  STL [R1+0x1f8], RZ ;  /* 0x0001f8ff01007387 */ /* 0x0005e80000100800 */
[----:B------:R2:W-:Y:S01]  /*18c40*/  STL [R1+0x1fc], RZ ;  /* 0x0001fcff01007387 */ /* 0x0005e20000100800 */
[----:B------:R-:W-:Y:S02]  /*18c50*/  USGXT.U32 UR38, UR38, 0xe ;  /* 0x0000000e2626789a */ /* 0x000fe40008000000 */
[----:B------:R-:W-:Y:S01]  /*18c60*/  UIADD3 UR8, UR7, 0x10000, URZ ;  /* 0x0001000007087890 */ /* 0x000fe2000fffe03f */
[C---:B------:R-:W-:Y:S01]  /*18c70*/  LOP3.LUT R5, R242.reuse, 0x2, RZ, 0xfc, !PT ;  /* 0x00000002f2057812 */ /* 0x040fe200078efcff */
[----:B------:R-:W-:Y:S01]  /*18c80*/  USHF.L.U32 UR10, UR10, 0x6, URZ ;  /* 0x000000060a0a7899 */ /* 0x000fe2000800063f */
[C---:B0-----:R-:W-:Y:S01]  /*18c90*/  LOP3.LUT R4, R242.reuse, 0x4, RZ, 0xfc, !PT ;  /* 0x00000004f2047812 */ /* 0x041fe200078efcff */
[----:B------:R-:W-:Y:S01]  /*18ca0*/  UIADD3 UR13, UP1, UR38, 0x2, URZ ;  /* 0x00000002260d7890 */ /* 0x000fe2000ff3e03f */
[C---:B-1----:R-:W-:Y:S01]  /*18cb0*/  LOP3.LUT R3, R242.reuse, 0x6, RZ, 0xfc, !PT ;  /* 0x00000006f2037812 */ /* 0x042fe200078efcff */
[----:B------:R-:W-:Y:S01]  /*18cc0*/  USHF.R.U32.HI UR8, URZ, 0x4, UR8 ;  /* 0x000000043f087899 */ /* 0x000fe20008011608 */
[C---:B------:R-:W-:Y:S01]  /*18cd0*/  LOP3.LUT R5, R242.reuse, 0x8, RZ, 0xfc, !PT ;  /* 0x00000008f2057812 */ /* 0x040fe200078efcff */
[----:B------:R-:W-:Y:S01]  /*18ce0*/  UMOV UR6, URZ ;  /* 0x0000003f00067c82 */ /* 0x000fe20008000000 */
[----:B------:R-:W-:-:S02]  /*18cf0*/  LOP3.LUT R4, R242, 0xa, RZ, 0xfc, !PT ;  /* 0x0000000af2047812 */ /* 0x000fc400078efcff */
[C---:B------:R-:W-:Y:S01]  /*18d00*/  LOP3.LUT R3, R242.reuse, 0xc, RZ, 0xfc, !PT ;  /* 0x0000000cf2037812 */ /* 0x040fe200078efcff */
[----:B------:R-:W-:Y:S01]  /*18d10*/  USHF.L.U32 UR9, UR9, 0x6, URZ ;  /* 0x0000000609097899 */ /* 0x000fe2000800063f */
[C---:B------:R-:W-:Y:S01]  /*18d20*/  LOP3.LUT R5, R242.reuse, 0xe, RZ, 0xfc, !PT ;  /* 0x0000000ef2057812 */ /* 0x040fe200078efcff */
[----:B------:R-:W-:Y:S01]  /*18d30*/  USHF.R.S32.HI UR11, URZ, 0x1f, UR10 ;  /* 0x0000001f3f0b7899 */ /* 0x000fe2000801140a */
[C---:B------:R-:W-:Y:S01]  /*18d40*/  LOP3.LUT R4, R242.reuse, 0x10, RZ, 0xfc, !PT ;  /* 0x00000010f2047812 */ /* 0x040fe200078efcff */
[----:B------:R-:W-:Y:S01]  /*18d50*/  UIADD3.X UR14, UR6, 0x40000040, URZ, UP1, !UPT ;  /* 0x40000040060e7890 */ /* 0x000fe20008ffe43f */
[C---:B------:R-:W-:Y:S01]  /*18d60*/  LOP3.LUT R3, R242.reuse, 0x12, RZ, 0xfc, !PT ;  /* 0x00000012f2037812 */ /* 0x040fe200078efcff */
[----:B------:R-:W-:Y:S01]  /*18d70*/  USGXT.U32 UR36, UR8, 0xe ;  /* 0x0000000e0824789a */ /* 0x000fe20008000000 */
[C---:B------:R-:W-:Y:S02]  /*18d80*/  LOP3.LUT R5, R242.reuse, 0x14, RZ, 0xfc, !PT ;  /* 0x00000014f2057812 */ /* 0x040fe400078efcff */
[----:B------:R-:W-:-:S02]  /*18d90*/  LOP3.LUT R4, R242, 0x16, RZ, 0xfc, !PT ;  /* 0x00000016f2047812 */ /* 0x000fc400078efcff */
[C---:B------:R-:W-:Y:S02]  /*18da0*/  LOP3.LUT R3, R242.reuse, 0x18, RZ, 0xfc, !PT ;  /* 0x00000018f2037812 */ /* 0x040fe400078efcff */
[C---:B------:R-:W-:Y:S02]  /*18db0*/  LOP3.LUT R5, R242.reuse, 0x1a, RZ, 0xfc, !PT ;  /* 0x0000001af2057812 */ /* 0x040fe400078efcff */
[C---:B------:R-:W-:Y:S02]  /*18dc0*/  LOP3.LUT R4, R242.reuse, 0x1c, RZ, 0xfc, !PT ;  /* 0x0000001cf2047812 */ /* 0x040fe400078efcff */
[C---:B------:R-:W-:Y:S02]  /*18dd0*/  LOP3.LUT R3, R242.reuse, 0x1e, RZ, 0xfc, !PT ;  /* 0x0000001ef2037812 */ /* 0x040fe400078efcff */
[C---:B------:R-:W-:Y:S02]  /*18de0*/  LOP3.LUT R5, R242.reuse, 0x20, RZ, 0xfc, !PT ;  /* 0x00000020f2057812 */ /* 0x040fe400078efcff */
[----:B------:R-:W-:-:S02]  /*18df0*/  LOP3.LUT R4, R242, 0x22, RZ, 0xfc, !PT ;  /* 0x00000022f2047812 */ /* 0x000fc400078efcff */
[C---:B------:R-:W-:Y:S01]  /*18e00*/  LOP3.LUT R3, R242.reuse, 0x24, RZ, 0xfc, !PT ;  /* 0x00000024f2037812 */ /* 0x040fe200078efcff */
[----:B------:R-:W-:Y:S01]  /*18e10*/  USHF.R.S32.HI UR8, URZ, 0x1f, UR9 ;  /* 0x0000001f3f087899 */ /* 0x000fe20008011409 */
[C---:B------:R-:W-:Y:S02]  /*18e20*/  LOP3.LUT R5, R242.reuse, 0x26, RZ, 0xfc, !PT ;  /* 0x00000026f2057812 */ /* 0x040fe400078efcff */
[C---:B------:R-:W-:Y:S02]  /*18e30*/  LOP3.LUT R4, R242.reuse, 0x28, RZ, 0xfc, !PT ;  /* 0x00000028f2047812 */ /* 0x040fe400078efcff */
[C---:B------:R-:W-:Y:S01]  /*18e40*/  LOP3.LUT R3, R242.reuse, 0x2a, RZ, 0xfc, !PT ;  /* 0x0000002af2037812 */ /* 0x040fe200078efcff */
[----:B------:R-:W-:Y:S01]  /*18e50*/  UIADD3 UR12, UP0, UR36, 0x80, URZ ;  /* 0x00000080240c7890 */ /* 0x000fe2000ff1e03f */
[C---:B------:R-:W-:Y:S02]  /*18e60*/  LOP3.LUT R5, R242.reuse, 0x2c, RZ, 0xfc, !PT ;  /* 0x0000002cf2057812 */ /* 0x040fe400078efcff */
[----:B------:R-:W-:-:S02]  /*18e70*/  LOP3.LUT R4, R242, 0x2e, RZ, 0xfc, !PT ;  /* 0x0000002ef2047812 */ /* 0x000fc400078efcff */
[C---:B------:R-:W-:Y:S02]  /*18e80*/  LOP3.LUT R3, R242.reuse, 0x30, RZ, 0xfc, !PT ;  /* 0x00000030f2037812 */ /* 0x040fe400078efcff */
[----:B------:R-:W-:Y:S02]  /*18e90*/  CS2R R24, SRZ ;  /* 0x0000000000187805 */ /* 0x000fe4000001ff00 */
[C---:B------:R-:W-:Y:S02]  /*18ea0*/  LOP3.LUT R5, R242.reuse, 0x32, RZ, 0xfc, !PT ;  /* 0x00000032f2057812 */ /* 0x040fe400078efcff */
[----:B------:R-:W-:Y:S02]  /*18eb0*/  CS2R R26, SRZ ;  /* 0x00000000001a7805 */ /* 0x000fe4000001ff00 */
[----:B------:R-:W-:Y:S02]  /*18ec0*/  LOP3.LUT R4, R242, 0x34, RZ, 0xfc, !PT ;  /* 0x00000034f2047812 */ /* 0x000fe400078efcff */
[----:B------:R-:W-:-:S02]  /*18ed0*/  CS2R R28, SRZ ;  /* 0x00000000001c7805 */ /* 0x000fc4000001ff00 */
[C---:B------:R-:W-:Y:S02]  /*18ee0*/  LOP3.LUT R3, R242.reuse, 0x36, RZ, 0xfc, !PT ;  /* 0x00000036f2037812 */ /* 0x040fe400078efcff */
[----:B------:R-:W-:Y:S02]  /*18ef0*/  CS2R R30, SRZ ;  /* 0x00000000001e7805 */ /* 0x000fe4000001ff00 */
[C---:B------:R-:W-:Y:S02]  /*18f00*/  LOP3.LUT R5, R242.reuse, 0x38, RZ, 0xfc, !PT ;  /* 0x00000038f2057812 */ /* 0x040fe400078efcff */
[----:B------:R-:W-:Y:S02]  /*18f10*/  CS2R R32, SRZ ;  /* 0x0000000000207805 */ /* 0x000fe4000001ff00 */
[----:B------:R-:W-:Y:S02]  /*18f20*/  LOP3.LUT R4, R242, 0x3a, RZ, 0xfc, !PT ;  /* 0x0000003af2047812 */ /* 0x000fe400078efcff */
[----:B------:R-:W-:-:S02]  /*18f30*/  CS2R R34, SRZ ;  /* 0x0000000000227805 */ /* 0x000fc4000001ff00 */
[----:B------:R-:W-:Y:S02]  /*18f40*/  LOP3.LUT R3, R242, 0x3c, RZ, 0xfc, !PT ;  /* 0x0000003cf2037812 */ /* 0x000fe400078efcff */
        /* <DEDUP_REMOVED lines=22> */
[----:B------:R-:W-:Y:S01]  /*190b0*/  CS2R R80, SRZ ;  /* 0x0000000000507805 */ /* 0x000fe2000001ff00 */
[----:B------:R-:W-:Y:S01]  /*190c0*/  USHF.L.U32 UR43, UR10, 0x1, URZ ;  /* 0x000000010a2b7899 */ /* 0x000fe2000800063f */
[----:B------:R-:W-:-:S02]  /*190d0*/  CS2R R82, SRZ ;  /* 0x0000000000527805 */ /* 0x000fc4000001ff00 */
[----:B------:R-:W-:Y:S01]  /*190e0*/  CS2R R84, SRZ ;  /* 0x0000000000547805 */ /* 0x000fe2000001ff00 */
[----:B------:R-:W-:Y:S01]  /*190f0*/  USHF.L.U64.HI UR6, UR10, 0x1, UR11 ;  /* 0x000000010a067899 */ /* 0x000fe2000801020b */
[----:B------:R-:W-:Y:S02]  /*19100*/  CS2R R86, SRZ ;  /* 0x0000000000567805 */ /* 0x000fe4000001ff00 */
[----:B------:R-:W-:Y:S01]  /*19110*/  CS2R R88, SRZ ;  /* 0x0000000000587805 */ /* 0x000fe2000001ff00 */
[----:B------:R-:W-:Y:S01]  /*19120*/  UMOV UR5, URZ ;  /* 0x0000003f00057c82 */ /* 0x000fe20008000000 */
[----:B------:R-:W-:Y:S01]  /*19130*/  UMOV UR10, UR13 ;  /* 0x0000000d000a7c82 */ /* 0x000fe20008000000 */
[----:B------:R-:W-:Y:S01]  /*19140*/  UMOV UR11, UR14 ;  /* 0x0000000e000b7c82 */ /* 0x000fe20008000000 */
[----:B------:R-:W-:Y:S02]  /*19150*/  USHF.L.U32 UR44, UR9, 0x1, URZ ;  /* 0x00000001092c7899 */ /* 0x000fe4000800063f */
[----:B------:R-:W-:Y:S01]  /*19160*/  USHF.L.U64.HI UR42, UR9, 0x1, UR8 ;  /* 0x00000001092a7899 */ /* 0x000fe20008010208 */
[----:B------:R-:W-:Y:S01]  /*19170*/  UMOV UR4, URZ ;  /* 0x0000003f00047c82 */ /* 0x000fe20008000000 */
[----:B------:R-:W-:-:S02]  /*19180*/  UIADD3.X UR9, UR5, 0x40000040, URZ, UP0, !UPT ;  /* 0x4000004005097890 */ /* 0x000fc400087fe43f */
[----:B------:R-:W-:Y:S02]  /*19190*/  UIADD3.64 UR14, UR10, 0x2, URZ ;  /* 0x000000020a0e7897 */ /* 0x000fe4000fffe03f */
[----:B------:R-:W-:Y:S02]  /*191a0*/  UIADD3.64 UR18, UR10, 0x4, URZ ;  /* 0x000000040a127897 */ /* 0x000fe4000fffe03f */
[----:B------:R-:W-:Y:S02]  /*191b0*/  UIADD3.64 UR22, UR10, 0x7fe, URZ ;  /* 0x000007fe0a167897 */ /* 0x000fe4000fffe03f */
[----:B------:R-:W-:Y:S02]  /*191c0*/  UIADD3.64 UR26, UR10, 0x800, URZ ;  /* 0x000008000a1a7897 */ /* 0x000fe4000fffe03f */
[----:B------:R-:W-:Y:S01]  /*191d0*/  UIADD3.64 UR30, UR10, 0x802, URZ ;  /* 0x000008020a1e7897 */ /* 0x000fe2000fffe03f */
[----:B------:R-:W0:Y:S01]  /*191e0*/  LDC R239, c[0x0][0x230] ;  /* 0x00008c00ffef7b82 */ /* 0x000e220000000800 */
        /* <DEDUP_REMOVED lines=23> */
[----:B0-----:R-:W-:Y:S01]  /*19360*/  VIADD R239, R239, 0x3f ;  /* 0x0000003fefef7836 */ /* 0x001fe20000000000 */
[----:B------:R-:W-:Y:S02]  /*19370*/  CS2R R136, SRZ ;  /* 0x0000000000887805 */ /* 0x000fe4000001ff00 */
[----:B------:R-:W-:-:S02]  /*19380*/  CS2R R138, SRZ ;  /* 0x00000000008a7805 */ /* 0x000fc4000001ff00 */
[----:B------:R-:W-:Y:S02]  /*19390*/  CS2R R140, SRZ ;  /* 0x00000000008c7805 */ /* 0x000fe4000001ff00 */
[----:B------:R-:W-:Y:S02]  /*193a0*/  CS2R R142, SRZ ;  /* 0x00000000008e7805 */ /* 0x000fe4000001ff00 */
[----:B------:R-:W-:Y:S02]  /*193b0*/  SHF.R.S32.HI R242, RZ, 0x1f, R239 ;  /* 0x0000001ffff27819 */ /* 0x000fe400000114ef */
[----:B------:R-:W-:Y:S02]  /*193c0*/  CS2R R144, SRZ ;  /* 0x0000000000907805 */ /* 0x000fe4000001ff00 */
[----:B------:R-:W-:Y:S02]  /*193d0*/  CS2R R146, SRZ ;  /* 0x0000000000927805 */ /* 0x000fe4000001ff00 */
[----:B------:R-:W-:-:S02]  /*193e0*/  CS2R R148, SRZ ;  /* 0x0000000000947805 */ /* 0x000fc4000001ff00 */
[----:B------:R-:W-:Y:S02]  /*193f0*/  LEA.HI R242, R242, R239, RZ, 0x6 ;  /* 0x000000eff2f27211 */ /* 0x000fe400078f30ff */
[----:B------:R-:W-:Y:S02]  /*19400*/  CS2R R150, SRZ ;  /* 0x0000000000967805 */ /* 0x000fe4000001ff00 */
[C---:B---3--:R-:W-:Y:S01]  /*19410*/  LOP3.LUT R5, R0.reuse, 0x20, RZ, 0x3c, !PT ;  /* 0x0000002000057812 */ /* 0x048fe200078e3cff */
[----:B------:R-:W-:Y:S01]  /*19420*/  UMOV UR8, UR12 ;  /* 0x0000000c00087c82 */ /* 0x000fe20008000000 */
[----:B------:R-:W-:Y:S01]  /*19430*/  SHF.R.S32.HI R3, RZ, 0x6, R242 ;  /* 0x00000006ff037819 */ /* 0x000fe200000114f2 */
[----:B------:R-:W-:Y:S01]  /*19440*/  UIADD3.64 UR34, UR10, 0x804, URZ ;  /* 0x000008040a227897 */ /* 0x000fe2000fffe03f */
[C---:B------:R-:W-:Y:S01]  /*19450*/  LOP3.LUT R4, R0.reuse, 0x40, RZ, 0x3c, !PT ;  /* 0x0000004000047812 */ /* 0x040fe200078e3cff */
[----:B------:R-:W-:Y:S01]  /*19460*/  UIADD3.64 UR12, UR8, 0x80, URZ ;  /* 0x00000080080c7897 */ /* 0x000fe2000fffe03f */
[----:B------:R-:W-:Y:S01]  /*19470*/  LOP3.LUT R3, R0, 0x60, RZ, 0x3c, !PT ;  /* 0x0000006000037812 */ /* 0x000fe200078e3cff */
[----:B------:R-:W-:Y:S01]  /*19480*/  UIADD3.64 UR16, UR8, 0x100, URZ ;  /* 0x0000010008107897 */ /* 0x000fe2000fffe03f */
[----:B------:R-:W-:Y:S01]  /*19490*/  ULDC UR45, c[0x0][0x230] ;  /* 0x00008c00002d7ab9 */ /* 0x000fe20000000800 */
[----:B--2---:R-:W-:-:S10]  /*194a0*/  UMOV UR37, 0x40000040 ;  /* 0x4000004000257882 */ /* 0x004fd40000000000 */
.L_x_1:
[----:B------:R-:W2:Y:S04]  /*194b0*/  LDL R5, [R1+0x5e4] ;  /* 0x0005e40001057983 */ /* 0x000ea80000100800 */
[----:B------:R-:W2:Y:S04]  /*194c0*/  LDL R4, [R1+0x5f0] ;  /* 0x0005f00001047983 */ /* 0x000ea80000100800 */
        /* <DEDUP_REMOVED lines=20> */
[----:B0-----:R-:W3:Y:S04]  /*19610*/  LDL R127, [R1+0x6d8] ;  /* 0x0006d800017f7983 */ /* 0x001ee80000100800 */
[----:B------:R0:W-:Y:S04]  /*19620*/  STL [R1+0x1074], R128 ;  /* 0x0010748001007387 */ /* 0x0001e80000100800 */
[----:B0-----:R-:W4:Y:S01]  /*19630*/  LDL R128, [R1+0x5ec] ;  /* 0x0005ec0001807983 */ /* 0x001f220000100800 */
[----:B------:R-:W0:Y:S03]  /*19640*/  S2R R3, SR_TID.X ;  /* 0x0000000000037919 */ /* 0x000e260000002100 */
[----:B------:R1:W-:Y:S04]  /*19650*/  STL [R1+0x1070], R129 ;  /* 0x0010708101007387 */ /* 0x0003e80000100800 */
[----:B-1----:R-:W3:Y:S04]  /*19660*/  LDL R129, [R1+0x6d4] ;  /* 0x0006d40001817983 */ /* 0x002ee80000100800 */
[----:B------:R0:W-:Y:S04]  /*19670*/  STL [R1+0x106c], R130 ;  /* 0x00106c8201007387 */ /* 0x0001e80000100800 */
[----:B------:R-:W-:Y:S04]  /*19680*/  STL [R1+0x1068], R131 ;  /* 0x0010688301007387 */ /* 0x000fe80000100800 */
[----:B------:R1:W-:Y:S01]  /*19690*/  STL [R1+0x1064], R132 ;  /* 0x0010648401007387 */ /* 0x0003e20000100800 */
[----:B0-----:R-:W-:-:S03]  /*196a0*/  SHF.R.U32.HI R130, RZ, 0x6, R3 ;  /* 0x00000006ff827819 */ /* 0x001fc60000011603 */
[----:B-1----:R-:W3:Y:S01]  /*196b0*/  LDL R132, [R1+0x5e8] ;  /* 0x0005e80001847983 */ /* 0x002ee20000100800 */
[----:B------:R-:W-:Y:S01]  /*196c0*/  SGXT.U32 R130, R130, 0x1 ;  /* 0x000000018282781a */ /* 0x000fe20000000000 */
[----:B------:R-:W-:Y:S01]  /*196d0*/  UIMAD UR5, UR4, -0x40, UR45 ;  /* 0xffffffc0040578a4 */ /* 0x000fe2000f8e022d */
[----:B------:R-:W-:Y:S01]  /*196e0*/  SHF.R.U32.HI R3, RZ, 0x6, R3 ;  /* 0x00000006ff037819 */ /* 0x000fe20000011603 */
[----:B------:R0:W-:Y:S01]  /*196f0*/  STL [R1+0x1060], R133 ;  /* 0x0010608501007387 */ /* 0x0001e20000100800 */
[----:B------:R-:W-:Y:S02]  /*19700*/  LOP3.LUT R131, R130, 0x4, RZ, 0xfc, !PT ;  /* 0x0000000482837812 */ /* 0x000fe400078efcff */
[----:B------:R-:W-:Y:S01]  /*19710*/  SGXT.U32 R3, R3, 0x1 ;  /* 0x000000010303781a */ /* 0x000fe20000000000 */
[----:B------:R-:W-:Y:S01]  /*19720*/  STL [R1+0x105c], R134 ;  /* 0x00105c8601007387 */ /* 0x000fe20000100800 */
[----:B------:R-:W-:Y:S02]  /*19730*/  ISETP.GE.AND P1, PT, R131, UR5, PT ;  /* 0x0000000583007c0c */ /* 0x000fe4000bf26270 */
[----:B------:R-:W-:Y:S01]  /*19740*/  PRMT R168, RZ, 0x7610, R168 ;  /* 0x00007610ffa87816 */ /* 0x000fe200000000a8 */
[----:B------:R-:W-:Y:S01]  /*19750*/  STL [R1+0x1058], R135 ;  /* 0x0010588701007387 */ /* 0x000fe20000100800 */
[----:B------:R-:W-:-:S02]  /*19760*/  PRMT R182, RZ, 0x7610, R182 ;  /* 0x00007610ffb67816 */ /* 0x000fc400000000b6 */
[C---:B0-----:R-:W-:Y:S01]  /*19770*/  LOP3.LUT R133, R130.reuse, 0x2, RZ, 0xfc, !PT ;  /* 0x0000000282857812 */ /* 0x041fe200078efcff */
[----:B------:R-:W-:Y:S01]  /*19780*/  STL [R1+0x1054], R136 ;  /* 0x0010548801007387 */ /* 0x000fe20000100800 */
[----:B------:R-:W-:Y:S02]  /*19790*/  LOP3.LUT R130, R130, 0x6, RZ, 0xfc, !PT ;  /* 0x0000000682827812 */ /* 0x000fe400078efcff */
[----:B------:R-:W-:Y:S01]  /*197a0*/  ISETP.GE.AND P0, PT, R133, UR5, PT ;  /* 0x0000000585007c0c */ /* 0x000fe2000bf06270 */
[----:B------:R-:W-:Y:S01]  /*197b0*/  STL [R1+0x1050], R137 ;  /* 0x0010508901007387 */ /* 0x000fe20000100800 */
[----:B------:R-:W-:Y:S02]  /*197c0*/  ISETP.GE.AND P2, PT, R130, UR5, PT ;  /* 0x0000000582007c0c */ /* 0x000fe4000bf46270 */
[----:B------:R-:W-:Y:S01]  /*197d0*/  LOP3.LUT R130, R3, 0x8, RZ, 0xfc, !PT ;  /* 0x0000000803827812 */ /* 0x000fe200078efcff */
[----:B------:R-:W-:Y:S03]  /*197e0*/  STL [R1+0x104c], R138 ;  /* 0x00104c8a01007387 */ /* 0x000fe60000100800 */
[----:B------:R-:W-:Y:S01]  /*197f0*/  ISETP.GE.AND P3, PT, R130, UR5, PT ;  /* 0x0000000582007c0c */ /* 0x000fe2000bf66270 */
        /* <DEDUP_REMOVED lines=13> */
[----:B-----5:R0:W-:Y:S04]  /*198d0*/  STL [R1+0xf8c], R2 ;  /* 0x000f8c0201007387 */ /* 0x0201e80000100800 */
[----:B------:R-:W3:Y:S04]  /*198e0*/  LDL R131, [R1+0x5e0] ;  /* 0x0005e00001837983 */ /* 0x000ee80000100800 */
[----:B------:R-:W3:Y:S01]  /*198f0*/  LDL R130, [R1+0x6d0] ;  /* 0x0006d00001827983 */ /* 0x000ee20000100800 */
[----:B------:R-:W1:Y:S03]  /*19900*/  S2R R3, SR_TID.X ;  /* 0x0000000000037919 */ /* 0x000e660000002100 */
[----:B0-----:R-:W3:Y:S01]  /*19910*/  LDL R2, [R1+0x6c4] ;  /* 0x0006c40001027983 */ /* 0x001ee20000100800 */
[----:B------:R-:W-:-:S02]  /*19920*/  PRMT R186, RZ, 0x7610, R186 ;  /* 0x00007610ffba7816 */ /* 0x000fc400000000ba */
[----:B------:R-:W-:Y:S02]  /*19930*/  PRMT R18, RZ, 0x7610, R18 ;  /* 0x00007610ff127816 */ /* 0x000fe40000000012 */
[----:B-1----:R-:W-:-:S04]  /*19940*/  SHF.R.U32.HI R3, RZ, 0x6, R3 ;  /* 0x00000006ff037819 */ /* 0x002fc80000011603 */
[----:B------:R-:W-:Y:S01]  /*19950*/  SGXT.U32 R3, R3, 0x1 ;  /* 0x000000010303781a */ /* 0x000fe20000000000 */
[----:B--2---:R4:W2:Y:S02]  /*19960*/  @!P0 LDG.E.U16 R168, desc[UR40][R4.64] ;  /* 0x0000002804a88981 */ /* 0x0048a4000c1e1500 */
[----:B----4-:R-:W-:Y:S02]  /*19970*/  @!P1 IMAD.MOV.U32 R5, RZ, RZ, R128 ;  /* 0x000000ffff059224 */ /* 0x010fe400078e0080 */
[----:B------:R-:W4:Y:S01]  /*19980*/  LDL R128, [R1+0x6c8] ;  /* 0x0006c80001807983 */ /* 0x000f220000100800 */
[----:B---3--:R-:W-:-:S03]  /*19990*/  @!P1 IMAD.MOV.U32 R4, RZ, RZ, R127 ;  /* 0x000000ffff049224 */ /* 0x008fc600078e007f */
[----:B------:R-:W3:Y:S01]  /*199a0*/  LDL R127, [R1+0x6cc] ;  /* 0x0006cc00017f7983 */ /* 0x000ee20000100800 */
[----:B------:R-:W-:-:S03]  /*199b0*/  LOP3.LUT R133, R3, 0xa, RZ, 0xfc, !PT ;  /* 0x0000000a03857812 */ /* 0x000fc600078efcff */
[----:B------:R0:W2:Y:S01]  /*199c0*/  @!P1 LDG.E.U16 R182, desc[UR40][R4.64] ;  /* 0x0000002804b69981 */ /* 0x0000a2000c1e1500 */
[----:B------:R-:W-:Y:S01]  /*199d0*/  ISETP.GE.AND P0, PT, R133, UR5, PT ;  /* 0x0000000585007c0c */ /* 0x000fe2000bf06270 */
[----:B0-----:R-:W-:Y:S02]  /*199e0*/  @!P2 IMAD.MOV.U32 R4, RZ, RZ, R129 ;  /* 0x000000ffff04a224 */ /* 0x001fe400078e0081 */
[----:B------:R-:W2:Y:S01]  /*199f0*/  LDL R129, [R1+0x6c0] ;  /* 0x0006c00001817983 */ /* 0x000ea20000100800 */
[----:B------:R-:W-:-:S05]  /*19a00*/  @!P2 IMAD.MOV.U32 R5, RZ, RZ, R132 ;  /* 0x000000ffff05a224 */ /* 0x000fca00078e0084 */
[----:B------:R0:W2:Y:S02]  /*19a10*/  @!P2 LDG.E.U16 R186, desc[UR40][R4.64] ;  /* 0x0000002804baa981 */ /* 0x0000a4000c1e1500 */
[----:B0-----:R-:W-:Y:S02]  /*19a20*/  @!P3 IMAD.MOV.U32 R5, RZ, RZ, R131 ;  /* 0x000000ffff05b224 */ /* 0x001fe400078e0083 */
[----:B------:R-:W2:Y:S01]  /*19a30*/  LDL R131, [R1+0x6b8] ;  /* 0x0006b80001837983 */ /* 0x000ea20000100800 */
[----:B------:R-:W-:-:S03]  /*19a40*/  @!P3 IMAD.MOV.U32 R4, RZ, RZ, R130 ;  /* 0x000000ffff04b224 */ /* 0x000fc600078e0082 */
[----:B------:R-:W2:Y:S04]  /*19a50*/  LDL R130, [R1+0x6bc] ;  /* 0x0006bc0001827983 */ /* 0x000ea80000100800 */
[----:B------:R4:W2:Y:S01]  /*19a60*/  @!P3 LDG.E.U16 R18, desc[UR40][R4.64] ;  /* 0x000000280412b981 */ /* 0x0008a2000c1e1500 */
[----:B------:R-:W0:Y:S01]  /*19a70*/  S2R R3, SR_TID.X ;  /* 0x0000000000037919 */ /* 0x000e220000002100 */
[----:B----4-:R-:W-:Y:S02]  /*19a80*/  @!P0 IMAD.MOV.U32 R5, RZ, RZ, R128 ;  /* 0x000000ffff058224 */ /* 0x010fe400078e0080 */
[----:B------:R-:W4:Y:S01]  /*19a90*/  LDL R128, [R1+0x6b0] ;  /* 0x0006b00001807983 */ /* 0x000f220000100800 */
[----:B0-----:R-:W-:-:S04]  /*19aa0*/  SHF.R.U32.HI R3, RZ, 0x6, R3 ;  /* 0x00000006ff037819 */ /* 0x001fc80000011603 */
[----:B------:R-:W-:-:S04]  /*19ab0*/  SGXT.U32 R3, R3, 0x1 ;  /* 0x000000010303781a */ /* 0x000fc80000000000 */
[----:B------:R-:W-:Y:S02]  /*19ac0*/  LOP3.LUT R133, R3, 0xc, RZ, 0xfc, !PT ;  /* 0x0000000c03857812 */ /* 0x000fe400078efcff */
[----:B------:R-:W0:Y:S02]  /*19ad0*/  S2R R3, SR_TID.X ;  /* 0x0000000000037919 */ /* 0x000e240000002100 */
[----:B------:R-:W-:Y:S01]  /*19ae0*/  ISETP.GE.AND P1, PT, R133, UR5, PT ;  /* 0x0000000585007c0c */ /* 0x000fe2000bf26270 */
[----:B---3--:R-:W-:Y:S01]  /*19af0*/  @!P0 IMAD.MOV.U32 R4, RZ, RZ, R127 ;  /* 0x000000ffff048224 */ /* 0x008fe200078e007f */
[----:B------:R-:W-:Y:S01]  /*19b00*/  PRMT R163, RZ, 0x7610, R163 ;  /* 0x00007610ffa37816 */ /* 0x000fe200000000a3 */
[----:B------:R-:W3:Y:S01]  /*19b10*/  LDL R127, [R1+0x6b4] ;  /* 0x0006b400017f7983 */ /* 0x000ee20000100800 */
[----:B------:R-:W-:Y:S02]  /*19b20*/  PRMT R176, RZ, 0x7610, R176 ;  /* 0x00007610ffb07816 */ /* 0x000fe400000000b0 */
[----:B------:R-:W-:Y:S01]  /*19b30*/  PRMT R185, RZ, 0x7610, R185 ;  /* 0x00007610ffb97816 */ /* 0x000fe200000000b9 */
[----:B------:R-:W3:Y:S04]  /*19b40*/  LDL R133, [R1+0x688] ;  /* 0x0006880001857983 */ /* 0x000ee80000100800 */
[----:B------:R1:W3:Y:S02]  /*19b50*/  @!P0 LDG.E.U16 R163, desc[UR40][R4.64] ;  /* 0x0000002804a38981 */ /* 0x0002e4000c1e1500 */
[----:B-1----:R-:W-:-:S02]  /*19b60*/  @!P1 IMAD.MOV.U32 R4, RZ, RZ, R2 ;  /* 0x000000ffff049224 */ /* 0x002fc400078e0002 */
[----:B------:R-:W3:Y:S01]  /*19b70*/  LDL R2, [R1+0x6ac] ;  /* 0x0006ac0001027983 */ /* 0x000ee20000100800 */
[----:B0-----:R-:W-:-:S04]  /*19b80*/  SHF.R.U32.HI R3, RZ, 0x6, R3 ;  /* 0x00000006ff037819 */ /* 0x001fc80000011603 */
[----:B------:R-:W-:-:S04]  /*19b90*/  SGXT.U32 R3, R3, 0x1 ;  /* 0x000000010303781a */ /* 0x000fc80000000000 */
[----:B------:R-:W-:Y:S02]  /*19ba0*/  LOP3.LUT R132, R3, 0xe, RZ, 0xfc, !PT ;  /* 0x0000000e03847812 */ /* 0x000fe400078efcff */
[----:B------:R-:W0:Y:S02]  /*19bb0*/  S2R R3, SR_TID.X ;  /* 0x0000000000037919 */ /* 0x000e240000002100 */
[----:B------:R-:W-:Y:S01]  /*19bc0*/  ISETP.GE.AND P2, PT, R132, UR5, PT ;  /* 0x0000000584007c0c */ /* 0x000fe2000bf46270 */
[----:B--2---:R-:W-:Y:S02]  /*19bd0*/  @!P1 IMAD.MOV.U32 R5, RZ, RZ, R129 ;  /* 0x000000ffff059224 */ /* 0x004fe400078e0081 */
[----:B------:R-:W2:Y:S04]  /*19be0*/  LDL R129, [R1+0x6a8] ;  /* 0x0006a80001817983 */ /* 0x000ea80000100800 */
[----:B------:R1:W2:Y:S01]  /*19bf0*/  @!P1 LDG.E.U16 R176, desc[UR40][R4.64] ;  /* 0x0000002804b09981 */ /* 0x0002a2000c1e1500 */
[----:B0-----:R-:W-:-:S04]  /*19c00*/  SHF.R.U32.HI R3, RZ, 0x6, R3 ;  /* 0x00000006ff037819 */ /* 0x001fc80000011603 */
[----:B------:R-:W-:-:S04]  /*19c10*/  SGXT.U32 R3, R3, 0x1 ;  /* 0x000000010303781a */ /* 0x000fc80000000000 */
[----:B------:R-:W-:-:S04]  /*19c20*/  LOP3.LUT R132, R3, 0x10, RZ, 0xfc, !PT ;  /* 0x0000001003847812 */ /* 0x000fc800078efcff */
[----:B------:R-:W-:Y:S01]  /*19c30*/  ISETP.GE.AND P3, PT, R132, UR5, PT ;  /* 0x0000000584007c0c */ /* 0x000fe2000bf66270 */
[----:B-1----:R-:W-:Y:S02]  /*19c40*/  @!P2 IMAD.MOV.U32 R5, RZ, RZ, R131 ;  /* 0x000000ffff05a224 */ /* 0x002fe400078e0083 */
[----:B------:R-:W2:Y:S01]  /*19c50*/  LDL R131, [R1+0x6a0] ;  /* 0x0006a00001837983 */ /* 0x000ea20000100800 */
[----:B------:R-:W-:-:S03]  /*19c60*/  @!P2 IMAD.MOV.U32 R4, RZ, RZ, R130 ;  /* 0x000000ffff04a224 */ /* 0x000fc600078e0082 */
[----:B------:R-:W2:Y:S04]  /*19c70*/  LDL R130, [R1+0x6a4] ;  /* 0x0006a40001827983 */ /* 0x000ea80000100800 */
[----:B------:R4:W2:Y:S01]  /*19c80*/  @!P2 LDG.E.U16 R185, desc[UR40][R4.64] ;  /* 0x0000002804b9a981 */ /* 0x0008a2000c1e1500 */
[----:B------:R-:W0:Y:S02]  /*19c90*/  S2R R3, SR_TID.X ;  /* 0x0000000000037919 */ /* 0x000e240000002100 */
[----:B0-----:R-:W-:-:S04]  /*19ca0*/  SHF.R.U32.HI R3, RZ, 0x6, R3 ;  /* 0x00000006ff037819 */ /* 0x001fc80000011603 */
[----:B------:R-:W-:-:S04]  /*19cb0*/  SGXT.U32 R3, R3, 0x1 ;  /* 0x000000010303781a */ /* 0x000fc80000000000 */
[----:B------:R-:W-:Y:S01]  /*19cc0*/  LOP3.LUT R132, R3, 0x12, RZ, 0xfc, !PT ;  /* 0x0000001203847812 */ /* 0x000fe200078efcff */
[----:B----4-:R-:W-:Y:S02]  /*19cd0*/  @!P3 IMAD.MOV.U32 R5, RZ, RZ, R128 ;  /* 0x000000ffff05b224 */ /* 0x010fe400078e0080 */
[----:B------:R-:W4:Y:S01]  /*19ce0*/  LDL R128, [R1+0x698] ;  /* 0x0006980001807983 */ /* 0x000f220000100800 */
[----:B------:R-:W0:Y:S01]  /*19cf0*/  S2R R3, SR_TID.X ;  /* 0x0000000000037919 */ /* 0x000e220000002100 */
[----:B------:R-:W-:Y:S02]  /*19d00*/  ISETP.GE.AND P0, PT, R132, UR5, PT ;  /* 0x0000000584007c0c */ /* 0x000fe4000bf06270 */
[----:B0-----:R-:W-:-:S04]  /*19d10*/  SHF.R.U32.HI R3, RZ, 0x6, R3 ;  /* 0x00000006ff037819 */ /* 0x001fc80000011603 */
[----:B------:R-:W-:-:S04]  /*19d20*/  SGXT.U32 R3, R3, 0x1 ;  /* 0x000000010303781a */ /* 0x000fc80000000000 */
[----:B------:R-:W-:Y:S02]  /*19d30*/  LOP3.LUT R132, R3, 0x14, RZ, 0xfc, !PT ;  /* 0x0000001403847812 */ /* 0x000fe400078efcff */
[----:B------:R-:W0:Y:S02]  /*19d40*/  S2R R3, SR_TID.X ;  /* 0x0000000000037919 */ /* 0x000e240000002100 */
[----:B------:R-:W-:Y:S02]  /*19d50*/  ISETP.GE.AND P1, PT, R132, UR5, PT ;  /* 0x0000000584007c0c */ /* 0x000fe4000bf26270 */
[----:B0-----:R-:W-:-:S04]  /*19d60*/  SHF.R.U32.HI R3, RZ, 0x6, R3 ;  /* 0x00000006ff037819 */ /* 0x001fc80000011603 */
[----:B------:R-:W-:-:S04]  /*19d70*/  SGXT.U32 R3, R3, 0x1 ;  /* 0x000000010303781a */ /* 0x000fc80000000000 */
[----:B------:R-:W-:Y:S02]  /*19d80*/  LOP3.LUT R132, R3, 0x16, RZ, 0xfc, !PT ;  /* 0x0000001603847812 */ /* 0x000fe400078efcff */
[----:B------:R-:W0:Y:S01]  /*19d90*/  S2R R3, SR_TID.X ;  /* 0x0000000000037919 */ /* 0x000e220000002100 */
[----:B------:R-:W-:Y:S01]  /*19da0*/  PRMT R16, RZ, 0x7610, R16 ;  /* 0x00007610ff107816 */ /* 0x000fe20000000010 */
[----:B---3--:R-:W-:Y:S02]  /*19db0*/  @!P3 IMAD.MOV.U32 R4, RZ, RZ, R127 ;  /* 0x000000ffff04b224 */ /* 0x008fe400078e007f */
[----:B------:R-:W3:Y:S04]  /*19dc0*/  LDL R127, [R1+0x69c] ;  /* 0x00069c00017f7983 */ /* 0x000ee80000100800 */
[----:B------:R1:W3:Y:S01]  /*19dd0*/  @!P3 LDG.E.U16 R16, desc[UR40][R4.64] ;  /* 0x000000280410b981 */ /* 0x0002e2000c1e1500 */
[----:B------:R-:W-:Y:S01]  /*19de0*/  ISETP.GE.AND P2, PT, R132, UR5, PT ;  /* 0x0000000584007c0c */ /* 0x000fe2000bf46270 */
[----:B-1----:R-:W-:-:S02]  /*19df0*/  @!P0 IMAD.MOV.U32 R4, RZ, RZ, R2 ;  /* 0x000000ffff048224 */ /* 0x002fc400078e0002 */
[----:B------:R-:W3:Y:S01]  /*19e00*/  LDL R2, [R1+0x694] ;  /* 0x0006940001027983 */ /* 0x000ee20000100800 */
[----:B0-----:R-:W-:-:S04]  /*19e10*/  SHF.R.U32.HI R3, RZ, 0x6, R3 ;  /* 0x00000006ff037819 */ /* 0x001fc80000011603 */
[----:B------:R-:W-:-:S04]  /*19e20*/  SGXT.U32 R3, R3, 0x1 ;  /* 0x000000010303781a */ /* 0x000fc80000000000 */
[----:B------:R-:W-:Y:S02]  /*19e30*/  LOP3.LUT R132, R3, 0x18, RZ, 0xfc, !PT ;  /* 0x0000001803847812 */ /* 0x000fe400078efcff */
[----:B------:R-:W0:Y:S01]  /*19e40*/  S2R R3, SR_TID.X ;  /* 0x0000000000037919 */ /* 0x000e220000002100 */
[----:B------:R-:W-:Y:S01]  /*19e50*/  PRMT R156, RZ, 0x7610, R156 ;  /* 0x00007610ff9c7816 */ /* 0x000fe2000000009c */
[----:B--2---:R-:W-:Y:S01]  /*19e60*/  @!P0 IMAD.MOV.U32 R5, RZ, RZ, R129 ;  /* 0x000000ffff058224 */ /* 0x004fe200078e0081 */
[----:B------:R-:W-:Y:S01]  /*19e70*/  ISETP.GE.AND P3, PT, R132, UR5, PT ;  /* 0x0000000584007c0c */ /* 0x000fe2000bf66270 */
[----:B------:R-:W2:Y:S01]  /*19e80*/  LDL R129, [R1+0x690] ;  /* 0x0006900001817983 */ /* 0x000ea20000100800 */
[----:B------:R-:W-:-:S03]  /*19e90*/  PRMT R171, RZ, 0x7610, R171 ;  /* 0x00007610ffab7816 */ /* 0x000fc600000000ab */
[----:B------:R1:W2:Y:S02]  /*19ea0*/  @!P0 LDG.E.U16 R156, desc[UR40][R4.64] ;  /* 0x00000028049c8981 */ /* 0x0002a4000c1e1500 */
[----:B-1----:R-:W-:Y:S01]  /*19eb0*/  @!P1 IMAD.MOV.U32 R4, RZ, RZ, R130 ;  /* 0x000000ffff049224 */ /* 0x002fe200078e0082 */
[----:B0-----:R-:W-:-:S04]  /*19ec0*/  SHF.R.U32.HI R3, RZ, 0x6, R3 ;  /* 0x00000006ff037819 */ /* 0x001fc80000011603 */
[----:B------:R-:W-:-:S04]  /*19ed0*/  SGXT.U32 R3, R3, 0x1 ;  /* 0x000000010303781a */ /* 0x000fc80000000000 */
[----:B------:R-:W-:Y:S01]  /*19ee0*/  LOP3.LUT R132, R3, 0x1a, RZ, 0xfc, !PT ;  /* 0x0000001a03847812 */ /* 0x000fe200078efcff */
[----:B------:R-:W-:Y:S01]  /*19ef0*/  @!P1 IMAD.MOV.U32 R5, RZ, RZ, R131 ;  /* 0x000000ffff059224 */ /* 0x000fe200078e0083 */
[----:B------:R-:W-:Y:S01]  /*19f00*/  PRMT R184, RZ, 0x7610, R184 ;  /* 0x00007610ffb87816 */ /* 0x000fe200000000b8 */
[----:B------:R-:W0:Y:S01]  /*19f10*/  S2R R3, SR_TID.X ;  /* 0x0000000000037919 */ /* 0x000e220000002100 */
[----:B------:R-:W-:Y:S02]  /*19f20*/  ISETP.GE.AND P0, PT, R132, UR5, PT ;  /* 0x0000000584007c0c */ /* 0x000fe4000bf06270 */
[----:B------:R-:W2:Y:S04]  /*19f30*/  LDL R132, [R1+0x68c] ;  /* 0x00068c0001847983 */ /* 0x000ea80000100800 */
[----:B------:R4:W2:Y:S04]  /*19f40*/  @!P1 LDG.E.U16 R171, desc[UR40][R4.64] ;  /* 0x0000002804ab9981 */ /* 0x0008a8000c1e1500 */
[----:B------:R-:W2:Y:S01]  /*19f50*/  LDL R131, [R1+0x678] ;  /* 0x0006780001837983 */ /* 0x000ea20000100800 */
[----:B----4-:R-:W-:-:S03]  /*19f60*/  @!P2 IMAD.MOV.U32 R5, RZ, RZ, R128 ;  /* 0x000000ffff05a224 */ /* 0x010fc600078e0080 */
[----:B------:R-:W4:Y:S01]  /*19f70*/  LDL R128, [R1+0x680] ;  /* 0x0006800001807983 */ /* 0x000f220000100800 */
[----:B0-----:R-:W-:-:S04]  /*19f80*/  SHF.R.U32.HI R130, RZ, 0x6, R3 ;  /* 0x00000006ff827819 */ /* 0x001fc80000011603 */
[----:B------:R-:W-:-:S04]  /*19f90*/  SGXT.U32 R130, R130, 0x1 ;  /* 0x000000018282781a */ /* 0x000fc80000000000 */
[----:B------:R-:W-:-:S04]  /*19fa0*/  LOP3.LUT R130, R130, 0x1c, RZ, 0xfc, !PT ;  /* 0x0000001c82827812 */ /* 0x000fc800078efcff */
[----:B------:R-:W-:Y:S02]  /*19fb0*/  ISETP.GE.AND P1, PT, R130, UR5, PT ;  /* 0x0000000582007c0c */ /* 0x000fe4000bf26270 */
[----:B------:R-:W4:Y:S01]  /*19fc0*/  LDL R130, [R1+0x670] ;  /* 0x0006700001827983 */ /* 0x000f220000100800 */
[----:B------:R-:W-:Y:S02]  /*19fd0*/  PRMT R12, RZ, 0x7610, R12 ;  /* 0x00007610ff0c7816 */ /* 0x000fe4000000000c */
[----:B------:R-:W-:Y:S01]  /*19fe0*/  PRMT R22, RZ, 0x7610, R22 ;  /* 0x00007610ff167816 */ /* 0x000fe20000000016 */
[----:B---3--:R-:W-:Y:S02]  /*19ff0*/  @!P2 IMAD.MOV.U32 R4, RZ, RZ, R127 ;  /* 0x000000ffff04a224 */ /* 0x008fe400078e007f */
[----:B------:R-:W3:Y:S04]  /*1a000*/  LDL R127, [R1+0x684] ;  /* 0x00068400017f7983 */ /* 0x000ee80000100800 */
[----:B------:R0:W3:Y:S02]  /*1a010*/  @!P2 LDG.E.U16 R184, desc[UR40][R4.64] ;  /* 0x0000002804b8a981 */ /* 0x0000e4000c1e1500 */
[----:B0-----:R-:W-:-:S02]  /*1a020*/  @!P3 IMAD.MOV.U32 R4, RZ, RZ, R2 ;  /* 0x000000ffff04b224 */ /* 0x001fc400078e0002 */
[----:B------:R-:W3:Y:S01]  /*1a030*/  LDL R2, [R1+0x67c] ;  /* 0x00067c0001027983 */ /* 0x000ee20000100800 */
[----:B--2---:R-:W-:-:S03]  /*1a040*/  @!P3 IMAD.MOV.U32 R5, RZ, RZ, R129 ;  /* 0x000000ffff05b224 */ /* 0x004fc600078e0081 */
[----:B------:R-:W2:Y:S04]  /*1a050*/  LDL R129, [R1+0x674] ;  /* 0x0006740001817983 */ /* 0x000ea80000100800 */
[----:B------:R0:W2:Y:S02]  /*1a060*/  @!P3 LDG.E.U16 R12, desc[UR40][R4.64] ;  /* 0x00000028040cb981 */ /* 0x0000a4000c1e1500 */
[----:B0-----:R-:W-:Y:S02]  /*1a070*/  @!P0 IMAD.MOV.U32 R5, RZ, RZ, R133 ;  /* 0x000000ffff058224 */ /* 0x001fe400078e0085 */
[----:B------:R-:W-:-:S05]  /*1a080*/  @!P0 IMAD.MOV.U32 R4, RZ, RZ, R132 ;  /* 0x000000ffff048224 */ /* 0x000fca00078e0084 */
[----:B------:R4:W2:Y:S02]  /*1a090*/  @!P0 LDG.E.U16 R22, desc[UR40][R4.64] ;  /* 0x0000002804168981 */ /* 0x0008a4000c1e1500 */
[----:B----4-:R-:W-:Y:S02]  /*1a0a0*/  @!P1 IMAD.MOV.U32 R5, RZ, RZ, R128 ;  /* 0x000000ffff059224 */ /* 0x010fe400078e0080 */
[----:B------:R-:W4:Y:S01]  /*1a0b0*/  LDL R128, [R1+0x668] ;  /* 0x0006680001807983 */ /* 0x000f220000100800 */
[----:B------:R-:W-:-:S04]  /*1a0c0*/  SHF.R.U32.HI R3, RZ, 0x6, R3 ;  /* 0x00000006ff037819 */ /* 0x000fc80000011603 */
[----:B------:R-:W-:-:S04]  /*1a0d0*/  SGXT.U32 R3, R3, 0x1 ;  /* 0x000000010303781a */ /* 0x000fc80000000000 */
[----:B------:R-:W-:-:S04]  /*1a0e0*/  LOP3.LUT R3, R3, 0x1e, RZ, 0xfc, !PT ;  /* 0x0000001e03037812 */ /* 0x000fc800078efcff */
[----:B------:R-:W-:Y:S02]  /*1a0f0*/  ISETP.GE.AND P2, PT, R3, UR5, PT ;  /* 0x0000000503007c0c */ /* 0x000fe4000bf46270 */
[----:B------:R-:W0:Y:S02]  /*1a100*/  S2R R3, SR_TID.X ;  /* 0x0000000000037919 */ /* 0x000e240000002100 */
[--C-:B0-----:R-:W-:Y:S02]  /*1a110*/  SHF.R.U32.HI R134, RZ, 0x6, R3.reuse ;  /* 0x00000006ff867819 */ /* 0x101fe40000011603 */
[----:B------:R-:W-:-:S04]  /*1a120*/  SHF.R.U32.HI R3, RZ, 0x6, R3 ;  /* 0x00000006ff037819 */ /* 0x000fc80000011603 */
[----:B------:R-:W-:-:S04]  /*1a130*/  SGXT.U32 R3, R3, 0x1 ;  /* 0x000000010303781a */ /* 0x000fc80000000000 */
[----:B------:R-:W-:Y:S02]  /*1a140*/  LOP3.LUT R132, R3, 0x22, RZ, 0xfc, !PT ;  /* 0x0000002203847812 */ /* 0x000fe400078efcff */
[----:B------:R-:W0:Y:S02]  /*1a150*/  S2R R3, SR_TID.X ;  /* 0x0000000000037919 */ /* 0x000e240000002100 */
[----:B------:R-:W-:Y:S02]  /*1a160*/  ISETP.GE.AND P0, PT, R132, UR5, PT ;  /* 0x0000000584007c0c */ /* 0x000fe4000bf06270 */
[----:B------:R-:W-:Y:S02]  /*1a170*/  PRMT R165, RZ, 0x7610, R165 ;  /* 0x00007610ffa57816 */ /* 0x000fe400000000a5 */
[----:B------:R-:W-:Y:S02]  /*1a180*/  PRMT R183, RZ, 0x7610, R183 ;  /* 0x00007610ffb77816 */ /* 0x000fe400000000b7 */
[----:B0-----:R-:W-:Y:S01]  /*1a190*/  SHF.R.U32.HI R132, RZ, 0x6, R3 ;  /* 0x00000006ff847819 */ /* 0x001fe20000011603 */
[----:B---3--:R-:W-:Y:S01]  /*1a1a0*/  @!P1 IMAD.MOV.U32 R4, RZ, RZ, R127 ;  /* 0x000000ffff049224 */ /* 0x008fe200078e007f */
[----:B------:R-:W-:Y:S01]  /*1a1b0*/  SHF.R.U32.HI R3, RZ, 0x6, R3 ;  /* 0x00000006ff037819 */ /* 0x000fe20000011603 */
[----:B------:R-:W3:Y:S03]  /*1a1c0*/  LDL R127, [R1+0x66c] ;  /* 0x00066c00017f7983 */ /* 0x000ee60000100800 */
[----:B------:R-:W-:Y:S01]  /*1a1d0*/  SGXT.U32 R3, R3, 0x1 ;  /* 0x000000010303781a */ /* 0x000fe20000000000 */
[----:B------:R0:W3:Y:S03]  /*1a1e0*/  @!P1 LDG.E.U16 R165, desc[UR40][R4.64] ;  /* 0x0000002804a59981 */ /* 0x0000e6000c1e1500 */
[----:B------:R-:W-:Y:S01]  /*1a1f0*/  LOP3.LUT R3, R3, 0x26, RZ, 0xfc, !PT ;  /* 0x0000002603037812 */ /* 0x000fe200078efcff */
[----:B0-----:R-:W-:-:S02]  /*1a200*/  @!P2 IMAD.MOV.U32 R4, RZ, RZ, R2 ;  /* 0x000000ffff04a224 */ /* 0x001fc400078e0002 */
[----:B------:R-:W-:Y:S01]  /*1a210*/  @!P2 IMAD.MOV.U32 R5, RZ, RZ, R131 ;  /* 0x000000ffff05a224 */ /* 0x000fe200078e0083 */
[----:B------:R-:W-:Y:S01]  /*1a220*/  SGXT.U32 R134, R134, 0x1 ;  /* 0x000000018686781a */ /* 0x000fe20000000000 */
[----:B------:R-:W3:Y:S04]  /*1a230*/  LDL R2, [R1+0x664] ;  /* 0x0006640001027983 */ /* 0x000ee80000100800 */
[----:B------:R0:W3:Y:S01]  /*1a240*/  @!P2 LDG.E.U16 R183, desc[UR40][R4.64] ;  /* 0x0000002804b7a981 */ /* 0x0000e2000c1e1500 */
[----:B------:R-:W-:Y:S02]  /*1a250*/  ISETP.GE.AND P2, PT, R3, UR5, PT ;  /* 0x0000000503007c0c */ /* 0x000fe4000bf46270 */
[----:B------:R-:W1:Y:S01]  /*1a260*/  S2R R3, SR_TID.X ;  /* 0x0000000000037919 */ /* 0x000e620000002100 */
[----:B------:R-:W-:-:S04]  /*1a270*/  LOP3.LUT R134, R134, 0x20, RZ, 0xfc, !PT ;  /* 0x0000002086867812 */ /* 0x000fc800078efcff */
[----:B------:R-:W-:Y:S02]  /*1a280*/  ISETP.GE.AND P3, PT, R134, UR5, PT ;  /* 0x0000000586007c0c */ /* 0x000fe4000bf66270 */
[----:B------:R-:W-:Y:S02]  /*1a290*/  SGXT.U32 R132, R132, 0x1 ;  /* 0x000000018484781a */ /* 0x000fe40000000000 */
[----:B------:R-:W-:-:S09]  /*1a2a0*/  PRMT R11, RZ, 0x7610, R11 ;  /* 0x00007610ff0b7816 */ /* 0x000fd2000000000b */
[----:B0-----:R-:W-:Y:S02]  /*1a2b0*/  @!P3 IMAD.MOV.U32 R5, RZ, RZ, R130 ;  /* 0x000000ffff05b224 */ /* 0x001fe400078e0082 */
[----:B------:R-:W3:Y:S01]  /*1a2c0*/  LDL R130, [R1+0x660] ;  /* 0x0006600001827983 */ /* 0x000ee20000100800 */
[----:B--2---:R-:W-:Y:S01]  /*1a2d0*/  @!P3 IMAD.MOV.U32 R4, RZ, RZ, R129 ;  /* 0x000000ffff04b224 */ /* 0x004fe200078e0081 */
[----:B------:R-:W-:Y:S02]  /*1a2e0*/  LOP3.LUT R132, R132, 0x24, RZ, 0xfc, !PT ;  /* 0x0000002484847812 */ /* 0x000fe400078efcff */
[----:B------:R-:W2:Y:S01]  /*1a2f0*/  LDL R129, [R1+0x658] ;  /* 0x0006580001817983 */ /* 0x000ea20000100800 */
[----:B-1----:R-:W-:-:S03]  /*1a300*/  SHF.R.U32.HI R131, RZ, 0x6, R3 ;  /* 0x00000006ff837819 */ /* 0x002fc60000011603 */
[----:B------:R4:W2:Y:S01]  /*1a310*/  @!P3 LDG.E.U16 R11, desc[UR40][R4.64] ;  /* 0x00000028040bb981 */ /* 0x0008a2000c1e1500 */
[----:B------:R-:W-:-:S03]  /*1a320*/  SGXT.U32 R131, R131, 0x1 ;  /* 0x000000018383781a */ /* 0x000fc60000000000 */
[----:B------:R-:W2:Y:S01]  /*1a330*/  LDL R3, [R1+0x65c] ;  /* 0x00065c0001037983 */ /* 0x000ea20000100800 */
[----:B------:R-:W-:Y:S02]  /*1a340*/  LOP3.LUT R133, R131, 0x28, RZ, 0xfc, !PT ;  /* 0x0000002883857812 */ /* 0x000fe400078efcff */
[----:B------:R-:W-:Y:S02]  /*1a350*/  ISETP.GE.AND P1, PT, R132, UR5, PT ;  /* 0x0000000584007c0c */ /* 0x000fe4000bf26270 */
[----:B------:R-:W-:Y:S01]  /*1a360*/  ISETP.GE.AND P3, PT, R133, UR5, PT ;  /* 0x0000000585007c0c */ /* 0x000fe2000bf66270 */
[----:B------:R-:W2:Y:S04]  /*1a370*/  LDL R132, [R1+0x654] ;  /* 0x0006540001847983 */ /* 0x000ea80000100800 */
[----:B------:R-:W2:Y:S01]  /*1a380*/  LDL R133, [R1+0x650] ;  /* 0x0006500001857983 */ /* 0x000ea20000100800 */
[----:B----4-:R-:W-:-:S03]  /*1a390*/  @!P0 IMAD.MOV.U32 R5, RZ, RZ, R128 ;  /* 0x000000ffff058224 */ /* 0x010fc600078e0080 */
[----:B------:R-:W4:Y:S01]  /*1a3a0*/  LDL R128, [R1+0x648] ;  /* 0x0006480001807983 */ /* 0x000f220000100800 */
[----:B------:R-:W-:-:S04]  /*1a3b0*/  LOP3.LUT R131, R131, 0x2a, RZ, 0xfc, !PT ;  /* 0x0000002a83837812 */ /* 0x000fc800078efcff */
[----:B------:R-:W-:Y:S02]  /*1a3c0*/  ISETP.GE.AND P4, PT, R131, UR5, PT ;  /* 0x0000000583007c0c */ /* 0x000fe4000bf86270 */
[----:B------:R-:W0:Y:S01]  /*1a3d0*/  S2R R131, SR_TID.X ;  /* 0x0000000000837919 */ /* 0x000e220000002100 */
[----:B------:R-:W-:Y:S02]  /*1a3e0*/  PRMT R15, RZ, 0x7610, R15 ;  /* 0x00007610ff0f7816 */ /* 0x000fe4000000000f */
[----:B------:R-:W-:Y:S02]  /*1a3f0*/  PRMT R159, RZ, 0x7610, R159 ;  /* 0x00007610ff9f7816 */ /* 0x000fe4000000009f */
[----:B------:R-:W-:Y:S02]  /*1a400*/  PRMT R178, RZ, 0x7610, R178 ;  /* 0x00007610ffb27816 */ /* 0x000fe400000000b2 */
[----:B------:R-:W-:Y:S02]  /*1a410*/  PRMT R9, RZ, 0x7610, R9 ;  /* 0x00007610ff097816 */ /* 0x000fe40000000009 */
[----:B0-----:R-:W-:-:S04]  /*1a420*/  SHF.R.U32.HI R131, RZ, 0x6, R131 ;  /* 0x00000006ff837819 */ /* 0x001fc80000011683 */
[----:B------:R-:W-:-:S04]  /*1a430*/  SGXT.U32 R131, R131, 0x1 ;  /* 0x000000018383781a */ /* 0x000fc80000000000 */
[----:B------:R-:W-:Y:S01]  /*1a440*/  LOP3.LUT R131, R131, 0x2c, RZ, 0xfc, !PT ;  /* 0x0000002c83837812 */ /* 0x000fe200078efcff */
[----:B---3--:R-:W-:Y:S02]  /*1a450*/  @!P0 IMAD.MOV.U32 R4, RZ, RZ, R127 ;  /* 0x000000ffff048224 */ /* 0x008fe400078e007f */
[----:B------:R-:W3:Y:S04]  /*1a460*/  LDL R127, [R1+0x64c] ;  /* 0x00064c00017f7983 */ /* 0x000ee80000100800 */
[----:B------:R0:W3:Y:S02]  /*1a470*/  @!P0 LDG.E.U16 R15, desc[UR40][R4.64] ;  /* 0x00000028040f8981 */ /* 0x0000e4000c1e1500 */
[----:B0-----:R-:W-:Y:S02]  /*1a480*/  @!P1 IMAD.MOV.U32 R4, RZ, RZ, R2 ;  /* 0x000000ffff049224 */ /* 0x001fe400078e0002 */
[----:B------:R-:W3:Y:S01]  /*1a490*/  LDL R2, [R1+0x644] ;  /* 0x0006440001027983 */ /* 0x000ee20000100800 */
[----:B------:R-:W-:-:S03]  /*1a4a0*/  ISETP.GE.AND P0, PT, R131, UR5, PT ;  /* 0x0000000583007c0c */ /* 0x000fc6000bf06270 */
[----:B------:R-:W3:Y:S01]  /*1a4b0*/  LDL R131, [R1+0x638] ;  /* 0x0006380001837983 */ /* 0x000ee20000100800 */
[----:B------:R-:W-:-:S03]  /*1a4c0*/  @!P1 IMAD.MOV.U32 R5, RZ, RZ, R130 ;  /* 0x000000ffff059224 */ /* 0x000fc600078e0082 */
[----:B------:R-:W3:Y:S04]  /*1a4d0*/  LDL R130, [R1+0x640] ;  /* 0x0006400001827983 */ /* 0x000ee80000100800 */
[----:B------:R2:W3:Y:S02]  /*1a4e0*/  @!P1 LDG.E.U16 R159, desc[UR40][R4.64] ;  /* 0x00000028049f9981 */ /* 0x0004e4000c1e1500 */
[----:B--2---:R-:W-:Y:S02]  /*1a4f0*/  @!P2 IMAD.MOV.U32 R5, RZ, RZ, R129 ;  /* 0x000000ffff05a224 */ /* 0x004fe400078e0081 */
[----:B------:R-:W-:Y:S01]  /*1a500*/  @!P2 IMAD.MOV.U32 R4, RZ, RZ, R3 ;  /* 0x000000ffff04a224 */ /* 0x000fe200078e0003 */
[----:B------:R-:W2:Y:S04]  /*1a510*/  LDL R129, [R1+0x63c] ;  /* 0x00063c0001817983 */ /* 0x000ea80000100800 */
[----:B------:R0:W2:Y:S02]  /*1a520*/  @!P2 LDG.E.U16 R178, desc[UR40][R4.64] ;  /* 0x0000002804b2a981 */ /* 0x0000a4000c1e1500 */
[----:B0-----:R-:W-:-:S02]  /*1a530*/  @!P3 IMAD.MOV.U32 R4, RZ, RZ, R132 ;  /* 0x000000ffff04b224 */ /* 0x001fc400078e0084 */
[----:B------:R-:W-:-:S05]  /*1a540*/  @!P3 IMAD.MOV.U32 R5, RZ, RZ, R133 ;  /* 0x000000ffff05b224 */ /* 0x000fca00078e0085 */
[----:B------:R4:W2:Y:S02]  /*1a550*/  @!P3 LDG.E.U16 R9, desc[UR40][R4.64] ;  /* 0x000000280409b981 */ /* 0x0008a4000c1e1500 */
[----:B----4-:R-:W-:Y:S02]  /*1a560*/  @!P4 IMAD.MOV.U32 R5, RZ, RZ, R128 ;  /* 0x000000ffff05c224 */ /* 0x010fe400078e0080 */
[----:B------:R-:W4:Y:S01]  /*1a570*/  LDL R128, [R1+0x630] ;  /* 0x0006300001807983 */ /* 0x000f220000100800 */
[----:B------:R-:W0:Y:S02]  /*1a580*/  S2R R3, SR_TID.X ;  /* 0x0000000000037919 */ /* 0x000e240000002100 */
[----:B0-----:R-:W-:-:S04]  /*1a590*/  SHF.R.U32.HI R3, RZ, 0x6, R3 ;  /* 0x00000006ff037819 */ /* 0x001fc80000011603 */
[----:B------:R-:W-:-:S04]  /*1a5a0*/  SGXT.U32 R3, R3, 0x1 ;  /* 0x000000010303781a */ /* 0x000fc80000000000 */
[----:B------:R-:W-:Y:S02]  /*1a5b0*/  LOP3.LUT R132, R3, 0x2e, RZ, 0xfc, !PT ;  /* 0x0000002e03847812 */ /* 0x000fe400078efcff */
[----:B------:R-:W0:Y:S01]  /*1a5c0*/  S2R R3, SR_TID.X ;  /* 0x0000000000037919 */ /* 0x000e220000002100 */
[----:B------:R-:W-:Y:S02]  /*1a5d0*/  PRMT R14, RZ, 0x7610, R14 ;  /* 0x00007610ff0e7816 */ /* 0x000fe4000000000e */
[----:B------:R-:W-:Y:S02]  /*1a5e0*/  PRMT R21, RZ, 0x7610, R21 ;  /* 0x00007610ff157816 */ /* 0x000fe40000000015 */
[----:B------:R-:W-:Y:S01]  /*1a5f0*/  ISETP.GE.AND P1, PT, R132, UR5, PT ;  /* 0x0000000584007c0c */ /* 0x000fe2000bf26270 */
[----:B---3--:R-:W-:Y:S02]  /*1a600*/  @!P4 IMAD.MOV.U32 R4, RZ, RZ, R127 ;  /* 0x000000ffff04c224 */ /* 0x008fe400078e007f */
[----:B------:R-:W3:Y:S01]  /*1a610*/  LDL R127, [R1+0x634] ;  /* 0x00063400017f7983 */ /* 0x000ee20000100800 */
[----:B0-----:R-:W-:-:S03]  /*1a620*/  SHF.R.U32.HI R3, RZ, 0x6, R3 ;  /* 0x00000006ff037819 */ /* 0x001fc60000011603 */
[----:B------:R0:W3:Y:S01]  /*1a630*/  @!P4 LDG.E.U16 R14, desc[UR40][R4.64] ;  /* 0x00000028040ec981 */ /* 0x0000e2000c1e1500 */
[----:B------:R-:W-:-:S04]  /*1a640*/  SGXT.U32 R3, R3, 0x1 ;  /* 0x000000010303781a */ /* 0x000fc80000000000 */
[----:B------:R-:W-:Y:S01]  /*1a650*/  LOP3.LUT R132, R3, 0x30, RZ, 0xfc, !PT ;  /* 0x0000003003847812 */ /* 0x000fe200078efcff */
[----:B0-----:R-:W-:Y:S02]  /*1a660*/  @!P0 IMAD.MOV.U32 R4, RZ, RZ, R2 ;  /* 0x000000ffff048224 */ /* 0x001fe400078e0002 */
[----:B------:R-:W3:Y:S01]  /*1a670*/  LDL R2, [R1+0x62c] ;  /* 0x00062c0001027983 */ /* 0x000ee20000100800 */
[----:B------:R-:W-:Y:S01]  /*1a680*/  PRMT R167, RZ, 0x7610, R167 ;  /* 0x00007610ffa77816 */ /* 0x000fe200000000a7 */
[----:B------:R-:W-:Y:S02]  /*1a690*/  @!P0 IMAD.MOV.U32 R5, RZ, RZ, R130 ;  /* 0x000000ffff058224 */ /* 0x000fe400078e0082 */
[----:B------:R-:W3:Y:S04]  /*1a6a0*/  LDL R130, [R1+0x628] ;  /* 0x0006280001827983 */ /* 0x000ee80000100800 */
[----:B------:R0:W3:Y:S01]  /*1a6b0*/  @!P0 LDG.E.U16 R21, desc[UR40][R4.64] ;  /* 0x0000002804158981 */ /* 0x0000e2000c1e1500 */
[----:B------:R-:W-:Y:S01]  /*1a6c0*/  ISETP.GE.AND P0, PT, R132, UR5, PT ;  /* 0x0000000584007c0c */ /* 0x000fe2000bf06270 */
[----:B0-----:R-:W-:-:S02]  /*1a6d0*/  @!P1 IMAD.MOV.U32 R5, RZ, RZ, R131 ;  /* 0x000000ffff059224 */ /* 0x001fc400078e0083 */
[----:B--2---:R-:W-:Y:S01]  /*1a6e0*/  @!P1 IMAD.MOV.U32 R4, RZ, RZ, R129 ;  /* 0x000000ffff049224 */ /* 0x004fe200078e0081 */
[----:B------:R-:W2:Y:S04]  /*1a6f0*/  LDL R131, [R1+0x620] ;  /* 0x0006200001837983 */ /* 0x000ea80000100800 */
[----:B------:R-:W2:Y:S04]  /*1a700*/  LDL R129, [R1+0x624] ;  /* 0x0006240001817983 */ /* 0x000ea80000100800 */
[----:B------:R4:W2:Y:S02]  /*1a710*/  @!P1 LDG.E.U16 R167, desc[UR40][R4.64] ;  /* 0x0000002804a79981 */ /* 0x0008a4000c1e1500 */
[----:B----4-:R-:W-:-:S02]  /*1a720*/  @!P0 IMAD.MOV.U32 R5, RZ, RZ, R128 ;  /* 0x000000ffff058224 */ /* 0x010fc400078e0080 */
[----:B------:R-:W4:Y:S01]  /*1a730*/  LDL R128, [R1+0x618] ;  /* 0x0006180001807983 */ /* 0x000f220000100800 */
[----:B------:R-:W0:Y:S02]  /*1a740*/  S2R R3, SR_TID.X ;  /* 0x0000000000037919 */ /* 0x000e240000002100 */
        /* <DEDUP_REMOVED lines=9> */
[----:B---3--:R-:W-:Y:S02]  /*1a7e0*/  @!P0 IMAD.MOV.U32 R4, RZ, RZ, R127 ;  /* 0x000000ffff048224 */ /* 0x008fe400078e007f */
[----:B------:R-:W3:Y:S01]  /*1a7f0*/  LDL R127, [R1+0x61c] ;  /* 0x00061c00017f7983 */ /* 0x000ee20000100800 */
[----:B------:R-:W-:Y:S02]  /*1a800*/  PRMT R7, RZ, 0x7610, R7 ;  /* 0x00007610ff077816 */ /* 0x000fe40000000007 */
[----:B------:R-:W-:-:S04]  /*1a810*/  PRMT R10, RZ, 0x7610, R10 ;  /* 0x00007610ff0a7816 */ /* 0x000fc8000000000a */
[----:B------:R1:W3:Y:S01]  /*1a820*/  @!P0 LDG.E.U16 R7, desc[UR40][R4.64] ;  /* 0x0000002804078981 */ /* 0x0002e2000c1e1500 */
[----:B------:R-:W-:Y:S01]  /*1a830*/  ISETP.GE.AND P0, PT, R132, UR5, PT ;  /* 0x0000000584007c0c */ /* 0x000fe2000bf06270 */
[----:B-1----:R-:W-:Y:S02]  /*1a840*/  @!P1 IMAD.MOV.U32 R4, RZ, RZ, R2 ;  /* 0x000000ffff049224 */ /* 0x002fe400078e0002 */
[----:B------:R-:W3:Y:S01]  /*1a850*/  LDL R2, [R1+0x614] ;  /* 0x0006140001027983 */ /* 0x000ee20000100800 */
[----:B0-----:R-:W-:-:S04]  /*1a860*/  SHF.R.U32.HI R3, RZ, 0x6, R3 ;  /* 0x00000006ff037819 */ /* 0x001fc80000011603 */
[----:B------:R-:W-:-:S04]  /*1a870*/  SGXT.U32 R3, R3, 0x1 ;  /* 0x000000010303781a */ /* 0x000fc80000000000 */
[----:B------:R-:W-:Y:S01]  /*1a880*/  LOP3.LUT R132, R3, 0x36, RZ, 0xfc, !PT ;  /* 0x0000003603847812 */ /* 0x000fe200078efcff */
[----:B------:R-:W-:Y:S02]  /*1a890*/  @!P1 IMAD.MOV.U32 R5, RZ, RZ, R130 ;  /* 0x000000ffff059224 */ /* 0x000fe400078e0082 */
[----:B------:R-:W3:Y:S04]  /*1a8a0*/  LDL R130, [R1+0x610] ;  /* 0x0006100001827983 */ /* 0x000ee80000100800 */
[----:B------:R2:W3:Y:S01]  /*1a8b0*/  @!P1 LDG.E.U16 R10, desc[UR40][R4.64] ;  /* 0x00000028040a9981 */ /* 0x0004e2000c1e1500 */
[----:B------:R-:W-:Y:S02]  /*1a8c0*/  ISETP.GE.AND P1, PT, R132, UR5, PT ;  /* 0x0000000584007c0c */ /* 0x000fe4000bf26270 */
[----:B------:R-:W-:Y:S01]  /*1a8d0*/  PRMT R17, RZ, 0x7610, R17 ;  /* 0x00007610ff117816 */ /* 0x000fe20000000011 */
[----:B--2---:R-:W-:-:S02]  /*1a8e0*/  @!P0 IMAD.MOV.U32 R5, RZ, RZ, R131 ;  /* 0x000000ffff058224 */ /* 0x004fc400078e0083 */
[----:B------:R-:W2:Y:S01]  /*1a8f0*/  LDL R131, [R1+0x608] ;  /* 0x0006080001837983 */ /* 0x000ea20000100800 */
[----:B------:R-:W-:-:S03]  /*1a900*/  @!P0 IMAD.MOV.U32 R4, RZ, RZ, R129 ;  /* 0x000000ffff048224 */ /* 0x000fc600078e0081 */
[----:B------:R-:W2:Y:S04]  /*1a910*/  LDL R129, [R1+0x60c] ;  /* 0x00060c0001817983 */ /* 0x000ea80000100800 */
[----:B------:R4:W2:Y:S02]  /*1a920*/  @!P0 LDG.E.U16 R17, desc[UR40][R4.64] ;  /* 0x0000002804118981 */ /* 0x0008a4000c1e1500 */
[----:B----4-:R-:W-:Y:S02]  /*1a930*/  @!P1 IMAD.MOV.U32 R5, RZ, RZ, R128 ;  /* 0x000000ffff059224 */ /* 0x010fe400078e0080 */
[----:B------:R-:W4:Y:S01]  /*1a940*/  LDL R128, [R1+0x600] ;  /* 0x0006000001807983 */ /* 0x000f220000100800 */
[----:B------:R-:W0:Y:S02]  /*1a950*/  S2R R3, SR_TID.X ;  /* 0x0000000000037919 */ /* 0x000e240000002100 */
[----:B0-----:R-:W-:-:S04]  /*1a960*/  SHF.R.U32.HI R3, RZ, 0x6, R3 ;  /* 0x00000006ff037819 */ /* 0x001fc80000011603 */
[----:B------:R-:W-:-:S04]  /*1a970*/  SGXT.U32 R3, R3, 0x1 ;  /* 0x000000010303781a */ /* 0x000fc80000000000 */
[----:B------:R-:W-:Y:S02]  /*1a980*/  LOP3.LUT R132, R3, 0x38, RZ, 0xfc, !PT ;  /* 0x0000003803847812 */ /* 0x000fe400078efcff */
[----:B------:R-:W0:Y:S02]  /*1a990*/  S2R R3, SR_TID.X ;  /* 0x0000000000037919 */ /* 0x000e240000002100 */
[----:B------:R-:W-:Y:S02]  /*1a9a0*/  ISETP.GE.AND P0, PT, R132, UR5, PT ;  /* 0x0000000584007c0c */ /* 0x000fe4000bf06270 */
[----:B------:R-:W-:Y:S02]  /*1a9b0*/  PRMT R158, RZ, 0x7610, R158 ;  /* 0x00007610ff9e7816 */ /* 0x000fe4000000009e */
[----:B------:R-:W-:Y:S01]  /*1a9c0*/  PRMT R6, RZ, 0x7610, R6 ;  /* 0x00007610ff067816 */ /* 0x000fe20000000006 */
[----:B---3--:R-:W-:Y:S02]  /*1a9d0*/  @!P1 IMAD.MOV.U32 R4, RZ, RZ, R127 ;  /* 0x000000ffff049224 */ /* 0x008fe400078e007f */
[----:B------:R-:W3:Y:S01]  /*1a9e0*/  LDL R127, [R1+0x604] ;  /* 0x00060400017f7983 */ /* 0x000ee20000100800 */
[----:B0-----:R-:W-:-:S03]  /*1a9f0*/  SHF.R.U32.HI R132, RZ, 0x6, R3 ;  /* 0x00000006ff847819 */ /* 0x001fc60000011603 */
[----:B------:R0:W3:Y:S01]  /*1aa00*/  @!P1 LDG.E.U16 R158, desc[UR40][R4.64] ;  /* 0x00000028049e9981 */ /* 0x0000e2000c1e1500 */
[----:B------:R-:W-:Y:S02]  /*1aa10*/  SGXT.U32 R132, R132, 0x1 ;  /* 0x000000018484781a */ /* 0x000fe40000000000 */
[----:B------:R-:W-:Y:S02]  /*1aa20*/  SHF.R.U32.HI R3, RZ, 0x6, R3 ;  /* 0x00000006ff037819 */ /* 0x000fe40000011603 */
[----:B------:R-:W-:Y:S02]  /*1aa30*/  LOP3.LUT R132, R132, 0x3a, RZ, 0xfc, !PT ;  /* 0x0000003a84847812 */ /* 0x000fe400078efcff */
[----:B------:R-:W-:Y:S02]  /*1aa40*/  SGXT.U32 R3, R3, 0x1 ;  /* 0x000000010303781a */ /* 0x000fe40000000000 */
[----:B------:R-:W-:Y:S02]  /*1aa50*/  ISETP.GE.AND P1, PT, R132, UR5, PT ;  /* 0x0000000584007c0c */ /* 0x000fe4000bf26270 */
[----:B------:R-:W3:Y:S01]  /*1aa60*/  LDL R132, [R1+0x5f8] ;  /* 0x0005f80001847983 */ /* 0x000ee20000100800 */
[----:B0-----:R-:W-:Y:S01]  /*1aa70*/  @!P0 IMAD.MOV.U32 R4, RZ, RZ, R2 ;  /* 0x000000ffff048224 */ /* 0x001fe200078e0002 */
[----:B------:R-:W-:-:S02]  /*1aa80*/  LOP3.LUT R2, R3, 0x3c, RZ, 0xfc, !PT ;  /* 0x0000003c03027812 */ /* 0x000fc400078efcff */
[----:B------:R-:W-:Y:S01]  /*1aa90*/  PRMT R8, RZ, 0x7610, R8 ;  /* 0x00007610ff087816 */ /* 0x000fe20000000008 */
[----:B------:R-:W-:Y:S02]  /*1aaa0*/  @!P0 IMAD.MOV.U32 R5, RZ, RZ, R130 ;  /* 0x000000ffff058224 */ /* 0x000fe400078e0082 */
[----:B------:R-:W3:Y:S04]  /*1aab0*/  LDL R130, [R1+0x5fc] ;  /* 0x0005fc0001827983 */ /* 0x000ee80000100800 */
[----:B------:R2:W3:Y:S01]  /*1aac0*/  @!P0 LDG.E.U16 R6, desc[UR40][R4.64] ;  /* 0x0000002804068981 */ /* 0x0004e2000c1e1500 */
[----:B------:R-:W-:-:S03]  /*1aad0*/  ISETP.GE.AND P0, PT, R2, UR5, PT ;  /* 0x0000000502007c0c */ /* 0x000fc6000bf06270 */
[----:B------:R-:W3:Y:S04]  /*1aae0*/  LDL.LU R133, [R1+0x6e0] ;  /* 0x0006e00001857983 */ /* 0x000ee80000300800 */
[----:B------:R-:W3:Y:S01]  /*1aaf0*/  LDL.LU R2, [R1+0x6dc] ;  /* 0x0006dc0001027983 */ /* 0x000ee20000300800 */
[----:B--2---:R-:W-:Y:S01]  /*1ab00*/  @!P1 IMAD.MOV.U32 R5, RZ, RZ, R131 ;  /* 0x000000ffff059224 */ /* 0x004fe200078e0083 */
[----:B------:R-:W0:Y:S01]  /*1ab10*/  S2R R3, SR_TID.X ;  /* 0x0000000000037919 */ /* 0x000e220000002100 */
[----:B------:R-:W-:Y:S01]  /*1ab20*/  @!P1 IMAD.MOV.U32 R4, RZ, RZ, R129 ;  /* 0x000000ffff049224 */ /* 0x000fe200078e0081 */
[----:B------:R-:W2:Y:S04]  /*1ab30*/  LDL R131, [R1+0x6fc] ;  /* 0x0006fc0001837983 */ /* 0x000ea80000100800 */
[----:B------:R4:W2:Y:S04]  /*1ab40*/  @!P1 LDG.E.U16 R8, desc[UR40][R4.64] ;  /* 0x0000002804089981 */ /* 0x0008a8000c1e1500 */
[----:B------:R-:W2:Y:S04]  /*1ab50*/  LDL R134, [R1+0xaf0] ;  /* 0x000af00001867983 */ /* 0x000ea80000100800 */
[----:B------:R-:W2:Y:S01]  /*1ab60*/  LDL R143, [R1+0x6ec] ;  /* 0x0006ec00018f7983 */ /* 0x000ea20000100800 */
[----:B------:R-:W-:-:S03]  /*1ab70*/  PRMT R13, RZ, 0x7610, R13 ;  /* 0x00007610ff0d7816 */ /* 0x000fc6000000000d */
[----:B------:R-:W2:Y:S04]  /*1ab80*/  LDL R141, [R1+0xad8] ;  /* 0x000ad800018d7983 */ /* 0x000ea80000100800 */
[----:B------:R-:W2:Y:S01]  /*1ab90*/  LDL R140, [R1+0xadc] ;  /* 0x000adc00018c7983 */ /* 0x000ea20000100800 */
[----:B------:R-:W-:-:S03]  /*1aba0*/  PRMT R152, RZ, 0x7610, R152 ;  /* 0x00007610ff987816 */ /* 0x000fc60000000098 */
[----:B------:R-:W2:Y:S04]  /*1abb0*/  LDL R138, [R1+0xab8] ;  /* 0x000ab800018a7983 */ /* 0x000ea80000100800 */
[----:B------:R-:W2:Y:S01]  /*1abc0*/  LDL R135, [R1+0xabc] ;  /* 0x000abc0001877983 */ /* 0x000ea20000100800 */
[----:B----4-:R-:W-:-:S03]  /*1abd0*/  @!P0 IMAD.MOV.U32 R5, RZ, RZ, R128 ;  /* 0x000000ffff058224 */ /* 0x010fc600078e0080 */
[----:B------:R-:W4:Y:S01]  /*1abe0*/  LDL R128, [R1+0xafc] ;  /* 0x000afc0001807983 */ /* 0x000f220000100800 */
[----:B------:R-:W1:Y:S01]  /*1abf0*/  S2R R129, SR_TID.X ;  /* 0x0000000000817919 */ /* 0x000e620000002100 */
[----:B0-----:R-:W-:-:S04]  /*1ac00*/  SHF.R.U32.HI R3, RZ, 0x6, R3 ;  /* 0x00000006ff037819 */ /* 0x001fc80000011603 */
[----:B------:R-:W-:-:S04]  /*1ac10*/  SGXT.U32 R3, R3, 0x1 ;  /* 0x000000010303781a */ /* 0x000fc80000000000 */
[----:B------:R-:W-:-:S04]  /*1ac20*/  LOP3.LUT R3, R3, 0x3e, RZ, 0xfc, !PT ;  /* 0x0000003e03037812 */ /* 0x000fc800078efcff */
[----:B------:R-:W-:Y:S02]  /*1ac30*/  ISETP.GE.AND P1, PT, R3, UR5, PT ;  /* 0x0000000503007c0c */ /* 0x000fe4000bf26270 */
[----:B-1----:R-:W-:-:S04]  /*1ac40*/  SHF.R.U32.HI R3, RZ, 0x6, R129 ;  /* 0x00000006ff037819 */ /* 0x002fc80000011681 */
[----:B------:R-:W-:Y:S01]  /*1ac50*/  SGXT.U32 R3, R3, 0x1 ;  /* 0x000000010303781a */ /* 0x000fe20000000000 */
[----:B---3--:R-:W-:Y:S02]  /*1ac60*/  @!P0 IMAD.MOV.U32 R4, RZ, RZ, R127 ;  /* 0x000000ffff048224 */ /* 0x008fe400078e007f */
[----:B------:R-:W0:Y:S03]  /*1ac70*/  S2R R127, SR_TID.X ;  /* 0x00000000007f7919 */ /* 0x000e260000002100 */
[----:B------:R1:W3:Y:S01]  /*1ac80*/  @!P0 LDG.E.U16 R13, desc[UR40][R4.64] ;  /* 0x00000028040d8981 */ /* 0x0002e2000c1e1500 */
[----:B------:R-:W-:Y:S01]  /*1ac90*/  ISETP.GE.AND P0, PT, R3, UR5, PT ;  /* 0x0000000503007c0c */ /* 0x000fe2000bf06270 */
[----:B-1----:R-:W-:Y:S02]  /*1aca0*/  @!P1 IMAD.MOV.U32 R5, RZ, RZ, R132 ;  /* 0x000000ffff059224 */ /* 0x002fe400078e0084 */
[----:B------:R-:W3:Y:S01]  /*1acb0*/  LDL R132, [R1+0xa98] ;  /* 0x000a980001847983 */ /* 0x000ee20000100800 */
[----:B------:R-:W-:-:S02]  /*1acc0*/  PRMT R3, RZ, 0x7610, R3 ;  /* 0x00007610ff037816 */ /* 0x000fc40000000003 */
[----:B0-----:R-:W-:Y:S01]  /*1acd0*/  LOP3.LUT R127, R127, 0x3f, RZ, 0xc0, !PT ;  /* 0x0000003f7f7f7812 */ /* 0x001fe200078ec0ff */
[----:B------:R-:W-:Y:S02]  /*1ace0*/  @!P1 IMAD.MOV.U32 R4, RZ, RZ, R130 ;  /* 0x000000ffff049224 */ /* 0x000fe400078e0082 */
[----:B------:R-:W3:Y:S04]  /*1acf0*/  LDL R130, [R1+0xa9c] ;  /* 0x000a9c0001827983 */ /* 0x000ee80000100800 */
[----:B------:R0:W3:Y:S01]  /*1ad00*/  @!P1 LDG.E.U16 R152, desc[UR40][R4.64] ;  /* 0x0000002804989981 */ /* 0x0000e2000c1e1500 */
[----:B------:R-:W-:Y:S01]  /*1ad10*/  ISETP.GE.AND P1, PT, R127, UR5, PT ;  /* 0x000000057f007c0c */ /* 0x000fe2000bf26270 */
[----:B0-----:R-:W-:Y:S02]  /*1ad20*/  @!P0 IMAD.MOV.U32 R4, RZ, RZ, R133 ;  /* 0x000000ffff048224 */ /* 0x001fe400078e0085 */
[----:B------:R-:W-:Y:S01]  /*1ad30*/  @!P0 IMAD.MOV.U32 R5, RZ, RZ, R2 ;  /* 0x000000ffff058224 */ /* 0x000fe200078e0002 */
[----:B------:R0:W-:Y:S04]  /*1ad40*/  STL [R1+0xf90], R2 ;  /* 0x000f900201007387 */ /* 0x0001e80000100800 */
[----:B------:R2:W3:Y:S01]  /*1ad50*/  @!P0 LDG.E.U16 R3, desc[UR40][R4.64] ;  /* 0x0000002804038981 */ /* 0x0004e2000c1e1500 */
[----:B------:R-:W-:Y:S04]  /*1ad60*/  BAR.SYNC.DEFER_BLOCKING 0x0 ;  /* 0x0000000000007b1d */ /* 0x000fe80000010000 */
[----:B--2---:R-:W-:-:S02]  /*1ad70*/  @!P1 IMAD.MOV.U32 R5, RZ, RZ, R131 ;  /* 0x000000ffff059224 */ /* 0x004fc400078e0083 */
[----:B------:R-:W2:Y:S01]  /*1ad80*/  LDL R131, [R1+0xa78] ;  /* 0x000a780001837983 */ /* 0x000ea20000100800 */
[----:B------:R-:W-:Y:S02]  /*1ad90*/  PRMT R20, RZ, 0x7610, R20 ;  /* 0x00007610ff147816 */ /* 0x000fe40000000014 */
[----:B------:R-:W-:Y:S01]  /*1ada0*/  PRMT R19, RZ, 0x7610, R19 ;  /* 0x00007610ff137816 */ /* 0x000fe20000000013 */
[----:B0-----:R-:W2:Y:S01]  /*1adb0*/  LDL R2, [R1+0xa5c] ;  /* 0x000a5c0001027983 */ /* 0x001ea20000100800 */
[----:B----4-:R-:W-:-:S03]  /*1adc0*/  @!P1 IMAD.MOV.U32 R4, RZ, RZ, R128 ;  /* 0x000000ffff049224 */ /* 0x010fc600078e0080 */
[----:B------:R-:W4:Y:S04]  /*1add0*/  LDL R128, [R1+0xa7c] ;  /* 0x000a7c0001807983 */ /* 0x000f280000100800 */
[----:B------:R0:W4:Y:S01]  /*1ade0*/  @!P1 LDG.E.U16 R20, desc[UR40][R4.64] ;  /* 0x0000002804149981 */ /* 0x000122000c1e1500 */
[----:B------:R-:W-:Y:S01]  /*1adf0*/  PRMT R23, RZ, 0x7610, R23 ;  /* 0x00007610ff177816 */ /* 0x000fe20000000017 */
[----:B0-----:R-:W-:Y:S02]  /*1ae00*/  @!P1 IMAD.MOV.U32 R4, RZ, RZ, R134 ;  /* 0x000000ffff049224 */ /* 0x001fe400078e0086 */
[----:B------:R-:W-:Y:S01]  /*1ae10*/  @!P1 IMAD.MOV.U32 R5, RZ, RZ, R143 ;  /* 0x000000ffff059224 */ /* 0x000fe200078e008f */
[----:B------:R-:W4:Y:S04]  /*1ae20*/  LDL R134, [R1+0xa58] ;  /* 0x000a580001867983 */ /* 0x000f280000100800 */
[----:B------:R0:W4:Y:S01]  /*1ae30*/  @!P1 LDG.E.U16 R19, desc[UR40][R4.64] ;  /* 0x0000002804139981 */ /* 0x000122000c1e1500 */
[----:B------:R-:W-:Y:S01]  /*1ae40*/  PRMT R153, RZ, 0x7610, R153 ;  /* 0x00007610ff997816 */ /* 0x000fe20000000099 */
[----:B0-----:R-:W-:-:S02]  /*1ae50*/  @!P1 IMAD.MOV.U32 R4, RZ, RZ, R140 ;  /* 0x000000ffff049224 */ /* 0x001fc400078e008c */
[----:B------:R-:W-:Y:S01]  /*1ae60*/  @!P1 IMAD.MOV.U32 R5, RZ, RZ, R141 ;  /* 0x000000ffff059224 */ /* 0x000fe200078e008d */
[----:B------:R-:W-:Y:S01]  /*1ae70*/  PRMT R154, RZ, 0x7610, R154 ;  /* 0x00007610ff9a7816 */ /* 0x000fe2000000009a */
[----:B------:R-:W4:Y:S04]  /*1ae80*/  LDL R141, [R1+0x9f8] ;  /* 0x0009f800018d7983 */ /* 0x000f280000100800 */
[----:B------:R0:W4:Y:S04]  /*1ae90*/  @!P1 LDG.E.U16 R23, desc[UR40][R4.64] ;  /* 0x0000002804179981 */ /* 0x000128000c1e1500 */
[----:B------:R-:W4:Y:S01]  /*1aea0*/  LDL R140, [R1+0x9fc] ;  /* 0x0009fc00018c7983 */ /* 0x000f220000100800 */
[----:B0-----:R-:W-:-:S02]  /*1aeb0*/  @!P1 IMAD.MOV.U32 R4, RZ, RZ, R135 ;  /* 0x000000ffff049224 */ /* 0x001fc400078e0087 */
[----:B------:R-:W-:Y:S01]  /*1aec0*/  @!P1 IMAD.MOV.U32 R5, RZ, RZ, R138 ;  /* 0x000000ffff059224 */ /* 0x000fe200078e008a */
[----:B------:R-:W-:Y:S01]  /*1aed0*/  PRMT R155, RZ, 0x7610, R155 ;  /* 0x00007610ff9b7816 */ /* 0x000fe2000000009b */
[----:B------:R-:W4:Y:S04]  /*1aee0*/  LDL R138, [R1+0x9d8] ;  /* 0x0009d800018a7983 */ /* 0x000f280000100800 */
[----:B------:R3:W4:Y:S04]  /*1aef0*/  @!P1 LDG.E.U16 R153, desc[UR40][R4.64] ;  /* 0x0000002804999981 */ /* 0x000728000c1e1500 */
[----:B------:R-:W4:Y:S01]  /*1af00*/  LDL R135, [R1+0x9dc] ;  /* 0x0009dc0001877983 */ /* 0x000f220000100800 */
[----:B---3--:R-:W-:-:S03]  /*1af10*/  @!P1 IMAD.MOV.U32 R5, RZ, RZ, R132 ;  /* 0x000000ffff059224 */ /* 0x008fc600078e0084 */
[----:B------:R-:W3:Y:S01]  /*1af20*/  LDL R132, [R1+0xa38] ;  /* 0x000a380001847983 */ /* 0x000ee20000100800 */
[----:B------:R-:W-:-:S03]  /*1af30*/  @!P1 IMAD.MOV.U32 R4, RZ, RZ, R130 ;  /* 0x000000ffff049224 */ /* 0x000fc600078e0082 */
[----:B------:R-:W3:Y:S04]  /*1af40*/  LDL R130, [R1+0xa3c] ;  /* 0x000a3c0001827983 */ /* 0x000ee80000100800 */
[----:B------:R2:W3:Y:S02]  /*1af50*/  @!P1 LDG.E.U16 R154, desc[UR40][R4.64] ;  /* 0x00000028049a9981 */ /* 0x0004e4000c1e1500 */
[----:B--2---:R-:W-:Y:S02]  /*1af60*/  @!P1 IMAD.MOV.U32 R5, RZ, RZ, R131 ;  /* 0x000000ffff059224 */ /* 0x004fe400078e0083 */
[----:B------:R-:W2:Y:S01]  /*1af70*/  LDL R131, [R1+0xa18] ;  /* 0x000a180001837983 */ /* 0x000ea20000100800 */
[----:B----4-:R-:W-:-:S03]  /*1af80*/  @!P1 IMAD.MOV.U32 R4, RZ, RZ, R128 ;  /* 0x000000ffff049224 */ /* 0x010fc600078e0080 */
[----:B------:R-:W4:Y:S04]  /*1af90*/  LDL R128, [R1+0xa1c] ;  /* 0x000a1c0001807983 */ /* 0x000f280000100800 */
[----:B------:R0:W4:Y:S02]  /*1afa0*/  @!P1 LDG.E.U16 R155, desc[UR40][R4.64] ;  /* 0x00000028049b9981 */ /* 0x000124000c1e1500 */
[----:B0-----:R-:W-:Y:S02]  /*1afb0*/  @!P1 IMAD.MOV.U32 R4, RZ, RZ, R2 ;  /* 0x000000ffff049224 */ /* 0x001fe400078e0002 */
[----:B------:R-:W-:Y:S01]  /*1afc0*/  @!P1 IMAD.MOV.U32 R5, RZ, RZ, R134 ;  /* 0x000000ffff059224 */ /* 0x000fe200078e0086 */
[----:B------:R-:W4:Y:S04]  /*1afd0*/  LDL R2, [R1+0x9bc] ;  /* 0x0009bc0001027983 */ /* 0x000f280000100800 */
[----:B------:R-:W4:Y:S01]  /*1afe0*/  LDL R134, [R1+0x9b8] ;  /* 0x0009b80001867983 */ /* 0x000f220000100800 */
[----:B------:R-:W-:-:S06]  /*1aff0*/  PRMT R157, RZ, 0x7610, R157 ;  /* 0x00007610ff9d7816 */ /* 0x000fcc000000009d */
[----:B------:R3:W4:Y:S01]  /*1b000*/  @!P1 LDG.E.U16 R157, desc[UR40][R4.64] ;  /* 0x00000028049d9981 */ /* 0x000722000c1e1500 */
[----:B------:R-:W-:Y:S01]  /*1b010*/  PRMT R160, RZ, 0x7610, R160 ;  /* 0x00007610ffa07816 */ /* 0x000fe200000000a0 */
[----:B---3--:R-:W-:Y:S02]  /*1b020*/  @!P1 IMAD.MOV.U32 R5, RZ, RZ, R132 ;  /* 0x000000ffff059224 */ /* 0x008fe400078e0084 */
[----:B------:R-:W3:Y:S01]  /*1b030*/  LDL R132, [R1+0x998] ;  /* 0x0009980001847983 */ /* 0x000ee20000100800 */
[----:B------:R-:W-:-:S03]  /*1b040*/  @!P1 IMAD.MOV.U32 R4, RZ, RZ, R130 ;  /* 0x000000ffff049224 */ /* 0x000fc600078e0082 */
[----:B------:R-:W3:Y:S04]  /*1b050*/  LDL R130, [R1+0x99c] ;  /* 0x00099c0001827983 */ /* 0x000ee80000100800 */
[----:B------:R2:W3:Y:S02]  /*1b060*/  @!P1 LDG.E.U16 R160, desc[UR40][R4.64] ;  /* 0x0000002804a09981 */ /* 0x0004e4000c1e1500 */
[----:B--2---:R-:W-:Y:S02]  /*1b070*/  @!P1 IMAD.MOV.U32 R5, RZ, RZ, R131 ;  /* 0x000000ffff059224 */ /* 0x004fe400078e0083 */
[----:B------:R-:W2:Y:S01]  /*1b080*/  LDL R131, [R1+0x978] ;  /* 0x0009780001837983 */ /* 0x000ea20000100800 */
[----:B----4-:R-:W-:-:S03]  /*1b090*/  @!P1 IMAD.MOV.U32 R4, RZ, RZ, R128 ;  /* 0x000000ffff049224 */ /* 0x010fc600078e0080 */
[----:B------:R-:W4:Y:S01]  /*1b0a0*/  LDL R128, [R1+0x97c] ;  /* 0x00097c0001807983 */ /* 0x000f220000100800 */
[----:B------:R-:W-:Y:S02]  /*1b0b0*/  PRMT R161, RZ, 0x7610, R161 ;  /* 0x00007610ffa17816 */ /* 0x000fe400000000a1 */
[----:B------:R-:W-:-:S04]  /*1b0c0*/  PRMT R162, RZ, 0x7610, R162 ;  /* 0x00007610ffa27816 */ /* 0x000fc800000000a2 */
[----:B------:R0:W4:Y:S01]  /*1b0d0*/  @!P1 LDG.E.U16 R161, desc[UR40][R4.64] ;  /* 0x0000002804a19981 */ /* 0x000122000c1e1500 */
[----:B------:R-:W-:Y:S01]  /*1b0e0*/  PRMT R164, RZ, 0x7610, R164 ;  /* 0x00007610ffa47816 */ /* 0x000fe200000000a4 */
[----:B0-----:R-:W-:Y:S02]  /*1b0f0*/  @!P1 IMAD.MOV.U32 R4, RZ, RZ, R140 ;  /* 0x000000ffff049224 */ /* 0x001fe400078e008c */
        /* <DEDUP_REMOVED lines=13> */
[----:B------:R-:W4:Y:S04]  /*1b1d0*/  LDL R2, [R1+0x95c] ;  /* 0x00095c0001027983 */ /* 0x000f280000100800 */
[----:B------:R-:W4:Y:S04]  /*1b1e0*/  LDL R134, [R1+0x958] ;  /* 0x0009580001867983 */ /* 0x000f280000100800 */
[----:B------:R3:W4:Y:S02]  /*1b1f0*/  @!P1 LDG.E.U16 R166, desc[UR40][R4.64] ;  /* 0x0000002804a69981 */ /* 0x000724000c1e1500 */
[----:B---3--:R-:W-:-:S02]  /*1b200*/  @!P1 IMAD.MOV.U32 R5, RZ, RZ, R132 ;  /* 0x000000ffff059224 */ /* 0x008fc400078e0084 */
        /* <DEDUP_REMOVED lines=8> */
[----:B------:R-:W-:-:S06]  /*1b290*/  PRMT R170, RZ, 0x7610, R170 ;  /* 0x00007610ffaa7816 */ /* 0x000fcc00000000aa */
[----:B------:R0:W4:Y:S01]  /*1b2a0*/  @!P1 LDG.E.U16 R170, desc[UR40][R4.64] ;  /* 0x0000002804aa9981 */ /* 0x000122000c1e1500 */
[----:B------:R-:W-:Y:S02]  /*1b2b0*/  PRMT R172, RZ, 0x7610, R172 ;  /* 0x00007610ffac7816 */ /* 0x000fe400000000ac */
[----:B------:R-:W-:Y:S02]  /*1b2c0*/  PRMT R173, RZ, 0x7610, R173 ;  /* 0x00007610ffad7816 */ /* 0x000fe400000000ad */
[----:B------:R-:W-:Y:S02]  /*1b2d0*/  PRMT R174, RZ, 0x7610, R174 ;  /* 0x00007610ffae7816 */ /* 0x000fe400000000ae */
[----:B------:R-:W-:Y:S01]  /*1b2e0*/  PRMT R175, RZ, 0x7610, R175 ;  /* 0x00007610ffaf7816 */ /* 0x000fe200000000af */
[----:B0-----:R-:W-:Y:S02]  /*1b2f0*/  @!P1 IMAD.MOV.U32 R4, RZ, RZ, R2 ;  /* 0x000000ffff049224 */ /* 0x001fe400078e0002 */
[----:B------:R-:W4:Y:S01]  /*1b300*/  LDL R2, [R1+0x8bc] ;  /* 0x0008bc0001027983 */ /* 0x000f220000100800 */
[----:B------:R-:W-:-:S03]  /*1b310*/  @!P1 IMAD.MOV.U32 R5, RZ, RZ, R134 ;  /* 0x000000ffff059224 */ /* 0x000fc600078e0086 */
[----:B------:R-:W4:Y:S04]  /*1b320*/  LDL R134, [R1+0x8b8] ;  /* 0x0008b80001867983 */ /* 0x000f280000100800 */
[----:B------:R3:W4:Y:S02]  /*1b330*/  @!P1 LDG.E.U16 R172, desc[UR40][R4.64] ;  /* 0x0000002804ac9981 */ /* 0x000724000c1e1500 */
[----:B---3--:R-:W-:Y:S02]  /*1b340*/  @!P1 IMAD.MOV.U32 R5, RZ, RZ, R132 ;  /* 0x000000ffff059224 */ /* 0x008fe400078e0084 */
[----:B------:R-:W3:Y:S01]  /*1b350*/  LDL R132, [R1+0x898] ;  /* 0x0008980001847983 */ /* 0x000ee20000100800 */
[----:B------:R-:W-:-:S03]  /*1b360*/  @!P1 IMAD.MOV.U32 R4, RZ, RZ, R130 ;  /* 0x000000ffff049224 */ /* 0x000fc600078e0082 */
[----:B------:R-:W3:Y:S04]  /*1b370*/  LDL R130, [R1+0x89c] ;  /* 0x00089c0001827983 */ /* 0x000ee80000100800 */
[----:B------:R0:W3:Y:S02]  /*1b380*/  @!P1 LDG.E.U16 R173, desc[UR40][R4.64] ;  /* 0x0000002804ad9981 */ /* 0x0000e4000c1e1500 */
[----:B0-----:R-:W-:Y:S02]  /*1b390*/  @!P1 IMAD.MOV.U32 R4, RZ, RZ, R140 ;  /* 0x000000ffff049224 */ /* 0x001fe400078e008c */
[----:B------:R-:W-:Y:S01]  /*1b3a0*/  @!P1 IMAD.MOV.U32 R5, RZ, RZ, R141 ;  /* 0x000000ffff059224 */ /* 0x000fe200078e008d */
[----:B------:R-:W-:Y:S01]  /*1b3b0*/  PRMT R177, RZ, 0x7610, R177 ;  /* 0x00007610ffb17816 */ /* 0x000fe200000000b1 */
[----:B------:R-:W3:Y:S04]  /*1b3c0*/  LDL R141, [R1+0x838] ;  /* 0x00083800018d7983 */ /* 0x000ee80000100800 */
[----:B------:R0:W3:Y:S04]  /*1b3d0*/  @!P1 LDG.E.U16 R174, desc[UR40][R4.64] ;  /* 0x0000002804ae9981 */ /* 0x0000e8000c1e1500 */
[----:B------:R-:W3:Y:S01]  /*1b3e0*/  LDL R140, [R1+0x83c] ;  /* 0x00083c00018c7983 */ /* 0x000ee20000100800 */
[----:B0-----:R-:W-:-:S02]  /*1b3f0*/  @!P1 IMAD.MOV.U32 R4, RZ, RZ, R135 ;  /* 0x000000ffff049224 */ /* 0x001fc400078e0087 */
[----:B------:R-:W-:Y:S01]  /*1b400*/  @!P1 IMAD.MOV.U32 R5, RZ, RZ, R138 ;  /* 0x000000ffff059224 */ /* 0x000fe200078e008a */
[----:B------:R-:W-:Y:S01]  /*1b410*/  PRMT R179, RZ, 0x7610, R179 ;  /* 0x00007610ffb37816 */ /* 0x000fe200000000b3 */
[----:B------:R-:W3:Y:S04]  /*1b420*/  LDL R138, [R1+0x818] ;  /* 0x00081800018a7983 */ /* 0x000ee80000100800 */
[----:B------:R2:W3:Y:S04]  /*1b430*/  @!P1 LDG.E.U16 R175, desc[UR40][R4.64] ;  /* 0x0000002804af9981 */ /* 0x0004e8000c1e1500 */
[----:B------:R-:W3:Y:S01]  /*1b440*/  LDL R135, [R1+0x81c] ;  /* 0x00081c0001877983 */ /* 0x000ee20000100800 */
[----:B--2---:R-:W-:-:S03]  /*1b450*/  @!P1 IMAD.MOV.U32 R5, RZ, RZ, R131 ;  /* 0x000000ffff059224 */ /* 0x004fc600078e0083 */
[----:B------:R-:W2:Y:S01]  /*1b460*/  LDL R131, [R1+0x878] ;  /* 0x0008780001837983 */ /* 0x000ea20000100800 */
[----:B----4-:R-:W-:-:S03]  /*1b470*/  @!P1 IMAD.MOV.U32 R4, RZ, RZ, R128 ;  /* 0x000000ffff049224 */ /* 0x010fc600078e0080 */
[----:B------:R-:W4:Y:S04]  /*1b480*/  LDL R128, [R1+0x87c] ;  /* 0x00087c0001807983 */ /* 0x000f280000100800 */
[----:B------:R0:W4:Y:S01]  /*1b490*/  @!P1 LDG.E.U16 R177, desc[UR40][R4.64] ;  /* 0x0000002804b19981 */ /* 0x000122000c1e1500 */
        /* <DEDUP_REMOVED lines=26> */
[----:B0-----:R-:W-:Y:S02]  /*1b640*/  @!P1 IMAD.MOV.U32 R4, RZ, RZ, R140 ;  /* 0x000000ffff049224 */ /* 0x001fe400078e008c */
[----:B------:R-:W-:Y:S01]  /*1b650*/  @!P1 IMAD.MOV.U32 R5, RZ, RZ, R141 ;  /* 0x000000ffff059224 */ /* 0x000fe200078e008d */
        /* <DEDUP_REMOVED lines=18> */
[----:B------:R-:W-:-:S03]  /*1b780*/  PRMT R221, RZ, 0x7610, R221 ;  /* 0x00007610ffdd7816 */ /* 0x000fc600000000dd */
        /* <DEDUP_REMOVED lines=32> */
[----:B0-----:R-:W-:-:S03]  /*1b990*/  @!P1 IMAD.MOV.U32 R4, RZ, RZ, R2 ;  /* 0x000000ffff049224 */ /* 0x001fc600078e0002 */
        /* <DEDUP_REMOVED lines=92> */
[----:B------:R0:W4:Y:S01]  /*1bf60*/  @!P1 LDG.E.U16 R248, desc[UR40][R4.64] ;  /* 0x0000002804f89981 */ /* 0x000122000c1e1500 */
        /* <DEDUP_REMOVED lines=24> */
[----:B------:R0:W4:Y:S02]  /*1c0f0*/  @!P1 LDG.E.U16 R43, desc[UR40][R4.64] ;  /* 0x00000028042b9981 */ /* 0x000124000c1e1500 */
[----:B0-----:R-:W-:-:S02]  /*1c100*/  @!P1 IMAD.MOV.U32 R4, RZ, RZ, R135 ;  /* 0x000000ffff049224 */ /* 0x001fc400078e0087 */
[----:B------:R-:W-:Y:S01]  /*1c110*/  @!P1 IMAD.MOV.U32 R5, RZ, RZ, R138 ;  /* 0x000000ffff059224 */ /* 0x000fe200078e008a */
[----:B------:R-:W-:Y:S01]  /*1c120*/  PRMT R38, RZ, 0x7610, R38 ;  /* 0x00007610ff267816 */ /* 0x000fe20000000026 */
[----:B------:R-:W4:Y:S04]  /*1c130*/  LDL R135, [R1+0x298] ;  /* 0x0002980001877983 */ /* 0x000f280000100800 */
[----:B------:R0:W4:Y:S02]  /*1c140*/  @!P1 LDG.E.U16 R40, desc[UR40][R4.64] ;  /* 0x0000002804289981 */ /* 0x000124000c1e1500 */
        /* <DEDUP_REMOVED lines=15> */
[----:B------:R-:W2:Y:S04]  /*1c240*/  LDL.LU R141, [R1+0x278] ;  /* 0x00027800018d7983 */ /* 0x000ea80000300800 */
[----:B------:R0:W2:Y:S04]  /*1c250*/  @!P1 LDG.E.U16 R39, desc[UR40][R4.64] ;  /* 0x0000002804279981 */ /* 0x0000a8000c1e1500 */
[----:B------:R-:W2:Y:S01]  /*1c260*/  LDL.LU R149, [R1+0x258] ;  /* 0x0002580001957983 */ /* 0x000ea20000300800 */
[----:B------:R-:W-:Y:S02]  /*1c270*/  PRMT R36, RZ, 0x7610, R36 ;  /* 0x00007610ff247816 */ /* 0x000fe40000000024 */
[----:B------:R-:W-:-:S02]  /*1c280*/  PRMT R37, RZ, 0x7610, R37 ;  /* 0x00007610ff257816 */ /* 0x000fc40000000025 */
[----:B------:R-:W-:Y:S01]  /*1c290*/  PRMT R34, RZ, 0x7610, R34 ;  /* 0x00007610ff227816 */ /* 0x000fe20000000022 */
[----:B0-----:R-:W-:Y:S02]  /*1c2a0*/  @!P1 IMAD.MOV.U32 R4, RZ, RZ, R2 ;  /* 0x000000ffff049224 */ /* 0x001fe400078e0002 */
[----:B------:R-:W2:Y:S01]  /*1c2b0*/  LDL R2, [R1+0x27c] ;  /* 0x00027c0001027983 */ /* 0x000ea20000100800 */
[----:B------:R-:W-:-:S03]  /*1c2c0*/  @!P1 IMAD.MOV.U32 R5, RZ, RZ, R134 ;  /* 0x000000ffff059224 */ /* 0x000fc600078e0086 */
[----:B------:R-:W2:Y:S04]  /*1c2d0*/  LDL.LU R138, [R1+0x25c] ;  /* 0x00025c00018a7983 */ /* 0x000ea80000300800 */
[----:B------:R3:W2:Y:S04]  /*1c2e0*/  @!P1 LDG.E.U16 R36, desc[UR40][R4.64] ;  /* 0x0000002804249981 */ /* 0x0006a8000c1e1500 */
[----:B------:R-:W2:Y:S01]  /*1c2f0*/  LDL.LU R146, [R1+0x23c] ;  /* 0x00023c0001927983 */ /* 0x000ea20000300800 */
[----:B---3--:R-:W-:Y:S02]  /*1c300*/  @!P1 IMAD.MOV.U32 R5, RZ, RZ, R132 ;  /* 0x000000ffff059224 */ /* 0x008fe400078e0084 */
[----:B------:R-:W-:-:S02]  /*1c310*/  @!P1 IMAD.MOV.U32 R4, RZ, RZ, R130 ;  /* 0x000000ffff049224 */ /* 0x000fc400078e0082 */
[----:B------:R-:W3:Y:S04]  /*1c320*/  LDL.LU R130, [R1+0x238] ;  /* 0x0002380001827983 */ /* 0x000ee80000300800 */
[----:B------:R0:W3:Y:S04]  /*1c330*/  @!P1 LDG.E.U16 R37, desc[UR40][R4.64] ;  /* 0x0000002804259981 */ /* 0x0000e8000c1e1500 */
[----:B------:R-:W3:Y:S04]  /*1c340*/  LDL.LU R132, [R1+0x21c] ;  /* 0x00021c0001847983 */ /* 0x000ee80000300800 */
[----:B------:R-:W3:Y:S01]  /*1c350*/  LDL.LU R134, [R1+0x218] ;  /* 0x0002180001867983 */ /* 0x000ee20000300800 */
[----:B0-----:R-:W-:-:S03]  /*1c360*/  @!P1 IMAD.MOV.U32 R5, RZ, RZ, R140 ;  /* 0x000000ffff059224 */ /* 0x001fc600078e008c */
[----:B------:R-:W3:Y:S01]  /*1c370*/  LDL R140, [R1+0xaec] ;  /* 0x000aec00018c7983 */ /* 0x000ee20000100800 */
[----:B------:R-:W-:Y:S02]  /*1c380*/  PRMT R35, RZ, 0x7610, R35 ;  /* 0x00007610ff237816 */ /* 0x000fe40000000023 */
[----:B------:R-:W-:Y:S01]  /*1c390*/  PRMT R32, RZ, 0x7610, R32 ;  /* 0x00007610ff207816 */ /* 0x000fe20000000020 */
[----:B------:R-:W3:Y:S01]  /*1c3a0*/  LDL R143, [R1+0x6e8] ;  /* 0x0006e800018f7983 */ /* 0x000ee20000100800 */
[----:B------:R-:W-:Y:S02]  /*1c3b0*/  PRMT R33, RZ, 0x7610, R33 ;  /* 0x00007610ff217816 */ /* 0x000fe40000000021 */
[----:B------:R-:W-:Y:S01]  /*1c3c0*/  PRMT R30, RZ, 0x7610, R30 ;  /* 0x00007610ff1e7816 */ /* 0x000fe2000000001e */
[----:B------:R-:W3:Y:S01]  /*1c3d0*/  LDL R147, [R1+0xab0] ;  /* 0x000ab00001937983 */ /* 0x000ee20000100800 */
[----:B------:R-:W-:-:S03]  /*1c3e0*/  PRMT R31, RZ, 0x7610, R31 ;  /* 0x00007610ff1f7816 */ /* 0x000fc6000000001f */
[----:B------:R-:W3:Y:S01]  /*1c3f0*/  LDL R145, [R1+0xab4] ;  /* 0x000ab40001917983 */ /* 0x000ee20000100800 */
[----:B------:R-:W-:Y:S02]  /*1c400*/  PRMT R28, RZ, 0x7610, R28 ;  /* 0x00007610ff1c7816 */ /* 0x000fe4000000001c */
[----:B------:R-:W-:Y:S02]  /*1c410*/  PRMT R29, RZ, 0x7610, R29 ;  /* 0x00007610ff1d7816 */ /* 0x000fe4000000001d */
[----:B------:R-:W-:Y:S02]  /*1c420*/  PRMT R26, RZ, 0x7610, R26 ;  /* 0x00007610ff1a7816 */ /* 0x000fe4000000001a */
[----:B------:R-:W-:Y:S02]  /*1c430*/  PRMT R27, RZ, 0x7610, R27 ;  /* 0x00007610ff1b7816 */ /* 0x000fe4000000001b */
[----:B------:R-:W-:Y:S02]  /*1c440*/  PRMT R24, RZ, 0x7610, R24 ;  /* 0x00007610ff187816 */ /* 0x000fe40000000018 */
[----:B------:R-:W-:Y:S01]  /*1c450*/  PRMT R25, RZ, 0x7610, R25 ;  /* 0x00007610ff197816 */ /* 0x000fe20000000019 */
[----:B------:R0:W-:Y:S01]  /*1c460*/  STS.U16 [R0+UR7+0x10000], R3 ;  /* 0x0100000300007988 */ /* 0x0001e20008000407 */
[----:B------:R-:W-:-:S03]  /*1c470*/  PRMT R144, RZ, 0x7610, R144 ;  /* 0x00007610ff907816 */ /* 0x000fc60000000090 */
[----:B------:R-:W3:Y:S01]  /*1c480*/  LDL R148, [R1+0x9b0] ;  /* 0x0009b00001947983 */ /* 0x000ee20000100800 */
[----:B------:R-:W-:Y:S02]  /*1c490*/  PRMT R142, RZ, 0x7610, R142 ;  /* 0x00007610ff8e7816 */ /* 0x000fe4000000008e */
[----:B------:R-:W-:Y:S01]  /*1c4a0*/  PRMT R139, RZ, 0x7610, R139 ;  /* 0x00007610ff8b7816 */ /* 0x000fe2000000008b */
[----:B------:R-:W3:Y:S01]  /*1c4b0*/  LDL R150, [R1+0x8b0] ;  /* 0x0008b00001967983 */ /* 0x000ee20000100800 */
[----:B----4-:R-:W-:-:S03]  /*1c4c0*/  @!P1 IMAD.MOV.U32 R4, RZ, RZ, R128 ;  /* 0x000000ffff049224 */ /* 0x010fc600078e0080 */
[----:B------:R-:W4:Y:S04]  /*1c4d0*/  LDL R128, [R1+0x6f8] ;  /* 0x0006f80001807983 */ /* 0x000f280000100800 */
[----:B------:R2:W4:Y:S02]  /*1c4e0*/  @!P1 LDG.E.U16 R34, desc[UR40][R4.64] ;  /* 0x0000002804229981 */ /* 0x000524000c1e1500 */
[----:B--2---:R-:W-:Y:S02]  /*1c4f0*/  @!P1 IMAD.MOV.U32 R4, RZ, RZ, R131 ;  /* 0x000000ffff049224 */ /* 0x004fe400078e0083 */
[----:B------:R-:W2:Y:S01]  /*1c500*/  LDL R131, [R1+0x5f4] ;  /* 0x0005f40001837983 */ /* 0x000ea20000100800 */
[----:B------:R-:W-:-:S03]  /*1c510*/  @!P1 IMAD.MOV.U32 R5, RZ, RZ, R135 ;  /* 0x000000ffff059224 */ /* 0x000fc600078e0087 */
[----:B------:R-:W2:Y:S04]  /*1c520*/  LDL R135, [R1+0xad0] ;  /* 0x000ad00001877983 */ /* 0x000ea80000100800 */
[----:B------:R1:W2:Y:S02]  /*1c530*/  @!P1 LDG.E.U16 R35, desc[UR40][R4.64] ;  /* 0x0000002804239981 */ /* 0x0002a4000c1e1500 */
[----:B-1----:R-:W-:Y:S02]  /*1c540*/  @!P1 IMAD.MOV.U32 R5, RZ, RZ, R141 ;  /* 0x000000ffff059224 */ /* 0x002fe400078e008d */
[----:B------:R-:W-:Y:S02]  /*1c550*/  @!P1 IMAD.MOV.U32 R4, RZ, RZ, R2 ;  /* 0x000000ffff049224 */ /* 0x000fe400078e0002 */
[----:B------:R-:W2:Y:S04]  /*1c560*/  LDL R2, [R1+0xad4] ;  /* 0x000ad40001027983 */ /* 0x000ea80000100800 */
[----:B------:R1:W2:Y:S02]  /*1c570*/  @!P1 LDG.E.U16 R32, desc[UR40][R4.64] ;  /* 0x0000002804209981 */ /* 0x0002a4000c1e1500 */
[----:B-1----:R-:W-:-:S02]  /*1c580*/  @!P1 IMAD.MOV.U32 R4, RZ, RZ, R138 ;  /* 0x000000ffff049224 */ /* 0x002fc400078e008a */
[----:B------:R-:W-:-:S05]  /*1c590*/  @!P1 IMAD.MOV.U32 R5, RZ, RZ, R149 ;  /* 0x000000ffff059224 */ /* 0x000fca00078e0095 */
[----:B------:R1:W2:Y:S02]  /*1c5a0*/  @!P1 LDG.E.U16 R33, desc[UR40][R4.64] ;  /* 0x0000002804219981 */ /* 0x0002a4000c1e1500 */
[----:B-1----:R-:W-:Y:S02]  /*1c5b0*/  @!P1 IMAD.MOV.U32 R4, RZ, RZ, R146 ;  /* 0x000000ffff049224 */ /* 0x002fe400078e0092 */
[----:B---3--:R-:W-:-:S05]  /*1c5c0*/  @!P1 IMAD.MOV.U32 R5, RZ, RZ, R130 ;  /* 0x000000ffff059224 */ /* 0x008fca00078e0082 */
[----:B------:R1:W3:Y:S02]  /*1c5d0*/  @!P1 LDG.E.U16 R30, desc[UR40][R4.64] ;  /* 0x00000028041e9981 */ /* 0x0002e4000c1e1500 */
[----:B-1----:R-:W-:Y:S02]  /*1c5e0*/  @!P1 IMAD.MOV.U32 R4, RZ, RZ, R132 ;  /* 0x000000ffff049224 */ /* 0x002fe400078e0084 */
[----:B------:R-:W-:-:S05]  /*1c5f0*/  @!P1 IMAD.MOV.U32 R5, RZ, RZ, R134 ;  /* 0x000000ffff059224 */ /* 0x000fca00078e0086 */
[----:B------:R4:W3:Y:S02]  /*1c600*/  @!P1 LDG.E.U16 R31, desc[UR40][R4.64] ;  /* 0x00000028041f9981 */ /* 0x0008e4000c1e1500 */
[----:B----4-:R-:W-:Y:S02]  /*1c610*/  @!P1 IMAD.MOV.U32 R4, RZ, RZ, R128 ;  /* 0x000000ffff049224 */ /* 0x010fe400078e0080 */
[----:B------:R-:W4:Y:S01]  /*1c620*/  LDL R128, [R1+0xa94] ;  /* 0x000a940001807983 */ /* 0x000f220000100800 */
[----:B--2---:R-:W-:-:S03]  /*1c630*/  @!P1 IMAD.MOV.U32 R5, RZ, RZ, R131 ;  /* 0x000000ffff059224 */ /* 0x004fc600078e0083 */
[----:B------:R-:W2:Y:S04]  /*1c640*/  LDL R131, [R1+0xa90] ;  /* 0x000a900001837983 */ /* 0x000ea80000100800 */
[----:B------:R1:W3:Y:S02]  /*1c650*/  @!P1 LDG.E.U16 R28, desc[UR40][R4.64] ;  /* 0x00000028041c9981 */ /* 0x0002e4000c1e1500 */
[----:B-1----:R-:W-:Y:S02]  /*1c660*/  @!P1 IMAD.MOV.U32 R4, RZ, RZ, R140 ;  /* 0x000000ffff049224 */ /* 0x002fe400078e008c */
[----:B------:R-:W3:Y:S01]  /*1c670*/  LDL R140, [R1+0xa74] ;  /* 0x000a7400018c7983 */ /* 0x000ee20000100800 */
[----:B------:R-:W-:-:S03]  /*1c680*/  @!P1 IMAD.MOV.U32 R5, RZ, RZ, R143 ;  /* 0x000000ffff059224 */ /* 0x000fc600078e008f */
[----:B------:R-:W3:Y:S04]  /*1c690*/  LDL R143, [R1+0xa70] ;  /* 0x000a7000018f7983 */ /* 0x000ee80000100800 */
[----:B------:R1:W3:Y:S02]  /*1c6a0*/  @!P1 LDG.E.U16 R29, desc[UR40][R4.64] ;  /* 0x00000028041d9981 */ /* 0x0002e4000c1e1500 */
[----:B-1----:R-:W-:Y:S02]  /*1c6b0*/  @!P1 IMAD.MOV.U32 R5, RZ, RZ, R135 ;  /* 0x000000ffff059224 */ /* 0x002fe400078e0087 */
[----:B------:R-:W3:Y:S01]  /*1c6c0*/  LDL R135, [R1+0xa50] ;  /* 0x000a500001877983 */ /* 0x000ee20000100800 */
[----:B------:R-:W-:-:S03]  /*1c6d0*/  @!P1 IMAD.MOV.U32 R4, RZ, RZ, R2 ;  /* 0x000000ffff049224 */ /* 0x000fc600078e0002 */
[----:B------:R-:W3:Y:S04]  /*1c6e0*/  LDL R2, [R1+0xa54] ;  /* 0x000a540001027983 */ /* 0x000ee80000100800 */
[----:B------:R1:W3:Y:S02]  /*1c6f0*/  @!P1 LDG.E.U16 R26, desc[UR40][R4.64] ;  /* 0x00000028041a9981 */ /* 0x0002e4000c1e1500 */
[----:B-1----:R-:W-:Y:S02]  /*1c700*/  @!P1 IMAD.MOV.U32 R4, RZ, RZ, R145 ;  /* 0x000000ffff049224 */ /* 0x002fe400078e0091 */
[----:B------:R-:W-:Y:S01]  /*1c710*/  @!P1 IMAD.MOV.U32 R5, RZ, RZ, R147 ;  /* 0x000000ffff059224 */ /* 0x000fe200078e0093 */
[----:B0-----:R-:W-:Y:S01]  /*1c720*/  PRMT R3, RZ, 0x7610, R3 ;  /* 0x00007610ff037816 */ /* 0x001fe20000000003 */
[----:B------:R-:W3:Y:S04]  /*1c730*/  LDL R145, [R1+0x9f0] ;  /* 0x0009f00001917983 */ /* 0x000ee80000100800 */
[----:B------:R4:W3:Y:S04]  /*1c740*/  @!P1 LDG.E.U16 R27, desc[UR40][R4.64] ;  /* 0x00000028041b9981 */ /* 0x0008e8000c1e1500 */
[----:B------:R-:W3:Y:S01]  /*1c750*/  LDL R147, [R1+0x9b4] ;  /* 0x0009b40001937983 */ /* 0x000ee20000100800 */
[----:B----4-:R-:W-:-:S03]  /*1c760*/  @!P1 IMAD.MOV.U32 R4, RZ, RZ, R128 ;  /* 0x000000ffff049224 */ /* 0x010fc600078e0080 */
[----:B------:R-:W4:Y:S01]  /*1c770*/  LDL R128, [R1+0xa34] ;  /* 0x000a340001807983 */ /* 0x000f220000100800 */
[----:B--2---:R-:W-:-:S03]  /*1c780*/  @!P1 IMAD.MOV.U32 R5, RZ, RZ, R131 ;  /* 0x000000ffff059224 */ /* 0x004fc600078e0083 */
[----:B------:R-:W2:Y:S04]  /*1c790*/  LDL R131, [R1+0xa30] ;  /* 0x000a300001837983 */ /* 0x000ea80000100800 */
[----:B------:R3:W2:Y:S02]  /*1c7a0*/  @!P1 LDG.E.U16 R24, desc[UR40][R4.64] ;  /* 0x0000002804189981 */ /* 0x0006a4000c1e1500 */
[----:B---3--:R-:W-:Y:S02]  /*1c7b0*/  @!P1 IMAD.MOV.U32 R4, RZ, RZ, R140 ;  /* 0x000000ffff049224 */ /* 0x008fe400078e008c */
[----:B------:R-:W3:Y:S01]  /*1c7c0*/  LDL R140, [R1+0xa14] ;  /* 0x000a1400018c7983 */ /* 0x000ee20000100800 */
[----:B------:R-:W-:-:S03]  /*1c7d0*/  @!P1 IMAD.MOV.U32 R5, RZ, RZ, R143 ;  /* 0x000000ffff059224 */ /* 0x000fc600078e008f */
[----:B------:R-:W3:Y:S04]  /*1c7e0*/  LDL R143, [R1+0xa10] ;  /* 0x000a1000018f7983 */ /* 0x000ee80000100800 */
[----:B------:R0:W3:Y:S02]  /*1c7f0*/  @!P1 LDG.E.U16 R25, desc[UR40][R4.64] ;  /* 0x0000002804199981 */ /* 0x0000e4000c1e1500 */
[----:B0-----:R-:W-:Y:S02]  /*1c800*/  @!P1 IMAD.MOV.U32 R5, RZ, RZ, R135 ;  /* 0x000000ffff059224 */ /* 0x001fe400078e0087 */
[----:B------:R-:W3:Y:S01]  /*1c810*/  LDL R135, [R1+0x9f4] ;  /* 0x0009f40001877983 */ /* 0x000ee20000100800 */
[----:B------:R-:W-:-:S05]  /*1c820*/  @!P1 IMAD.MOV.U32 R4, RZ, RZ, R2 ;  /* 0x000000ffff049224 */ /* 0x000fca00078e0002 */
[----:B------:R4:W3:Y:S02]  /*1c830*/  @!P1 LDG.E.U16 R3, desc[UR40][R4.64] ;  /* 0x0000002804039981 */ /* 0x0008e4000c1e1500 */
[----:B----4-:R-:W-:Y:S02]  /*1c840*/  @!P1 IMAD.MOV.U32 R4, RZ, RZ, R128 ;  /* 0x000000ffff049224 */ /* 0x010fe400078e0080 */
        /* <DEDUP_REMOVED lines=8> */
[----:B------:R0:W3:Y:S01]  /*1c8d0*/  @!P1 LDG.E.U16 R142, desc[UR40][R4.64] ;  /* 0x00000028048e9981 */ /* 0x0000e2000c1e1500 */
[----:B------:R-:W-:Y:S01]  /*1c8e0*/  PRMT R137, RZ, 0x7610, R137 ;  /* 0x00007610ff897816 */ /* 0x000fe20000000089 */
[----:B0-----:R-:W-:Y:S02]  /*1c8f0*/  @!P1 IMAD.MOV.U32 R4, RZ, RZ, R135 ;  /* 0x000000ffff049224 */ /* 0x001fe400078e0087 */
[----:B------:R-:W-:Y:S01]  /*1c900*/  @!P1 IMAD.MOV.U32 R5, RZ, RZ, R145 ;  /* 0x000000ffff059224 */ /* 0x000fe200078e0091 */
[----:B------:R-:W3:Y:S04]  /*1c910*/  LDL R135, [R1+0x974] ;  /* 0x0009740001877983 */ /* 0x000ee80000100800 */
[----:B------:R-:W3:Y:S04]  /*1c920*/  LDL R145, [R1+0x970] ;  /* 0x0009700001917983 */ /* 0x000ee80000100800 */
[----:B------:R4:W3:Y:S01]  /*1c930*/  @!P1 LDG.E.U16 R139, desc[UR40][R4.64] ;  /* 0x00000028048b9981 */ /* 0x0008e2000c1e1500 */
[----:B------:R-:W-:Y:S01]  /*1c940*/  PRMT R136, RZ, 0x7610, R136 ;  /* 0x00007610ff887816 */ /* 0x000fe20000000088 */
[----:B----4-:R-:W-:-:S02]  /*1c950*/  @!P1 IMAD.MOV.U32 R4, RZ, RZ, R128 ;  /* 0x000000ffff049224 */ /* 0x010fc400078e0080 */
[----:B------:R-:W4:Y:S01]  /*1c960*/  LDL R128, [R1+0x954] ;  /* 0x0009540001807983 */ /* 0x000f220000100800 */
[----:B--2---:R-:W-:-:S03]  /*1c970*/  @!P1 IMAD.MOV.U32 R5, RZ, RZ, R131 ;  /* 0x000000ffff059224 */ /* 0x004fc600078e0083 */
[----:B------:R-:W2:Y:S04]  /*1c980*/  LDL R131, [R1+0x950] ;  /* 0x0009500001837983 */ /* 0x000ea80000100800 */
[----:B------:R0:W2:Y:S02]  /*1c990*/  @!P1 LDG.E.U16 R137, desc[UR40][R4.64] ;  /* 0x0000002804899981 */ /* 0x0000a4000c1e1500 */
[----:B0-----:R-:W-:Y:S02]  /*1c9a0*/  @!P1 IMAD.MOV.U32 R4, RZ, RZ, R147 ;  /* 0x000000ffff049224 */ /* 0x001fe400078e0093 */
[----:B------:R-:W-:Y:S01]  /*1c9b0*/  @!P1 IMAD.MOV.U32 R5, RZ, RZ, R148 ;  /* 0x000000ffff059224 */ /* 0x000fe200078e0094 */
[----:B------:R-:W-:Y:S01]  /*1c9c0*/  PRMT R250, RZ, 0x7610, R250 ;  /* 0x00007610fffa7816 */ /* 0x000fe200000000fa */
[----:B------:R-:W2:Y:S04]  /*1c9d0*/  LDL R147, [R1+0x910] ;  /* 0x0009100001937983 */ /* 0x000ea80000100800 */
[----:B------:R3:W2:Y:S01]  /*1c9e0*/  @!P1 LDG.E.U16 R136, desc[UR40][R4.64] ;  /* 0x0000002804889981 */ /* 0x0006a2000c1e1500 */
[----:B------:R-:W-:-:S02]  /*1c9f0*/  PRMT R246, RZ, 0x7610, R246 ;  /* 0x00007610fff67816 */ /* 0x000fc400000000f6 */
[----:B------:R-:W-:Y:S01]  /*1ca00*/  PRMT R242, RZ, 0x7610, R242 ;  /* 0x00007610fff27816 */ /* 0x000fe200000000f2 */
[----:B------:R-:W2:Y:S01]  /*1ca10*/  LDL R148, [R1+0x8b4] ;  /* 0x0008b40001947983 */ /* 0x000ea20000100800 */
[----:B---3--:R-:W-:-:S03]  /*1ca20*/  @!P1 IMAD.MOV.U32 R4, RZ, RZ, R140 ;  /* 0x000000ffff049224 */ /* 0x008fc600078e008c */
[----:B------:R-:W3:Y:S01]  /*1ca30*/  LDL R140, [R1+0x934] ;  /* 0x00093400018c7983 */ /* 0x000ee20000100800 */
[----:B------:R-:W-:-:S03]  /*1ca40*/  @!P1 IMAD.MOV.U32 R5, RZ, RZ, R143 ;  /* 0x000000ffff059224 */ /* 0x000fc600078e008f */
[----:B------:R-:W3:Y:S04]  /*1ca50*/  LDL R143, [R1+0x930] ;  /* 0x00093000018f7983 */ /* 0x000ee80000100800 */
[----:B------:R0:W3:Y:S02]  /*1ca60*/  @!P1 LDG.E.U16 R250, desc[UR40][R4.64] ;  /* 0x0000002804fa9981 */ /* 0x0000e4000c1e1500 */
[----:B0-----:R-:W-:Y:S02]  /*1ca70*/  @!P1 IMAD.MOV.U32 R4, RZ, RZ, R135 ;  /* 0x000000ffff049224 */ /* 0x001fe400078e0087 */
[----:B------:R-:W-:Y:S01]  /*1ca80*/  @!P1 IMAD.MOV.U32 R5, RZ, RZ, R145 ;  /* 0x000000ffff059224 */ /* 0x000fe200078e0091 */
[----:B------:R-:W3:Y:S04]  /*1ca90*/  LDL R135, [R1+0x8f0] ;  /* 0x0008f00001877983 */ /* 0x000ee80000100800 */
[----:B------:R-:W3:Y:S04]  /*1caa0*/  LDL R145, [R1+0x914] ;  /* 0x0009140001917983 */ /* 0x000ee80000100800 */
[----:B------:R4:W3:Y:S02]  /*1cab0*/  @!P1 LDG.E.U16 R246, desc[UR40][R4.64] ;  /* 0x0000002804f69981 */ /* 0x0008e4000c1e1500 */
[----:B----4-:R-:W-:-:S02]  /*1cac0*/  @!P1 IMAD.MOV.U32 R4, RZ, RZ, R128 ;  /* 0x000000ffff049224 */ /* 0x010fc400078e0080 */
[----:B--2---:R-:W-:Y:S02]  /*1cad0*/  @!P1 IMAD.MOV.U32 R5, RZ, RZ, R131 ;  /* 0x000000ffff059224 */ /* 0x004fe400078e0083 */
[----:B------:R-:W2:Y:S04]  /*1cae0*/  LDL R131, [R1+0x8f4] ;  /* 0x0008f40001837983 */ /* 0x000ea80000100800 */
[----:B------:R3:W4:Y:S02]  /*1caf0*/  @!P1 LDG.E.U16 R242, desc[UR40][R4.64] ;  /* 0x0000002804f29981 */ /* 0x000724000c1e1500 */
[----:B---3--:R-:W-:Y:S02]  /*1cb00*/  @!P1 IMAD.MOV.U32 R4, RZ, RZ, R140 ;  /* 0x000000ffff049224 */ /* 0x008fe400078e008c */
[----:B------:R-:W3:Y:S01]  /*1cb10*/  LDL R140, [R1+0x8d4] ;  /* 0x0008d400018c7983 */ /* 0x000ee20000100800 */
[----:B------:R-:W-:-:S03]  /*1cb20*/  @!P1 IMAD.MOV.U32 R5, RZ, RZ, R143 ;  /* 0x000000ffff059224 */ /* 0x000fc600078e008f */
[----:B------:R-:W4:Y:S01]  /*1cb30*/  LDL R143, [R1+0x8d0] ;  /* 0x0008d000018f7983 */ /* 0x000f220000100800 */
[----:B------:R-:W-:Y:S02]  /*1cb40*/  PRMT R238, RZ, 0x7610, R238 ;  /* 0x00007610ffee7816 */ /* 0x000fe400000000ee */
[----:B------:R-:W-:-:S04]  /*1cb50*/  PRMT R234, RZ, 0x7610, R234 ;  /* 0x00007610ffea7816 */ /* 0x000fc800000000ea */
[----:B------:R0:W4:Y:S02]  /*1cb60*/  @!P1 LDG.E.U16 R238, desc[UR40][R4.64] ;  /* 0x0000002804ee9981 */ /* 0x000124000c1e1500 */
[----:B0-----:R-:W-:Y:S02]  /*1cb70*/  @!P1 IMAD.MOV.U32 R5, RZ, RZ, R147 ;  /* 0x000000ffff059224 */ /* 0x001fe400078e0093 */
[----:B------:R-:W-:Y:S01]  /*1cb80*/  @!P1 IMAD.MOV.U32 R4, RZ, RZ, R145 ;  /* 0x000000ffff049224 */ /* 0x000fe200078e0091 */
[----:B------:R-:W4:Y:S04]  /*1cb90*/  LDL R147, [R1+0x890] ;  /* 0x0008900001937983 */ /* 0x000f280000100800 */
[----:B------:R-:W4:Y:S04]  /*1cba0*/  LDL R145, [R1+0x894] ;  /* 0x0008940001917983 */ /* 0x000f280000100800 */
[----:B------:R0:W4:Y:S01]  /*1cbb0*/  @!P1 LDG.E.U16 R234, desc[UR40][R4.64] ;  /* 0x0000002804ea9981 */ /* 0x000122000c1e1500 */
[----:B------:R-:W-:Y:S01]  /*1cbc0*/  PRMT R230, RZ, 0x7610, R230 ;  /* 0x00007610ffe67816 */ /* 0x000fe200000000e6 */
[----:B0-----:R-:W-:-:S02]  /*1cbd0*/  @!P1 IMAD.MOV.U32 R5, RZ, RZ, R135 ;  /* 0x000000ffff059224 */ /* 0x001fc400078e0087 */
[----:B------:R-:W4:Y:S01]  /*1cbe0*/  LDL R135, [R1+0x870] ;  /* 0x0008700001877983 */ /* 0x000f220000100800 */
[----:B--2---:R-:W-:-:S03]  /*1cbf0*/  @!P1 IMAD.MOV.U32 R4, RZ, RZ, R131 ;  /* 0x000000ffff049224 */ /* 0x004fc600078e0083 */
[----:B------:R-:W2:Y:S04]  /*1cc00*/  LDL R131, [R1+0x874] ;  /* 0x0008740001837983 */ /* 0x000ea80000100800 */
[----:B------:R3:W2:Y:S02]  /*1cc10*/  @!P1 LDG.E.U16 R230, desc[UR40][R4.64] ;  /* 0x0000002804e69981 */ /* 0x0006a4000c1e1500 */
[----:B---3--:R-:W-:Y:S02]  /*1cc20*/  @!P1 IMAD.MOV.U32 R4, RZ, RZ, R140 ;  /* 0x000000ffff049224 */ /* 0x008fe400078e008c */
[----:B------:R-:W3:Y:S01]  /*1cc30*/  LDL R140, [R1+0x854] ;  /* 0x00085400018c7983 */ /* 0x000ee20000100800 */
[----:B------:R-:W-:Y:S01]  /*1cc40*/  PRMT R226, RZ, 0x7610, R226 ;  /* 0x00007610ffe27816 */ /* 0x000fe200000000e2 */
[----:B----4-:R-:W-:Y:S01]  /*1cc50*/  @!P1 IMAD.MOV.U32 R5, RZ, RZ, R143 ;  /* 0x000000ffff059224 */ /* 0x010fe200078e008f */
[----:B------:R-:W-:Y:S01]  /*1cc60*/  PRMT R222, RZ, 0x7610, R222 ;  /* 0x00007610ffde7816 */ /* 0x000fe200000000de */
[----:B------:R-:W4:Y:S04]  /*1cc70*/  LDL R143, [R1+0x850] ;  /* 0x00085000018f7983 */ /* 0x000f280000100800 */
[----:B------:R0:W4:Y:S01]  /*1cc80*/  @!P1 LDG.E.U16 R226, desc[UR40][R4.64] ;  /* 0x0000002804e29981 */ /* 0x000122000c1e1500 */
[----:B------:R-:W-:Y:S01]  /*1cc90*/  PRMT R218, RZ, 0x7610, R218 ;  /* 0x00007610ffda7816 */ /* 0x000fe200000000da */
[----:B0-----:R-:W-:-:S02]  /*1cca0*/  @!P1 IMAD.MOV.U32 R4, RZ, RZ, R148 ;  /* 0x000000ffff049224 */ /* 0x001fc400078e0094 */
[----:B------:R-:W-:Y:S01]  /*1ccb0*/  @!P1 IMAD.MOV.U32 R5, RZ, RZ, R150 ;  /* 0x000000ffff059224 */ /* 0x000fe200078e0096 */
[----:B------:R-:W4:Y:S04]  /*1ccc0*/  LDL R148, [R1+0x834] ;  /* 0x0008340001947983 */ /* 0x000f280000100800 */
[----:B------:R0:W4:Y:S04]  /*1ccd0*/  @!P1 LDG.E.U16 R222, desc[UR40][R4.64] ;  /* 0x0000002804de9981 */ /* 0x000128000c1e1500 */
[----:B------:R-:W4:Y:S01]  /*1cce0*/  LDL R150, [R1+0x830] ;  /* 0x0008300001967983 */ /* 0x000f220000100800 */
[----:B0-----:R-:W-:-:S02]  /*1ccf0*/  @!P1 IMAD.MOV.U32 R4, RZ, RZ, R145 ;  /* 0x000000ffff049224 */ /* 0x001fc400078e0091 */
[----:B------:R-:W-:Y:S01]  /*1cd00*/  @!P1 IMAD.MOV.U32 R5, RZ, RZ, R147 ;  /* 0x000000ffff059224 */ /* 0x000fe200078e0093 */
[----:B------:R-:W-:Y:S02]  /*1cd10*/  LOP3.LUT R2, R0, 0x20, RZ, 0x3c, !PT ;  /* 0x0000002000027812 */ /* 0x000fe400078e3cff */
[----:B------:R-:W-:Y:S01]  /*1cd20*/  PRMT R214, RZ, 0x7610, R214 ;  /* 0x00007610ffd67816 */ /* 0x000fe200000000d6 */
[----:B------:R-:W-:Y:S04]  /*1cd30*/  STS.U16 [R0+UR7+0x10400], R18 ;  /* 0x0104001200007988 */ /* 0x000fe80008000407 */
[----:B------:R0:W4:Y:S04]  /*1cd40*/  @!P1 LDG.E.U16 R218, desc[UR40][R4.64] ;  /* 0x0000002804da9981 */ /* 0x000128000c1e1500 */
[----:B------:R-:W-:Y:S04]  /*1cd50*/  STS.U16 [R0+UR7+0x10800], R16 ;  /* 0x0108001000007988 */ /* 0x000fe80008000407 */
[----:B------:R-:W-:Y:S01]  /*1cd60*/  STS.U16 [R0+UR7+0x10c00], R12 ;  /* 0x010c000c00007988 */ /* 0x000fe20008000407 */
[----:B0-----:R-:W-:-:S03]  /*1cd70*/  @!P1 IMAD.MOV.U32 R5, RZ, RZ, R135 ;  /* 0x000000ffff059224 */ /* 0x001fc600078e0087 */
[----:B------:R-:W4:Y:S04]  /*1cd80*/  LDL R135, [R1+0x810] ;  /* 0x0008100001877983 */ /* 0x000f280000100800 */
[----:B------:R-:W-:Y:S04]  /*1cd90*/  STS.U16 [R0+UR7+0x11000], R11 ;  /* 0x0110000b00007988 */ /* 0x000fe80008000407 */
[----:B------:R-:W-:Y:S04]  /*1cda0*/  STS.U16 [R0+UR7+0x11400], R9 ;  /* 0x0114000900007988 */ /* 0x000fe80008000407 */
[----:B------:R-:W-:Y:S04]  /*1cdb0*/  STS.U16 [R0+UR7+0x11800], R7 ;  /* 0x0118000700007988 */ /* 0x000fe80008000407 */
[----:B------:R-:W-:Y:S01]  /*1cdc0*/  STS.U16 [R0+UR7+0x11c00], R6 ;  /* 0x011c000600007988 */ /* 0x000fe20008000407 */
[----:B------:R-:W-:-:S03]  /*1cdd0*/  LOP3.LUT R128, R0, 0x40, RZ, 0x3c, !PT ;  /* 0x0000004000807812 */ /* 0x000fc600078e3cff */
[----:B------:R-:W-:Y:S04]  /*1cde0*/  STS.U16 [R2+UR7+0x10100], R168 ;  /* 0x010100a802007988 */ /* 0x000fe80008000407 */
[----:B------:R-:W-:Y:S04]  /*1cdf0*/  STS.U16 [R2+UR7+0x10500], R163 ;  /* 0x010500a302007988 */ /* 0x000fe80008000407 */
[----:B------:R-:W-:Y:S04]  /*1ce00*/  STS.U16 [R2+UR7+0x10900], R156 ;  /* 0x0109009c02007988 */ /* 0x000fe80008000407 */
[----:B------:R-:W-:Y:S04]  /*1ce10*/  STS.U16 [R2+UR7+0x10d00], R22 ;  /* 0x010d001602007988 */ /* 0x000fe80008000407 */
[----:B------:R-:W-:Y:S04]  /*1ce20*/  STS.U16 [R2+UR7+0x11100], R15 ;  /* 0x0111000f02007988 */ /* 0x000fe80008000407 */
[----:B------:R-:W4:Y:S04]  /*1ce30*/  LDL R145, [R1+0x7f0] ;  /* 0x0007f00001917983 */ /* 0x000f280000100800 */
[----:B------:R-:W-:Y:S04]  /*1ce40*/  STS.U16 [R2+UR7+0x11500], R14 ;  /* 0x0115000e02007988 */ /* 0x000fe80008000407 */
        /* <DEDUP_REMOVED lines=9> */
[----:B------:R0:W-:Y:S04]  /*1cee0*/  STS.U16 [R128+UR7+0x11e00], R13 ;  /* 0x011e000d80007988 */ /* 0x0001e80008000407 */
[----:B0-----:R-:W4:Y:S01]  /*1cef0*/  LDL R128, [R1+0x7d4] ;  /* 0x0007d40001807983 */ /* 0x001f220000100800 */
        /* <DEDUP_REMOVED lines=9> */
[----:B------:R0:W4:Y:S02]  /*1cf90*/  @!P1 LDG.E.U16 R213, desc[UR40][R4.64] ;  /* 0x0000002804d59981 */ /* 0x000124000c1e1500 */
[----:B0-----:R-:W-:Y:S01]  /*1cfa0*/  @!P1 IMAD.MOV.U32 R4, RZ, RZ, R148 ;  /* 0x000000ffff049224 */ /* 0x001fe200078e0094 */
[----:B------:R-:W-:Y:S01]  /*1cfb0*/  PRMT R211, RZ, 0x7610, R211 ;  /* 0x00007610ffd37816 */ /* 0x000fe200000000d3 */
[----:B------:R-:W4:Y:S01]  /*1cfc0*/  LDL R148, [R1+0x774] ;  /* 0x0007740001947983 */ /* 0x000f220000100800 */
[----:B------:R-:W-:Y:S01]  /*1cfd0*/  @!P1 IMAD.MOV.U32 R5, RZ, RZ, R150 ;  /* 0x000000ffff059224 */ /* 0x000fe200078e0096 */
[----:B------:R-:W-:-:S02]  /*1cfe0*/  PRMT R210, RZ, 0x7610, R210 ;  /* 0x00007610ffd27816 */ /* 0x000fc400000000d2 */
[----:B------:R-:W4:Y:S04]  /*1cff0*/  LDL R150, [R1+0x770] ;  /* 0x0007700001967983 */ /* 0x000f280000100800 */
[----:B------:R0:W4:Y:S02]  /*1d000*/  @!P1 LDG.E.U16 R212, desc[UR40][R4.64] ;  /* 0x0000002804d49981 */ /* 0x000124000c1e1500 */
[----:B0-----:R-:W-:Y:S02]  /*1d010*/  @!P1 IMAD.MOV.U32 R5, RZ, RZ, R135 ;  /* 0x000000ffff059224 */ /* 0x001fe400078e0087 */
[----:B------:R-:W4:Y:S01]  /*1d020*/  LDL R135, [R1+0x7b0] ;  /* 0x0007b00001877983 */ /* 0x000f220000100800 */
[----:B--2---:R-:W-:-:S03]  /*1d030*/  @!P1 IMAD.MOV.U32 R4, RZ, RZ, R131 ;  /* 0x000000ffff049224 */ /* 0x004fc600078e0083 */
[----:B------:R-:W2:Y:S04]  /*1d040*/  LDL R131, [R1+0x7b4] ;  /* 0x0007b40001837983 */ /* 0x000ea80000100800 */
[----:B------:R0:W2:Y:S02]  /*1d050*/  @!P1 LDG.E.U16 R211, desc[UR40][R4.64] ;  /* 0x0000002804d39981 */ /* 0x0000a4000c1e1500 */
[----:B0-----:R-:W-:Y:S02]  /*1d060*/  @!P1 IMAD.MOV.U32 R5, RZ, RZ, R145 ;  /* 0x000000ffff059224 */ /* 0x001fe400078e0091 */
[----:B------:R-:W2:Y:S01]  /*1d070*/  LDL R145, [R1+0x790] ;  /* 0x0007900001917983 */ /* 0x000ea20000100800 */
[----:B---3--:R-:W-:-:S03]  /*1d080*/  @!P1 IMAD.MOV.U32 R4, RZ, RZ, R140 ;  /* 0x000000ffff049224 */ /* 0x008fc600078e008c */
[----:B------:R-:W3:Y:S04]  /*1d090*/  LDL R140, [R1+0x794] ;  /* 0x00079400018c7983 */ /* 0x000ee80000100800 */
[----:B------:R0:W3:Y:S02]  /*1d0a0*/  @!P1 LDG.E.U16 R210, desc[UR40][R4.64] ;  /* 0x0000002804d29981 */ /* 0x0000e4000c1e1500 */
[----:B0-----:R-:W-:Y:S02]  /*1d0b0*/  @!P1 IMAD.MOV.U32 R4, RZ, RZ, R128 ;  /* 0x000000ffff049224 */ /* 0x001fe400078e0080 */
[----:B------:R-:W3:Y:S01]  /*1d0c0*/  LDL R128, [R1+0x754] ;  /* 0x0007540001807983 */ /* 0x000ee20000100800 */
[----:B------:R-:W-:Y:S01]  /*1d0d0*/  PRMT R209, RZ, 0x7610, R209 ;  /* 0x00007610ffd17816 */ /* 0x000fe200000000d1 */
[----:B----4-:R-:W-:-:S02]  /*1d0e0*/  @!P1 IMAD.MOV.U32 R5, RZ, RZ, R143 ;  /* 0x000000ffff059224 */ /* 0x010fc400078e008f */
[----:B------:R-:W4:Y:S04]  /*1d0f0*/  LDL R143, [R1+0x750] ;  /* 0x00075000018f7983 */ /* 0x000f280000100800 */
[----:B------:R0:W4:Y:S01]  /*1d100*/  @!P1 LDG.E.U16 R209, desc[UR40][R4.64] ;  /* 0x0000002804d19981 */ /* 0x000122000c1e1500 */
[----:B------:R-:W-:Y:S02]  /*1d110*/  PRMT R208, RZ, 0x7610, R208 ;  /* 0x00007610ffd07816 */ /* 0x000fe400000000d0 */
[----:B------:R-:W-:Y:S02]  /*1d120*/  PRMT R207, RZ, 0x7610, R207 ;  /* 0x00007610ffcf7816 */ /* 0x000fe400000000cf */
[----:B------:R-:W-:Y:S01]  /*1d130*/  PRMT R206, RZ, 0x7610, R206 ;  /* 0x00007610ffce7816 */ /* 0x000fe200000000ce */
[----:B0-----:R-:W-:-:S02]  /*1d140*/  @!P1 IMAD.MOV.U32 R5, RZ, RZ, R135 ;  /* 0x000000ffff059224 */ /* 0x001fc400078e0087 */
        /* <DEDUP_REMOVED lines=10> */
[----:B------:R-:W-:Y:S01]  /*1d1f0*/  @!P1 IMAD.MOV.U32 R5, RZ, RZ, R150 ;  /* 0x000000ffff059224 */ /* 0x000fe200078e0096 */
[----:B------:R-:W-:Y:S01]  /*1d200*/  PRMT R205, RZ, 0x7610, R205 ;  /* 0x00007610ffcd7816 */ /* 0x000fe200000000cd */
[----:B------:R-:W3:Y:S04]  /*1d210*/  LDL R148, [R1+0x590] ;  /* 0x0005900001947983 */ /* 0x000ee80000100800 */
[----:B------:R0:W3:Y:S02]  /*1d220*/  @!P1 LDG.E.U16 R206, desc[UR40][R4.64] ;  /* 0x0000002804ce9981 */ /* 0x0000e4000c1e1500 */
[----:B0-----:R-:W-:-:S02]  /*1d230*/  @!P1 IMAD.MOV.U32 R4, RZ, RZ, R128 ;  /* 0x000000ffff049224 */ /* 0x001fc400078e0080 */
[----:B------:R-:W3:Y:S01]  /*1d240*/  LDL R128, [R1+0x5d4] ;  /* 0x0005d40001807983 */ /* 0x000ee20000100800 */
[----:B------:R-:W-:Y:S01]  /*1d250*/  LOP3.LUT R147, R0, 0x60, RZ, 0x3c, !PT ;  /* 0x0000006000937812 */ /* 0x000fe200078e3cff */
[----:B----4-:R-:W-:Y:S02]  /*1d260*/  @!P1 IMAD.MOV.U32 R5, RZ, RZ, R143 ;  /* 0x000000ffff059224 */ /* 0x010fe400078e008f */
[----:B------:R-:W4:Y:S04]  /*1d270*/  LDL R143, [R1+0x5d0] ;  /* 0x0005d000018f7983 */ /* 0x000f280000100800 */
[----:B------:R-:W-:Y:S04]  /*1d280*/  STS.U16 [R147+UR7+0x10300], R186 ;  /* 0x010300ba93007988 */ /* 0x000fe80008000407 */
[----:B------:R0:W4:Y:S04]  /*1d290*/  @!P1 LDG.E.U16 R205, desc[UR40][R4.64] ;  /* 0x0000002804cd9981 */ /* 0x000128000c1e1500 */
[----:B------:R-:W-:Y:S04]  /*1d2a0*/  STS.U16 [R147+UR7+0x10700], R185 ;  /* 0x010700b993007988 */ /* 0x000fe80008000407 */
[----:B------:R-:W-:Y:S01]  /*1d2b0*/  STS.U16 [R147+UR7+0x10b00], R184 ;  /* 0x010b00b893007988 */ /* 0x000fe20008000407 */
[----:B0-----:R-:W-:-:S03]  /*1d2c0*/  @!P1 IMAD.MOV.U32 R5, RZ, RZ, R135 ;  /* 0x000000ffff059224 */ /* 0x001fc600078e0087 */
[----:B------:R-:W4:Y:S01]  /*1d2d0*/  LDL R135, [R1+0x5b0] ;  /* 0x0005b00001877983 */ /* 0x000f220000100800 */
[----:B------:R-:W-:-:S03]  /*1d2e0*/  PRMT R204, RZ, 0x7610, R204 ;  /* 0x00007610ffcc7816 */ /* 0x000fc600000000cc */
[----:B------:R-:W-:Y:S04]  /*1d2f0*/  STS.U16 [R147+UR7+0x10f00], R183 ;  /* 0x010f00b793007988 */ /* 0x000fe80008000407 */
[----:B------:R-:W-:Y:S04]  /*1d300*/  STS.U16 [R147+UR7+0x11300], R178 ;  /* 0x011300b293007988 */ /* 0x000fe80008000407 */
[----:B------:R-:W-:Y:S04]  /*1d310*/  STS.U16 [R147+UR7+0x11700], R167 ;  /* 0x011700a793007988 */ /* 0x000fe80008000407 */
[----:B------:R-:W-:Y:S04]  /*1d320*/  STS.U16 [R147+UR7+0x11b00], R158 ;  /* 0x011b009e93007988 */ /* 0x000fe80008000407 */
[----:B------:R0:W-:Y:S04]  /*1d330*/  STS.U16 [R147+UR7+0x11f00], R152 ;  /* 0x011f009893007988 */ /* 0x0001e80008000407 */
[----:B0-----:R-:W4:Y:S01]  /*1d340*/  LDL R147, [R1+0x594] ;  /* 0x0005940001937983 */ /* 0x001f220000100800 */
[----:B------:R-:W-:Y:S01]  /*1d350*/  PRMT R203, RZ, 0x7610, R203 ;  /* 0x00007610ffcb7816 */ /* 0x000fe200000000cb */
[----:B--2---:R-:W-:-:S02]  /*1d360*/  @!P1 IMAD.MOV.U32 R4, RZ, RZ, R131 ;  /* 0x000000ffff049224 */ /* 0x004fc400078e0083 */
        /* <DEDUP_REMOVED lines=11> */
[----:B------:R-:W4:Y:S01]  /*1d420*/  LDL R143, [R1+0x550] ;  /* 0x00055000018f7983 */ /* 0x000f220000100800 */
[----:B------:R-:W-:-:S03]  /*1d430*/  PRMT R201, RZ, 0x7610, R201 ;  /* 0x00007610ffc97816 */ /* 0x000fc600000000c9 */
[----:B------:R0:W4:Y:S01]  /*1d440*/  @!P1 LDG.E.U16 R202, desc[UR40][R4.64] ;  /* 0x0000002804ca9981 */ /* 0x000122000c1e1500 */
[----:B------:R-:W-:Y:S01]  /*1d450*/  PRMT R200, RZ, 0x7610, R200 ;  /* 0x00007610ffc87816 */ /* 0x000fe200000000c8 */
[----:B0-----:R-:W-:Y:S02]  /*1d460*/  @!P1 IMAD.MOV.U32 R5, RZ, RZ, R135 ;  /* 0x000000ffff059224 */ /* 0x001fe400078e0087 */
[----:B------:R-:W4:Y:S01]  /*1d470*/  LDL R135, [R1+0x530] ;  /* 0x0005300001877983 */ /* 0x000f220000100800 */
[----:B------:R-:W-:Y:S01]  /*1d480*/  PRMT R199, RZ, 0x7610, R199 ;  /* 0x00007610ffc77816 */ /* 0x000fe200000000c7 */
[----:B--2---:R-:W-:Y:S02]  /*1d490*/  @!P1 IMAD.MOV.U32 R4, RZ, RZ, R131 ;  /* 0x000000ffff049224 */ /* 0x004fe400078e0083 */
[----:B------:R-:W2:Y:S04]  /*1d4a0*/  LDL R131, [R1+0x534] ;  /* 0x0005340001837983 */ /* 0x000ea80000100800 */
[----:B------:R0:W2:Y:S02]  /*1d4b0*/  @!P1 LDG.E.U16 R201, desc[UR40][R4.64] ;  /* 0x0000002804c99981 */ /* 0x0000a4000c1e1500 */
[----:B0-----:R-:W-:-:S02]  /*1d4c0*/  @!P1 IMAD.MOV.U32 R4, RZ, RZ, R147 ;  /* 0x000000ffff049224 */ /* 0x001fc400078e0093 */
[----:B------:R-:W-:Y:S01]  /*1d4d0*/  @!P1 IMAD.MOV.U32 R5, RZ, RZ, R148 ;  /* 0x000000ffff059224 */ /* 0x000fe200078e0094 */
[----:B------:R-:W-:Y:S01]  /*1d4e0*/  PRMT R198, RZ, 0x7610, R198 ;  /* 0x00007610ffc67816 */ /* 0x000fe200000000c6 */
[----:B------:R-:W2:Y:S04]  /*1d4f0*/  LDL R148, [R1+0x4d0] ;  /* 0x0004d00001947983 */ /* 0x000ea80000100800 */
[----:B------:R3:W2:Y:S04]  /*1d500*/  @!P1 LDG.E.U16 R200, desc[UR40][R4.64] ;  /* 0x0000002804c89981 */ /* 0x0006a8000c1e1500 */
[----:B------:R-:W2:Y:S01]  /*1d510*/  LDL R147, [R1+0x4d4] ;  /* 0x0004d40001937983 */ /* 0x000ea20000100800 */
[----:B---3--:R-:W-:-:S02]  /*1d520*/  @!P1 IMAD.MOV.U32 R4, RZ, RZ, R140 ;  /* 0x000000ffff049224 */ /* 0x008fc400078e008c */
[----:B------:R-:W-:Y:S01]  /*1d530*/  @!P1 IMAD.MOV.U32 R5, RZ, RZ, R145 ;  /* 0x000000ffff059224 */ /* 0x000fe200078e0091 */
[----:B------:R-:W3:Y:S04]  /*1d540*/  LDL R140, [R1+0x514] ;  /* 0x00051400018c7983 */ /* 0x000ee80000100800 */
[----:B------:R-:W3:Y:S04]  /*1d550*/  LDL R145, [R1+0x510] ;  /* 0x0005100001917983 */ /* 0x000ee80000100800 */
[----:B------:R0:W3:Y:S02]  /*1d560*/  @!P1 LDG.E.U16 R199, desc[UR40][R4.64] ;  /* 0x0000002804c79981 */ /* 0x0000e4000c1e1500 */
[----:B0-----:R-:W-:-:S02]  /*1d570*/  @!P1 IMAD.MOV.U32 R4, RZ, RZ, R128 ;  /* 0x000000ffff049224 */ /* 0x001fc400078e0080 */
[----:B------:R-:W3:Y:S01]  /*1d580*/  LDL R128, [R1+0x4f4] ;  /* 0x0004f40001807983 */ /* 0x000ee20000100800 */
[----:B----4-:R-:W-:-:S03]  /*1d590*/  @!P1 IMAD.MOV.U32 R5, RZ, RZ, R143 ;  /* 0x000000ffff059224 */ /* 0x010fc600078e008f */
[----:B------:R-:W4:Y:S01]  /*1d5a0*/  LDL R143, [R1+0x4f0] ;  /* 0x0004f000018f7983 */ /* 0x000f220000100800 */
[----:B------:R-:W-:-:S03]  /*1d5b0*/  PRMT R197, RZ, 0x7610, R197 ;  /* 0x00007610ffc57816 */ /* 0x000fc600000000c5 */
[----:B------:R0:W4:Y:S01]  /*1d5c0*/  @!P1 LDG.E.U16 R198, desc[UR40][R4.64] ;  /* 0x0000002804c69981 */ /* 0x000122000c1e1500 */
[----:B------:R-:W-:Y:S01]  /*1d5d0*/  PRMT R196, RZ, 0x7610, R196 ;  /* 0x00007610ffc47816 */ /* 0x000fe200000000c4 */
[----:B0-----:R-:W-:Y:S02]  /*1d5e0*/  @!P1 IMAD.MOV.U32 R5, RZ, RZ, R135 ;  /* 0x000000ffff059224 */ /* 0x001fe400078e0087 */
        /* <DEDUP_REMOVED lines=40> */
[----:B------:R-:W-:Y:S02]  /*1d870*/  PRMT R189, RZ, 0x7610, R189 ;  /* 0x00007610ffbd7816 */ /* 0x000fe400000000bd */
        /* <DEDUP_REMOVED lines=15> */
[----:B------:R0:W3:Y:S01]  /*1d970*/  @!P1 LDG.E.U16 R188, desc[UR40][R4.64] ;  /* 0x0000002804bc9981 */ /* 0x0000e2000c1e1500 */
[----:B------:R-:W-:-:S03]  /*1d980*/  PRMT R186, RZ, 0x7610, R186 ;  /* 0x00007610ffba7816 */ /* 0x000fc600000000ba */
[----:B------:R-:W3:Y:S01]  /*1d990*/  LDL R147, [R1+0x354] ;  /* 0x0003540001937983 */ /* 0x000ee20000100800 */
[----:B0-----:R-:W-:-:S03]  /*1d9a0*/  @!P1 IMAD.MOV.U32 R4, RZ, RZ, R128 ;  /* 0x000000ffff049224 */ /* 0x001fc600078e0080 */
[----:B------:R-:W3:Y:S01]  /*1d9b0*/  LDL R128, [R1+0x394] ;  /* 0x0003940001807983 */ /* 0x000ee20000100800 */
[----:B----4-:R-:W-:-:S03]  /*1d9c0*/  @!P1 IMAD.MOV.U32 R5, RZ, RZ, R143 ;  /* 0x000000ffff059224 */ /* 0x010fc600078e008f */
[----:B------:R-:W4:Y:S04]  /*1d9d0*/  LDL R143, [R1+0x390] ;  /* 0x00039000018f7983 */ /* 0x000f280000100800 */
        /* <DEDUP_REMOVED lines=19> */
[----:B------:R-:W-:-:S03]  /*1db10*/  PRMT R182, RZ, 0x7610, R182 ;  /* 0x00007610ffb67816 */ /* 0x000fc600000000b6 */
[----:B------:R1:W-:Y:S01]  /*1db20*/  STS.U16 [R0+UR7+0x5400], R181 ;  /* 0x005400b500007988 */ /* 0x0003e20008000407 */
[----:B0-----:R-:W-:-:S03]  /*1db30*/  @!P1 IMAD.MOV.U32 R5, RZ, RZ, R135 ;  /* 0x000000ffff059224 */ /* 0x001fc600078e0087 */
[----:B------:R-:W4:Y:S01]  /*1db40*/  LDL R135, [R1+0x2f0] ;  /* 0x0002f00001877983 */ /* 0x000f220000100800 */
[----:B-1----:R-:W-:Y:S01]  /*1db50*/  PRMT R181, RZ, 0x7610, R181 ;  /* 0x00007610ffb57816 */ /* 0x002fe200000000b5 */
[----:B--2---:R-:W-:Y:S02]  /*1db60*/  @!P1 IMAD.MOV.U32 R4, RZ, RZ, R131 ;  /* 0x000000ffff049224 */ /* 0x004fe400078e0083 */
[----:B------:R-:W2:Y:S04]  /*1db70*/  LDL R131, [R1+0x2f4] ;  /* 0x0002f40001837983 */ /* 0x000ea80000100800 */
[----:B------:R0:W2:Y:S02]  /*1db80*/  @!P1 LDG.E.U16 R183, desc[UR40][R4.64] ;  /* 0x0000002804b79981 */ /* 0x0000a4000c1e1500 */
[----:B0-----:R-:W-:-:S02]  /*1db90*/  @!P1 IMAD.MOV.U32 R4, RZ, RZ, R147 ;  /* 0x000000ffff049224 */ /* 0x001fc400078e0093 */
[----:B------:R-:W-:Y:S01]  /*1dba0*/  @!P1 IMAD.MOV.U32 R5, RZ, RZ, R148 ;  /* 0x000000ffff059224 */ /* 0x000fe200078e0094 */
        /* <DEDUP_REMOVED lines=9> */
[----:B----4-:R-:W-:-:S03]  /*1dc40*/  @!P1 IMAD.MOV.U32 R5, RZ, RZ, R143 ;  /* 0x000000ffff059224 */ /* 0x010fc600078e008f */
[----:B------:R0:W-:Y:S04]  /*1dc50*/  STS.U16 [R0+UR7+0x5000], R180 ;  /* 0x005000b400007988 */ /* 0x0001e80008000407 */
[----:B------:R1:W-:Y:S01]  /*1dc60*/  STS.U16 [R0+UR7+0x4c00], R179 ;  /* 0x004c00b300007988 */ /* 0x0003e20008000407 */
[----:B0-----:R-:W-:Y:S02]  /*1dc70*/  PRMT R180, RZ, 0x7610, R180 ;  /* 0x00007610ffb47816 */ /* 0x001fe400000000b4 */
[----:B-1----:R-:W-:-:S04]  /*1dc80*/  PRMT R179, RZ, 0x7610, R179 ;  /* 0x00007610ffb37816 */ /* 0x002fc800000000b3 */
[----:B------:R0:W4:Y:S01]  /*1dc90*/  @!P1 LDG.E.U16 R180, desc[UR40][R4.64] ;  /* 0x0000002804b49981 */ /* 0x000122000c1e1500 */
[----:B------:R-:W-:Y:S01]  /*1dca0*/  PRMT R178, RZ, 0x7610, R178 ;  /* 0x00007610ffb27816 */ /* 0x000fe200000000b2 */
[----:B0-----:R-:W-:Y:S02]  /*1dcb0*/  @!P1 IMAD.MOV.U32 R5, RZ, RZ, R135 ;  /* 0x000000ffff059224 */ /* 0x001fe400078e0087 */
[----:B--2---:R-:W-:Y:S02]  /*1dcc0*/  @!P1 IMAD.MOV.U32 R4, RZ, RZ, R131 ;  /* 0x000000ffff049224 */ /* 0x004fe400078e0083 */
[----:B------:R-:W2:Y:S04]  /*1dcd0*/  LDL R131, [R1+0x294] ;  /* 0x0002940001837983 */ /* 0x000ea80000100800 */
[----:B------:R-:W4:Y:S04]  /*1dce0*/  LDL.LU R135, [R1+0x290] ;  /* 0x0002900001877983 */ /* 0x000f280000300800 */
[----:B------:R0:W4:Y:S04]  /*1dcf0*/  @!P1 LDG.E.U16 R179, desc[UR40][R4.64] ;  /* 0x0000002804b39981 */ /* 0x000128000c1e1500 */
[----:B------:R-:W4:Y:S01]  /*1dd00*/  LDL.LU R143, [R1+0x270] ;  /* 0x00027000018f7983 */ /* 0x000f220000300800 */
[----:B0-----:R-:W-:-:S03]  /*1dd10*/  @!P1 IMAD.MOV.U32 R5, RZ, RZ, R147 ;  /* 0x000000ffff059224 */ /* 0x001fc600078e0093 */
[----:B------:R-:W4:Y:S01]  /*1dd20*/  LDL R147, [R1+0x274] ;  /* 0x0002740001937983 */ /* 0x000f220000100800 */
[----:B---3--:R-:W-:-:S03]  /*1dd30*/  @!P1 IMAD.MOV.U32 R4, RZ, RZ, R140 ;  /* 0x000000ffff049224 */ /* 0x008fc600078e008c */
[----:B------:R-:W3:Y:S04]  /*1dd40*/  LDL.LU R140, [R1+0x254] ;  /* 0x00025400018c7983 */ /* 0x000ee80000300800 */
[----:B------:R-:W3:Y:S04]  /*1dd50*/  LDL.LU R151, [R1+0x250] ;  /* 0x0002500001977983 */ /* 0x000ee80000300800 */
[----:B------:R0:W3:Y:S02]  /*1dd60*/  @!P1 LDG.E.U16 R178, desc[UR40][R4.64] ;  /* 0x0000002804b29981 */ /* 0x0000e4000c1e1500 */
[----:B0-----:R-:W-:-:S02]  /*1dd70*/  @!P1 IMAD.MOV.U32 R5, RZ, RZ, R145 ;  /* 0x000000ffff059224 */ /* 0x001fc400078e0091 */
[----:B------:R-:W-:Y:S02]  /*1dd80*/  @!P1 IMAD.MOV.U32 R4, RZ, RZ, R128 ;  /* 0x000000ffff049224 */ /* 0x000fe400078e0080 */
[----:B------:R-:W3:Y:S04]  /*1dd90*/  LDL.LU R128, [R1+0x230] ;  /* 0x0002300001807983 */ /* 0x000ee80000300800 */
[----:B------:R-:W3:Y:S04]  /*1dda0*/  LDL.LU R148, [R1+0x234] ;  /* 0x0002340001947983 */ /* 0x000ee80000300800 */
[----:B------:R-:W3:Y:S04]  /*1ddb0*/  LDL R145, [R1+0x210] ;  /* 0x0002100001917983 */ /* 0x000ee80000100800 */
[----:B------:R0:W-:Y:S01]  /*1ddc0*/  STS.U16 [R0+UR7+0x4800], R177 ;  /* 0x004800b100007988 */ /* 0x0001e20008000407 */
[----:B------:R-:W-:-:S02]  /*1ddd0*/  PRMT R176, RZ, 0x7610, R176 ;  /* 0x00007610ffb07816 */ /* 0x000fc400000000b0 */
[----:B0-----:R-:W-:Y:S01]  /*1dde0*/  PRMT R177, RZ, 0x7610, R177 ;  /* 0x00007610ffb17816 */ /* 0x001fe200000000b1 */
[----:B------:R0:W-:Y:S05]  /*1ddf0*/  STS.U16 [R0+UR7+0x4400], R175 ;  /* 0x004400af00007988 */ /* 0x0001ea0008000407 */
[----:B------:R2:W3:Y:S04]  /*1de00*/  @!P1 LDG.E.U16 R177, desc[UR40][R4.64] ;  /* 0x0000002804b19981 */ /* 0x0004e8000c1e1500 */
[----:B------:R-:W-:Y:S01]  /*1de10*/  STS.U16 [R0+UR7+0x7400], R224 ;  /* 0x007400e000007988 */ /* 0x000fe20008000407 */
[----:B0-----:R-:W-:-:S03]  /*1de20*/  PRMT R175, RZ, 0x7610, R175 ;  /* 0x00007610ffaf7816 */ /* 0x001fc600000000af */
[----:B------:R-:W-:Y:S04]  /*1de30*/  STS.U16 [R0+UR7+0x7800], R225 ;  /* 0x007800e100007988 */ /* 0x000fe80008000407 */
[----:B------:R0:W-:Y:S04]  /*1de40*/  STS.U16 [R0+UR7+0x4000], R174 ;  /* 0x004000ae00007988 */ /* 0x0001e80008000407 */
[----:B------:R-:W-:Y:S04]  /*1de50*/  STS.U16 [R0+UR7+0x7c00], R227 ;  /* 0x007c00e300007988 */ /* 0x000fe80008000407 */
[----:B------:R-:W-:Y:S01]  /*1de60*/  STS.U16 [R0+UR7+0x8000], R228 ;  /* 0x008000e400007988 */ /* 0x000fe20008000407 */
[----:B0-----:R-:W-:-:S03]  /*1de70*/  PRMT R174, RZ, 0x7610, R174 ;  /* 0x00007610ffae7816 */ /* 0x001fc600000000ae */
[----:B------:R0:W-:Y:S04]  /*1de80*/  STS.U16 [R0+UR7+0x3c00], R173 ;  /* 0x003c00ad00007988 */ /* 0x0001e80008000407 */
[----:B------:R1:W-:Y:S01]  /*1de90*/  STS.U16 [R0+UR7+0x7000], R223 ;  /* 0x007000df00007988 */ /* 0x0003e20008000407 */
[----:B0-----:R-:W-:Y:S01]  /*1dea0*/  PRMT R173, RZ, 0x7610, R173 ;  /* 0x00007610ffad7816 */ /* 0x001fe200000000ad */
[----:B--2---:R-:W-:Y:S02]  /*1deb0*/  @!P1 IMAD.MOV.U32 R4, RZ, RZ, R131 ;  /* 0x000000ffff049224 */ /* 0x004fe400078e0083 */
[----:B------:R-:W2:Y:S01]  /*1dec0*/  LDL.LU R131, [R1+0x214] ;  /* 0x0002140001837983 */ /* 0x000ea20000300800 */
[----:B----4-:R-:W-:-:S03]  /*1ded0*/  @!P1 IMAD.MOV.U32 R5, RZ, RZ, R135 ;  /* 0x000000ffff059224 */ /* 0x010fc600078e0087 */
[----:B------:R-:W4:Y:S04]  /*1dee0*/  LDL R224, [R1+0xaf8] ;  /* 0x000af80001e07983 */ /* 0x000f280000100800 */
[----:B------:R0:W4:Y:S04]  /*1def0*/  @!P1 LDG.E.U16 R176, desc[UR40][R4.64] ;  /* 0x0000002804b09981 */ /* 0x000128000c1e1500 */
[----:B------:R-:W4:Y:S04]  /*1df00*/  LDL R225, [R1+0x6f4] ;  /* 0x0006f40001e17983 */ /* 0x000f280000100800 */
[----:B------:R-:W4:Y:S01]  /*1df10*/  LDL R227, [R1+0xae8] ;  /* 0x000ae80001e37983 */ /* 0x000f220000100800 */
[----:B0-----:R-:W-:-:S02]  /*1df20*/  @!P1 IMAD.MOV.U32 R4, RZ, RZ, R147 ;  /* 0x000000ffff049224 */ /* 0x001fc400078e0093 */
[----:B------:R-:W-:Y:S01]  /*1df30*/  @!P1 IMAD.MOV.U32 R5, RZ, RZ, R143 ;  /* 0x000000ffff059224 */ /* 0x000fe200078e008f */
[----:B------:R-:W4:Y:S04]  /*1df40*/  LDL R228, [R1+0x6e4] ;  /* 0x0006e40001e47983 */ /* 0x000f280000100800 */
[----:B------:R3:W4:Y:S04]  /*1df50*/  @!P1 LDG.E.U16 R175, desc[UR40][R4.64] ;  /* 0x0000002804af9981 */ /* 0x000728000c1e1500 */
[----:B-1----:R-:W4:Y:S04]  /*1df60*/  LDL R223, [R1+0xac8] ;  /* 0x000ac80001df7983 */ /* 0x002f280000100800 */
[----:B------:R-:W4:Y:S01]  /*1df70*/  LDL R147, [R1+0xacc] ;  /* 0x000acc0001937983 */ /* 0x000f220000100800 */
[----:B---3--:R-:W-:-:S02]  /*1df80*/  @!P1 IMAD.MOV.U32 R4, RZ, RZ, R140 ;  /* 0x000000ffff049224 */ /* 0x008fc400078e008c */
[----:B------:R-:W-:Y:S01]  /*1df90*/  @!P1 IMAD.MOV.U32 R5, RZ, RZ, R151 ;  /* 0x000000ffff059224 */ /* 0x000fe200078e0097 */
[----:B------:R-:W3:Y:S04]  /*1dfa0*/  LDL R150, [R1+0xaa8] ;  /* 0x000aa80001967983 */ /* 0x000ee80000100800 */
[----:B------:R0:W3:Y:S02]  /*1dfb0*/  @!P1 LDG.E.U16 R174, desc[UR40][R4.64] ;  /* 0x0000002804ae9981 */ /* 0x0000e4000c1e1500 */
[----:B0-----:R-:W-:Y:S02]  /*1dfc0*/  @!P1 IMAD.MOV.U32 R5, RZ, RZ, R128 ;  /* 0x000000ffff059224 */ /* 0x001fe400078e0080 */
[----:B------:R-:W-:-:S05]  /*1dfd0*/  @!P1 IMAD.MOV.U32 R4, RZ, RZ, R148 ;  /* 0x000000ffff049224 */ /* 0x000fca00078e0094 */
[----:B------:R0:W3:Y:S02]  /*1dfe0*/  @!P1 LDG.E.U16 R173, desc[UR40][R4.64] ;  /* 0x0000002804ad9981 */ /* 0x0000e4000c1e1500 */
[----:B0-----:R-:W-:Y:S02]  /*1dff0*/  @!P1 IMAD.MOV.U32 R5, RZ, RZ, R145 ;  /* 0x000000ffff059224 */ /* 0x001fe400078e0091 */
[----:B------:R-:W3:Y:S04]  /*1e000*/  LDL R145, [R1+0xaac] ;  /* 0x000aac0001917983 */ /* 0x000ee80000100800 */
[----:B------:R0:W-:Y:S01]  /*1e010*/  STS.U16 [R0+UR7+0x3800], R172 ;  /* 0x003800ac00007988 */ /* 0x0001e20008000407 */
[----:B------:R-:W-:Y:S02]  /*1e020*/  PRMT R171, RZ, 0x7610, R171 ;  /* 0x00007610ffab7816 */ /* 0x000fe400000000ab */
[----:B0-----:R-:W-:Y:S01]  /*1e030*/  PRMT R172, RZ, 0x7610, R172 ;  /* 0x00007610ffac7816 */ /* 0x001fe200000000ac */
[----:B------:R0:W-:Y:S04]  /*1e040*/  STS.U16 [R0+UR7+0x3400], R170 ;  /* 0x003400aa00007988 */ /* 0x0001e80008000407 */
[----:B------:R1:W-:Y:S01]  /*1e050*/  STS.U16 [R0+UR7+0x3000], R169 ;  /* 0x003000a900007988 */ /* 0x0003e20008000407 */
[----:B0-----:R-:W-:-:S02]  /*1e060*/  PRMT R170, RZ, 0x7610, R170 ;  /* 0x00007610ffaa7816 */ /* 0x001fc400000000aa */
[----:B-1----:R-:W-:Y:S01]  /*1e070*/  PRMT R169, RZ, 0x7610, R169 ;  /* 0x00007610ffa97816 */ /* 0x002fe200000000a9 */
[----:B--2---:R-:W-:-:S05]  /*1e080*/  @!P1 IMAD.MOV.U32 R4, RZ, RZ, R131 ;  /* 0x000000ffff049224 */ /* 0x004fca00078e0083 */
[----:B------:R4:W2:Y:S02]  /*1e090*/  @!P1 LDG.E.U16 R172, desc[UR40][R4.64] ;  /* 0x0000002804ac9981 */ /* 0x0008a4000c1e1500 */
[----:B----4-:R-:W-:Y:S02]  /*1e0a0*/  @!P1 IMAD.MOV.U32 R4, RZ, RZ, R224 ;  /* 0x000000ffff049224 */ /* 0x010fe400078e00e0 */
[----:B------:R-:W-:Y:S01]  /*1e0b0*/  @!P1 IMAD.MOV.U32 R5, RZ, RZ, R225 ;  /* 0x000000ffff059224 */ /* 0x000fe200078e00e1 */
[----:B------:R-:W4:Y:S04]  /*1e0c0*/  LDL R224, [R1+0xa8c] ;  /* 0x000a8c0001e07983 */ /* 0x000f280000100800 */
[----:B------:R0:W2:Y:S04]  /*1e0d0*/  @!P1 LDG.E.U16 R171, desc[UR40][R4.64] ;  /* 0x0000002804ab9981 */ /* 0x0000a8000c1e1500 */
[----:B------:R-:W2:Y:S01]  /*1e0e0*/  LDL R225, [R1+0xa88] ;  /* 0x000a880001e17983 */ /* 0x000ea20000100800 */
[----:B0-----:R-:W-:-:S02]  /*1e0f0*/  @!P1 IMAD.MOV.U32 R4, RZ, RZ, R227 ;  /* 0x000000ffff049224 */ /* 0x001fc400078e00e3 */
[----:B------:R-:W-:Y:S01]  /*1e100*/  @!P1 IMAD.MOV.U32 R5, RZ, RZ, R228 ;  /* 0x000000ffff059224 */ /* 0x000fe200078e00e4 */
[----:B------:R-:W-:Y:S01]  /*1e110*/  PRMT R168, RZ, 0x7610, R168 ;  /* 0x00007610ffa87816 */ /* 0x000fe200000000a8 */
[----:B------:R-:W2:Y:S04]  /*1e120*/  LDL R228, [R1+0xa28] ;  /* 0x000a280001e47983 */ /* 0x000ea80000100800 */
[----:B------:R0:W2:Y:S04]  /*1e130*/  @!P1 LDG.E.U16 R170, desc[UR40][R4.64] ;  /* 0x0000002804aa9981 */ /* 0x0000a8000c1e1500 */
[----:B------:R-:W2:Y:S01]  /*1e140*/  LDL R227, [R1+0xa2c] ;  /* 0x000a2c0001e37983 */ /* 0x000ea20000100800 */
[----:B0-----:R-:W-:-:S02]  /*1e150*/  @!P1 IMAD.MOV.U32 R4, RZ, RZ, R147 ;  /* 0x000000ffff049224 */ /* 0x001fc400078e0093 */
[----:B------:R-:W-:Y:S01]  /*1e160*/  @!P1 IMAD.MOV.U32 R5, RZ, RZ, R223 ;  /* 0x000000ffff059224 */ /* 0x000fe200078e00df */
[----:B------:R-:W2:Y:S04]  /*1e170*/  LDL R147, [R1+0xa6c] ;  /* 0x000a6c0001937983 */ /* 0x000ea80000100800 */
[----:B------:R-:W2:Y:S04]  /*1e180*/  LDL R223, [R1+0xa68] ;  /* 0x000a680001df7983 */ /* 0x000ea80000100800 */
[----:B------:R3:W2:Y:S02]  /*1e190*/  @!P1 LDG.E.U16 R169, desc[UR40][R4.64] ;  /* 0x0000002804a99981 */ /* 0x0006a4000c1e1500 */
[----:B---3--:R-:W-:-:S02]  /*1e1a0*/  @!P1 IMAD.MOV.U32 R5, RZ, RZ, R150 ;  /* 0x000000ffff059224 */ /* 0x008fc400078e0096 */
[----:B------:R-:W3:Y:S01]  /*1e1b0*/  LDL R150, [R1+0xa48] ;  /* 0x000a480001967983 */ /* 0x000ee20000100800 */
[----:B------:R-:W-:-:S03]  /*1e1c0*/  @!P1 IMAD.MOV.U32 R4, RZ, RZ, R145 ;  /* 0x000000ffff049224 */ /* 0x000fc600078e0091 */
[----:B------:R-:W3:Y:S01]  /*1e1d0*/  LDL R145, [R1+0xa4c] ;  /* 0x000a4c0001917983 */ /* 0x000ee20000100800 */
[----:B------:R-:W-:-:S03]  /*1e1e0*/  PRMT R167, RZ, 0x7610, R167 ;  /* 0x00007610ffa77816 */ /* 0x000fc600000000a7 */
[----:B------:R4:W3:Y:S04]  /*1e1f0*/  @!P1 LDG.E.U16 R168, desc[UR40][R4.64] ;  /* 0x0000002804a89981 */ /* 0x0008e8000c1e1500 */
[----:B------:R0:W-:Y:S02]  /*1e200*/  STS.U16 [R0+UR7+0x2c00], R166 ;  /* 0x002c00a600007988 */ /* 0x0001e40008000407 */
[----:B0-----:R-:W-:Y:S01]  /*1e210*/  PRMT R166, RZ, 0x7610, R166 ;  /* 0x00007610ffa67816 */ /* 0x001fe200000000a6 */
[----:B----4-:R-:W-:Y:S02]  /*1e220*/  @!P1 IMAD.MOV.U32 R4, RZ, RZ, R224 ;  /* 0x000000ffff049224 */ /* 0x010fe400078e00e0 */
[----:B------:R-:W4:Y:S01]  /*1e230*/  LDL R224, [R1+0xa0c] ;  /* 0x000a0c0001e07983 */ /* 0x000f220000100800 */
[----:B--2---:R-:W-:-:S03]  /*1e240*/  @!P1 IMAD.MOV.U32 R5, RZ, RZ, R225 ;  /* 0x000000ffff059224 */ /* 0x004fc600078e00e1 */
[----:B------:R-:W2:Y:S04]  /*1e250*/  LDL R225, [R1+0xa08] ;  /* 0x000a080001e17983 */ /* 0x000ea80000100800 */
[----:B------:R0:W2:Y:S02]  /*1e260*/  @!P1 LDG.E.U16 R167, desc[UR40][R4.64] ;  /* 0x0000002804a79981 */ /* 0x0000a4000c1e1500 */
[----:B0-----:R-:W-:Y:S02]  /*1e270*/  @!P1 IMAD.MOV.U32 R4, RZ, RZ, R147 ;  /* 0x000000ffff049224 */ /* 0x001fe400078e0093 */
[----:B------:R-:W2:Y:S01]  /*1e280*/  LDL R147, [R1+0x9ec] ;  /* 0x0009ec0001937983 */ /* 0x000ea20000100800 */
[----:B------:R-:W-:-:S03]  /*1e290*/  @!P1 IMAD.MOV.U32 R5, RZ, RZ, R223 ;  /* 0x000000ffff059224 */ /* 0x000fc600078e00df */
[----:B------:R-:W2:Y:S04]  /*1e2a0*/  LDL R223, [R1+0x9e8] ;  /* 0x0009e80001df7983 */ /* 0x000ea80000100800 */
[----:B------:R3:W2:Y:S02]  /*1e2b0*/  @!P1 LDG.E.U16 R166, desc[UR40][R4.64] ;  /* 0x0000002804a69981 */ /* 0x0006a4000c1e1500 */
[----:B---3--:R-:W-:Y:S02]  /*1e2c0*/  @!P1 IMAD.MOV.U32 R5, RZ, RZ, R150 ;  /* 0x000000ffff059224 */ /* 0x008fe400078e0096 */
[----:B------:R-:W3:Y:S01]  /*1e2d0*/  LDL R150, [R1+0x9c8] ;  /* 0x0009c80001967983 */ /* 0x000ee20000100800 */
[----:B------:R-:W-:-:S03]  /*1e2e0*/  @!P1 IMAD.MOV.U32 R4, RZ, RZ, R145 ;  /* 0x000000ffff049224 */ /* 0x000fc600078e0091 */
[----:B------:R-:W3:Y:S01]  /*1e2f0*/  LDL R145, [R1+0x9cc] ;  /* 0x0009cc0001917983 */ /* 0x000ee20000100800 */
[----:B------:R-:W-:-:S03]  /*1e300*/  PRMT R165, RZ, 0x7610, R165 ;  /* 0x00007610ffa57816 */ /* 0x000fc600000000a5 */
[----:B------:R0:W-:Y:S04]  /*1e310*/  STS.U16 [R0+UR7+0x2800], R164 ;  /* 0x002800a400007988 */ /* 0x0001e80008000407 */
[----:B------:R1:W3:Y:S01]  /*1e320*/  @!P1 LDG.E.U16 R165, desc[UR40][R4.64] ;  /* 0x0000002804a59981 */ /* 0x0002e2000c1e1500 */
[----:B0-----:R-:W-:Y:S01]  /*1e330*/  PRMT R164, RZ, 0x7610, R164 ;  /* 0x00007610ffa47816 */ /* 0x001fe200000000a4 */
[----:B-1----:R-:W-:Y:S02]  /*1e340*/  @!P1 IMAD.MOV.U32 R4, RZ, RZ, R227 ;  /* 0x000000ffff049224 */ /* 0x002fe400078e00e3 */
[----:B------:R-:W-:Y:S01]  /*1e350*/  @!P1 IMAD.MOV.U32 R5, RZ, RZ, R228 ;  /* 0x000000ffff059224 */ /* 0x000fe200078e00e4 */
[----:B------:R-:W-:Y:S01]  /*1e360*/  PRMT R163, RZ, 0x7610, R163 ;  /* 0x00007610ffa37816 */ /* 0x000fe200000000a3 */
[----:B------:R0:W-:Y:S04]  /*1e370*/  STS.U16 [R0+UR7+0x2400], R162 ;  /* 0x002400a200007988 */ /* 0x0001e80008000407 */
[----:B------:R4:W3:Y:S04]  /*1e380*/  @!P1 LDG.E.U16 R164, desc[UR40][R4.64] ;  /* 0x0000002804a49981 */ /* 0x0008e8000c1e1500 */
[----:B------:R-:W3:Y:S01]  /*1e390*/  LDL R228, [R1+0x968] ;  /* 0x0009680001e47983 */ /* 0x000ee20000100800 */
[----:B0-----:R-:W-:-:S03]  /*1e3a0*/  PRMT R162, RZ, 0x7610, R162 ;  /* 0x00007610ffa27816 */ /* 0x001fc600000000a2 */
[----:B------:R0:W-:Y:S04]  /*1e3b0*/  STS.U16 [R0+UR7+0x2000], R161 ;  /* 0x002000a100007988 */ /* 0x0001e80008000407 */
[----:B------:R-:W3:Y:S01]  /*1e3c0*/  LDL R227, [R1+0x948] ;  /* 0x0009480001e37983 */ /* 0x000ee20000100800 */
[----:B----4-:R-:W-:-:S03]  /*1e3d0*/  @!P1 IMAD.MOV.U32 R4, RZ, RZ, R224 ;  /* 0x000000ffff049224 */ /* 0x010fc600078e00e0 */
[----:B------:R-:W4:Y:S01]  /*1e3e0*/  LDL R224, [R1+0x9ac] ;  /* 0x0009ac0001e07983 */ /* 0x000f220000100800 */
[----:B--2---:R-:W-:-:S03]  /*1e3f0*/  @!P1 IMAD.MOV.U32 R5, RZ, RZ, R225 ;  /* 0x000000ffff059224 */ /* 0x004fc600078e00e1 */
[----:B------:R-:W2:Y:S04]  /*1e400*/  LDL R225, [R1+0x9a8] ;  /* 0x0009a80001e17983 */ /* 0x000ea80000100800 */
[----:B------:R1:W2:Y:S02]  /*1e410*/  @!P1 LDG.E.U16 R163, desc[UR40][R4.64] ;  /* 0x0000002804a39981 */ /* 0x0002a4000c1e1500 */
[----:B-1----:R-:W-:Y:S02]  /*1e420*/  @!P1 IMAD.MOV.U32 R4, RZ, RZ, R147 ;  /* 0x000000ffff049224 */ /* 0x002fe400078e0093 */
        /* <DEDUP_REMOVED lines=8> */
[----:B0-----:R-:W-:-:S03]  /*1e4b0*/  PRMT R161, RZ, 0x7610, R161 ;  /* 0x00007610ffa17816 */ /* 0x001fc600000000a1 */
[----:B------:R0:W-:Y:S04]  /*1e4c0*/  STS.U16 [R0+UR7+0x1c00], R160 ;  /* 0x001c00a000007988 */ /* 0x0001e80008000407 */
[----:B------:R4:W3:Y:S01]  /*1e4d0*/  @!P1 LDG.E.U16 R161, desc[UR40][R4.64] ;  /* 0x0000002804a19981 */ /* 0x0008e2000c1e1500 */
[----:B0-----:R-:W-:Y:S02]  /*1e4e0*/  PRMT R160, RZ, 0x7610, R160 ;  /* 0x00007610ffa07816 */ /* 0x001fe400000000a0 */
[----:B------:R-:W-:Y:S02]  /*1e4f0*/  PRMT R159, RZ, 0x7610, R159 ;  /* 0x00007610ff9f7816 */ /* 0x000fe4000000009f */
[----:B------:R-:W-:Y:S01]  /*1e500*/  PRMT R158, RZ, 0x7610, R158 ;  /* 0x00007610ff9e7816 */ /* 0x000fe2000000009e */
[----:B----4-:R-:W-:-:S02]  /*1e510*/  @!P1 IMAD.MOV.U32 R4, RZ, RZ, R224 ;  /* 0x000000ffff049224 */ /* 0x010fc400078e00e0 */
        /* <DEDUP_REMOVED lines=16> */
[----:B------:R-:W-:-:S03]  /*1e620*/  @!P1 IMAD.MOV.U32 R5, RZ, RZ, R227 ;  /* 0x000000ffff059224 */ /* 0x000fc600078e00e3 */
[----:B------:R0:W-:Y:S04]  /*1e630*/  STS.U16 [R0+UR7+0x1800], R157 ;  /* 0x0018009d00007988 */ /* 0x0001e80008000407 */
[----:B------:R-:W3:Y:S01]  /*1e640*/  LDL R227, [R1+0x8c8] ;  /* 0x0008c80001e37983 */ /* 0x000ee20000100800 */
[----:B0-----:R-:W-:Y:S02]  /*1e650*/  PRMT R157, RZ, 0x7610, R157 ;  /* 0x00007610ff9d7816 */ /* 0x001fe4000000009d */
[----:B------:R-:W-:-:S04]  /*1e660*/  PRMT R156, RZ, 0x7610, R156 ;  /* 0x00007610ff9c7816 */ /* 0x000fc8000000009c */
[----:B------:R4:W3:Y:S04]  /*1e670*/  @!P1 LDG.E.U16 R157, desc[UR40][R4.64] ;  /* 0x00000028049d9981 */ /* 0x0008e8000c1e1500 */
[----:B------:R0:W-:Y:S04]  /*1e680*/  STS.U16 [R0+UR7+0x1400], R155 ;  /* 0x0014009b00007988 */ /* 0x0001e80008000407 */
[----:B------:R1:W-:Y:S01]  /*1e690*/  STS.U16 [R0+UR7+0x1000], R154 ;  /* 0x0010009a00007988 */ /* 0x0003e20008000407 */
[----:B0-----:R-:W-:Y:S02]  /*1e6a0*/  PRMT R155, RZ, 0x7610, R155 ;  /* 0x00007610ff9b7816 */ /* 0x001fe4000000009b */
[----:B-1----:R-:W-:Y:S01]  /*1e6b0*/  PRMT R154, RZ, 0x7610, R154 ;  /* 0x00007610ff9a7816 */ /* 0x002fe2000000009a */
        /* <DEDUP_REMOVED lines=16> */
[----:B------:R-:W3:Y:S04]  /*1e7c0*/  LDL R150, [R1+0x84c] ;  /* 0x00084c0001967983 */ /* 0x000ee80000100800 */
[----:B------:R0:W-:Y:S01]  /*1e7d0*/  STS.U16 [R0+UR7+0xc00], R153 ;  /* 0x000c009900007988 */ /* 0x0001e20008000407 */
[----:B------:R-:W-:-:S03]  /*1e7e0*/  @!P1 IMAD.MOV.U32 R5, RZ, RZ, R227 ;  /* 0x000000ffff059224 */ /* 0x000fc600078e00e3 */
[----:B------:R-:W3:Y:S01]  /*1e7f0*/  LDL R227, [R1+0x848] ;  /* 0x0008480001e37983 */ /* 0x000ee20000100800 */
[----:B0-----:R-:W-:-:S03]  /*1e800*/  PRMT R153, RZ, 0x7610, R153 ;  /* 0x00007610ff997816 */ /* 0x001fc60000000099 */
[----:B------:R0:W-:Y:S01]  /*1e810*/  STS.U16 [R0+UR7+0xcc00], R43 ;  /* 0x00cc002b00007988 */ /* 0x0001e20008000407 */
[----:B------:R-:W-:-:S03]  /*1e820*/  PRMT R152, RZ, 0x7610, R152 ;  /* 0x00007610ff987816 */ /* 0x000fc60000000098 */
[----:B------:R4:W3:Y:S04]  /*1e830*/  @!P1 LDG.E.U16 R153, desc[UR40][R4.64] ;  /* 0x0000002804999981 */ /* 0x0008e8000c1e1500 */
[----:B0-----:R-:W3:Y:S04]  /*1e840*/  LDL.LU R43, [R1+0x12c8] ;  /* 0x0012c800012b7983 */ /* 0x001ee80000300800 */
[----:B------:R0:W-:Y:S04]  /*1e850*/  STS.U16 [R0+UR7+0x800], R23 ;  /* 0x0008001700007988 */ /* 0x0001e80008000407 */
[----:B------:R1:W-:Y:S01]  /*1e860*/  STS.U16 [R0+UR7+0xd000], R40 ;  /* 0x00d0002800007988 */ /* 0x0003e20008000407 */
[----:B0-----:R-:W-:-:S03]  /*1e870*/  PRMT R23, RZ, 0x7610, R23 ;  /* 0x00007610ff177816 */ /* 0x001fc60000000017 */
[----:B------:R0:W-:Y:S01]  /*1e880*/  STS.U16 [R0+UR7+0xd400], R41 ;  /* 0x00d4002900007988 */ /* 0x0001e20008000407 */
[----:B------:R-:W-:-:S03]  /*1e890*/  PRMT R22, RZ, 0x7610, R22 ;  /* 0x00007610ff167816 */ /* 0x000fc60000000016 */
[----:B------:R3:W-:Y:S01]  /*1e8a0*/  STS.U16 [R0+UR7+0xd800], R38 ;  /* 0x00d8002600007988 */ /* 0x0007e20008000407 */
[----:B----4-:R-:W-:-:S03]  /*1e8b0*/  @!P1 IMAD.MOV.U32 R4, RZ, RZ, R224 ;  /* 0x000000ffff049224 */ /* 0x010fc600078e00e0 */
[----:B------:R-:W4:Y:S01]  /*1e8c0*/  LDL R224, [R1+0x82c] ;  /* 0x00082c0001e07983 */ /* 0x000f220000100800 */
[----:B--2---:R-:W-:-:S03]  /*1e8d0*/  @!P1 IMAD.MOV.U32 R5, RZ, RZ, R225 ;  /* 0x000000ffff059224 */ /* 0x004fc600078e00e1 */
[----:B------:R-:W2:Y:S04]  /*1e8e0*/  LDL R225, [R1+0x828] ;  /* 0x0008280001e17983 */ /* 0x000ea80000100800 */
[----:B------:R0:W2:Y:S04]  /*1e8f0*/  @!P1 LDG.E.U16 R152, desc[UR40][R4.64] ;  /* 0x0000002804989981 */ /* 0x0000a8000c1e1500 */
[----:B-1----:R-:W2:Y:S01]  /*1e900*/  LDL.LU R40, [R1+0x12c4] ;  /* 0x0012c40001287983 */ /* 0x002ea20000300800 */
[----:B0-----:R-:W-:-:S03]  /*1e910*/  @!P1 IMAD.MOV.U32 R4, RZ, RZ, R147 ;  /* 0x000000ffff049224 */ /* 0x001fc600078e0093 */
[----:B------:R-:W2:Y:S01]  /*1e920*/  LDL R147, [R1+0x80c] ;  /* 0x00080c0001937983 */ /* 0x000ea20000100800 */
[----:B------:R-:W-:-:S03]  /*1e930*/  @!P1 IMAD.MOV.U32 R5, RZ, RZ, R223 ;  /* 0x000000ffff059224 */ /* 0x000fc600078e00df */
[----:B------:R-:W2:Y:S04]  /*1e940*/  LDL R223, [R1+0x808] ;  /* 0x0008080001df7983 */ /* 0x000ea80000100800 */
[----:B------:R0:W2:Y:S04]  /*1e950*/  @!P1 LDG.E.U16 R23, desc[UR40][R4.64] ;  /* 0x0000002804179981 */ /* 0x0000a8000c1e1500 */
[----:B------:R-:W2:Y:S01]  /*1e960*/  LDL.LU R41, [R1+0x12c0] ;  /* 0x0012c00001297983 */ /* 0x000ea20000300800 */
[----:B0-----:R-:W-:-:S03]  /*1e970*/  @!P1 IMAD.MOV.U32 R5, RZ, RZ, R228 ;  /* 0x000000ffff059224 */ /* 0x001fc600078e00e4 */
[----:B------:R-:W2:Y:S01]  /*1e980*/  LDL R228, [R1+0x7e8] ;  /* 0x0007e80001e47983 */ /* 0x000ea20000100800 */
[----:B---3--:R-:W-:-:S03]  /*1e990*/  @!P1 IMAD.MOV.U32 R4, RZ, RZ, R145 ;  /* 0x000000ffff049224 */ /* 0x008fc600078e0091 */
[----:B------:R-:W3:Y:S04]  /*1e9a0*/  LDL R145, [R1+0x7ec] ;  /* 0x0007ec0001917983 */ /* 0x000ee80000100800 */
[----:B------:R0:W3:Y:S04]  /*1e9b0*/  @!P1 LDG.E.U16 R22, desc[UR40][R4.64] ;  /* 0x0000002804169981 */ /* 0x0000e8000c1e1500 */
[----:B------:R-:W3:Y:S01]  /*1e9c0*/  LDL.LU R38, [R1+0x12bc] ;  /* 0x0012bc0001267983 */ /* 0x000ee20000300800 */
[----:B0-----:R-:W-:-:S03]  /*1e9d0*/  @!P1 IMAD.MOV.U32 R4, RZ, RZ, R150 ;  /* 0x000000ffff049224 */ /* 0x001fc600078e0096 */
[----:B------:R-:W3:Y:S01]  /*1e9e0*/  LDL R150, [R1+0x7cc] ;  /* 0x0007cc0001967983 */ /* 0x000ee20000100800 */
[----:B------:R-:W-:Y:S01]  /*1e9f0*/  PRMT R21, RZ, 0x7610, R21 ;  /* 0x00007610ff157816 */ /* 0x000fe20000000015 */
[----:B------:R-:W-:Y:S02]  /*1ea00*/  @!P1 IMAD.MOV.U32 R5, RZ, RZ, R227 ;  /* 0x000000ffff059224 */ /* 0x000fe400078e00e3 */
[----:B------:R-:W3:Y:S04]  /*1ea10*/  LDL R227, [R1+0x7c8] ;  /* 0x0007c80001e37983 */ /* 0x000ee80000100800 */
[----:B------:R0:W-:Y:S04]  /*1ea20*/  STS.U16 [R0+UR7], R20 ;  /* 0x0000001400007988 */ /* 0x0001e80008000407 */
[----:B------:R4:W3:Y:S04]  /*1ea30*/  @!P1 LDG.E.U16 R21, desc[UR40][R4.64] ;  /* 0x0000002804159981 */ /* 0x0008e8000c1e1500 */
[----:B------:R1:W-:Y:S01]  /*1ea40*/  STS.U16 [R0+UR7+0xdc00], R39 ;  /* 0x00dc002700007988 */ /* 0x0003e20008000407 */
[----:B0-----:R-:W-:-:S03]  /*1ea50*/  PRMT R20, RZ, 0x7610, R20 ;  /* 0x00007610ff147816 */ /* 0x001fc60000000014 */
[----:B------:R0:W-:Y:S04]  /*1ea60*/  STS.U16 [R0+UR7+0x400], R19 ;  /* 0x0004001300007988 */ /* 0x0001e80008000407 */
[----:B-1----:R-:W3:Y:S04]  /*1ea70*/  LDL.LU R39, [R1+0x12b8] ;  /* 0x0012b80001277983 */ /* 0x002ee80000300800 */
[----:B------:R1:W-:Y:S01]  /*1ea80*/  STS.U16 [R0+UR7+0xe000], R36 ;  /* 0x00e0002400007988 */ /* 0x0003e20008000407 */
[----:B0-----:R-:W-:Y:S02]  /*1ea90*/  PRMT R19, RZ, 0x7610, R19 ;  /* 0x00007610ff137816 */ /* 0x001fe40000000013 */
[----:B------:R-:W-:Y:S01]  /*1eaa0*/  PRMT R18, RZ, 0x7610, R18 ;  /* 0x00007610ff127816 */ /* 0x000fe20000000012 */
[----:B------:R0:W-:Y:S04]  /*1eab0*/  STS.U16 [R0+UR7+0xe400], R37 ;  /* 0x00e4002500007988 */ /* 0x0001e80008000407 */
        /* <DEDUP_REMOVED lines=22> */
[----:B------:R-:W-:Y:S01]  /*1ec20*/  @!P1 IMAD.MOV.U32 R5, RZ, RZ, R227 ;  /* 0x000000ffff059224 */ /* 0x000fe200078e00e3 */
[----:B------:R-:W-:Y:S01]  /*1ec30*/  PRMT R16, RZ, 0x7610, R16 ;  /* 0x00007610ff107816 */ /* 0x000fe20000000010 */
[----:B------:R-:W3:Y:S04]  /*1ec40*/  LDL R227, [R1+0x748] ;  /* 0x0007480001e37983 */ /* 0x000ee80000100800 */
[----:B------:R4:W3:Y:S01]  /*1ec50*/  @!P1 LDG.E.U16 R17, desc[UR40][R4.64] ;  /* 0x0000002804119981 */ /* 0x0008e2000c1e1500 */
[----:B------:R-:W-:-:S03]  /*1ec60*/  PRMT R15, RZ, 0x7610, R15 ;  /* 0x00007610ff0f7816 */ /* 0x000fc6000000000f */
[----:B------:R0:W-:Y:S01]  /*1ec70*/  STS.U16 [R0+UR7+0xec00], R35 ;  /* 0x00ec002300007988 */ /* 0x0001e20008000407 */
[----:B------:R-:W-:-:S03]  /*1ec80*/  PRMT R14, RZ, 0x7610, R14 ;  /* 0x00007610ff0e7816 */ /* 0x000fc6000000000e */
[----:B------:R1:W-:Y:S04]  /*1ec90*/  STS.U16 [R0+UR7+0xf000], R32 ;  /* 0x00f0002000007988 */ /* 0x0003e80008000407 */
[----:B0-----:R-:W3:Y:S04]  /*1eca0*/  LDL.LU R35, [R1+0x12a8] ;  /* 0x0012a80001237983 */ /* 0x001ee80000300800 */
        /* <DEDUP_REMOVED lines=14> */
[----:B0-----:R-:W-:Y:S02]  /*1ed90*/  @!P1 IMAD.MOV.U32 R5, RZ, RZ, R228 ;  /* 0x000000ffff059224 */ /* 0x001fe400078e00e4 */
[----:B---3--:R-:W-:-:S02]  /*1eda0*/  @!P1 IMAD.MOV.U32 R4, RZ, RZ, R145 ;  /* 0x000000ffff049224 */ /* 0x008fc400078e0091 */
[----:B------:R-:W3:Y:S04]  /*1edb0*/  LDL R145, [R1+0x5cc] ;  /* 0x0005cc0001917983 */ /* 0x000ee80000100800 */
[----:B------:R0:W3:Y:S04]  /*1edc0*/  @!P1 LDG.E.U16 R14, desc[UR40][R4.64] ;  /* 0x00000028040e9981 */ /* 0x0000e8000c1e1500 */
[----:B------:R-:W3:Y:S01]  /*1edd0*/  LDL.LU R30, [R1+0x129c] ;  /* 0x00129c00011e7983 */ /* 0x000ee20000300800 */
[----:B------:R-:W-:-:S03]  /*1ede0*/  PRMT R13, RZ, 0x7610, R13 ;  /* 0x00007610ff0d7816 */ /* 0x000fc6000000000d */
[----:B------:R-:W3:Y:S01]  /*1edf0*/  LDL R228, [R1+0x5ac] ;  /* 0x0005ac0001e47983 */ /* 0x000ee20000100800 */
[----:B0-----:R-:W-:-:S03]  /*1ee00*/  @!P1 IMAD.MOV.U32 R4, RZ, RZ, R150 ;  /* 0x000000ffff049224 */ /* 0x001fc600078e0096 */
[----:B------:R-:W3:Y:S04]  /*1ee10*/  LDL R150, [R1+0x5c8] ;  /* 0x0005c80001967983 */ /* 0x000ee80000100800 */
[----:B------:R0:W-:Y:S01]  /*1ee20*/  STS.U16 [R0+UR7+0xfc00], R31 ;  /* 0x00fc001f00007988 */ /* 0x0001e20008000407 */
[----:B------:R-:W-:-:S03]  /*1ee30*/  @!P1 IMAD.MOV.U32 R5, RZ, RZ, R227 ;  /* 0x000000ffff059224 */ /* 0x000fc600078e00e3 */
[----:B------:R1:W-:Y:S01]  /*1ee40*/  STS.U16 [R0+UR7+0x8400], R229 ;  /* 0x008400e500007988 */ /* 0x0003e20008000407 */
[----:B------:R-:W-:-:S03]  /*1ee50*/  PRMT R12, RZ, 0x7610, R12 ;  /* 0x00007610ff0c7816 */ /* 0x000fc6000000000c */
[----:B------:R4:W3:Y:S04]  /*1ee60*/  @!P1 LDG.E.U16 R13, desc[UR40][R4.64] ;  /* 0x00000028040d9981 */ /* 0x0008e8000c1e1500 */
[----:B0-----:R-:W3:Y:S04]  /*1ee70*/  LDL.LU R31, [R1+0x1298] ;  /* 0x00129800011f7983 */ /* 0x001ee80000300800 */
[----:B------:R-:W-:Y:S04]  /*1ee80*/  STL [R1+0xf94], R0 ;  /* 0x000f940001007387 */ /* 0x000fe80000100800 */
[----:B-1----:R-:W3:Y:S04]  /*1ee90*/  LDL R229, [R1+0x5a8] ;  /* 0x0005a80001e57983 */ /* 0x002ee80000100800 */
[----:B------:R-:W3:Y:S01]  /*1eea0*/  LDL R227, [R1+0x588] ;  /* 0x0005880001e37983 */ /* 0x000ee20000100800 */
[----:B------:R-:W-:-:S03]  /*1eeb0*/  PRMT R11, RZ, 0x7610, R11 ;  /* 0x00007610ff0b7816 */ /* 0x000fc6000000000b */
        /* <DEDUP_REMOVED lines=24> */
[----:B------:R1:W-:Y:S01]  /*1f040*/  STS.U16 [R2+UR7+0x500], R29 ;  /* 0x0005001d02007988 */ /* 0x0003e20008000407 */
[----:B----4-:R-:W-:-:S02]  /*1f050*/  @!P1 IMAD.MOV.U32 R4, RZ, RZ, R224 ;  /* 0x000000ffff049224 */ /* 0x010fc400078e00e0 */
[----:B--2---:R-:W-:Y:S02]  /*1f060*/  @!P1 IMAD.MOV.U32 R5, RZ, RZ, R225 ;  /* 0x000000ffff059224 */ /* 0x004fe400078e00e1 */
[----:B------:R-:W2:Y:S04]  /*1f070*/  LDL R225, [R1+0x58c] ;  /* 0x00058c0001e17983 */ /* 0x000ea80000100800 */
[----:B------:R4:W2:Y:S04]  /*1f080*/  @!P1 LDG.E.U16 R12, desc[UR40][R4.64] ;  /* 0x00000028040c9981 */ /* 0x0008a8000c1e1500 */
[----:B0-----:R-:W2:Y:S04]  /*1f090*/  LDL.LU R28, [R1+0x1294] ;  /* 0x00129400011c7983 */ /* 0x001ea80000300800 */
[----:B------:R-:W2:Y:S01]  /*1f0a0*/  LDL R224, [R1+0x568] ;  /* 0x0005680001e07983 */ /* 0x000ea20000100800 */
[----:B----4-:R-:W-:-:S03]  /*1f0b0*/  @!P1 IMAD.MOV.U32 R4, RZ, RZ, R147 ;  /* 0x000000ffff049224 */ /* 0x010fc600078e0093 */
[----:B------:R-:W4:Y:S01]  /*1f0c0*/  LDL R147, [R1+0x54c] ;  /* 0x00054c0001937983 */ /* 0x000f220000100800 */
[----:B------:R-:W-:-:S03]  /*1f0d0*/  @!P1 IMAD.MOV.U32 R5, RZ, RZ, R223 ;  /* 0x000000ffff059224 */ /* 0x000fc600078e00df */
[----:B------:R-:W4:Y:S04]  /*1f0e0*/  LDL R223, [R1+0x56c] ;  /* 0x00056c0001df7983 */ /* 0x000f280000100800 */
[----:B------:R3:W4:Y:S04]  /*1f0f0*/  @!P1 LDG.E.U16 R11, desc[UR40][R4.64] ;  /* 0x00000028040b9981 */ /* 0x000728000c1e1500 */
[----:B-1----:R-:W4:Y:S04]  /*1f100*/  LDL.LU R29, [R1+0x1290] ;  /* 0x00129000011d7983 */ /* 0x002f280000300800 */
[----:B------:R-:W4:Y:S01]  /*1f110*/  LDL R0, [R1+0x52c] ;  /* 0x00052c0001007983 */ /* 0x000f220000100800 */
[----:B---3--:R-:W-:-:S03]  /*1f120*/  @!P1 IMAD.MOV.U32 R4, RZ, RZ, R145 ;  /* 0x000000ffff049224 */ /* 0x008fc600078e0091 */
[----:B------:R-:W3:Y:S01]  /*1f130*/  LDL R145, [R1+0x528] ;  /* 0x0005280001917983 */ /* 0x000ee20000100800 */
[----:B------:R-:W-:-:S03]  /*1f140*/  @!P1 IMAD.MOV.U32 R5, RZ, RZ, R150 ;  /* 0x000000ffff059224 */ /* 0x000fc600078e0096 */
[----:B------:R-:W3:Y:S01]  /*1f150*/  LDL R150, [R1+0x548] ;  /* 0x0005480001967983 */ /* 0x000ee20000100800 */
[----:B------:R-:W-:Y:S02]  /*1f160*/  PRMT R10, RZ, 0x7610, R10 ;  /* 0x00007610ff0a7816 */ /* 0x000fe4000000000a */
[----:B------:R-:W-:-:S04]  /*1f170*/  PRMT R9, RZ, 0x7610, R9 ;  /* 0x00007610ff097816 */ /* 0x000fc80000000009 */
[----:B------:R0:W3:Y:S01]  /*1f180*/  @!P1 LDG.E.U16 R10, desc[UR40][R4.64] ;  /* 0x00000028040a9981 */ /* 0x0000e2000c1e1500 */
[----:B------:R-:W-:Y:S01]  /*1f190*/  PRMT R8, RZ, 0x7610, R8 ;  /* 0x00007610ff087816 */ /* 0x000fe20000000008 */
[----:B0-----:R-:W-:Y:S02]  /*1f1a0*/  @!P1 IMAD.MOV.U32 R4, RZ, RZ, R228 ;  /* 0x000000ffff049224 */ /* 0x001fe400078e00e4 */
[----:B------:R-:W-:-:S05]  /*1f1b0*/  @!P1 IMAD.MOV.U32 R5, RZ, RZ, R229 ;  /* 0x000000ffff059224 */ /* 0x000fca00078e00e5 */
[----:B------:R0:W3:Y:S01]  /*1f1c0*/  @!P1 LDG.E.U16 R9, desc[UR40][R4.64] ;  /* 0x0000002804099981 */ /* 0x0000e2000c1e1500 */
[----:B------:R-:W-:Y:S01]  /*1f1d0*/  PRMT R7, RZ, 0x7610, R7 ;  /* 0x00007610ff077816 */ /* 0x000fe20000000007 */
[----:B0-----:R-:W-:Y:S01]  /*1f1e0*/  @!P1 IMAD.MOV.U32 R5, RZ, RZ, R227 ;  /* 0x000000ffff059224 */ /* 0x001fe200078e00e3 */
[----:B------:R-:W-:Y:S01]  /*1f1f0*/  PRMT R6, RZ, 0x7610, R6 ;  /* 0x00007610ff067816 */ /* 0x000fe20000000006 */
[----:B------:R0:W-:Y:S01]  /*1f200*/  STS.U16 [R2+UR7+0x900], R26 ;  /* 0x0009001a02007988 */ /* 0x0001e20008000407 */
[----:B------:R-:W-:-:S03]  /*1f210*/  LOP3.LUT P0, RZ, R129, 0x40, RZ, 0xc0, !PT ;  /* 0x0000004081ff7812 */ /* 0x000fc6000780c0ff */
[----:B------:R1:W-:Y:S04]  /*1f220*/  STS.U16 [R2+UR7+0xd00], R27 ;  /* 0x000d001b02007988 */ /* 0x0003e80008000407 */
[----:B------:R-:W-:Y:S04]  /*1f230*/  STS.U16 [R2+UR7+0x1100], R24 ;  /* 0x0011001802007988 */ /* 0x000fe80008000407 */
[----:B------:R-:W-:Y:S01]  /*1f240*/  STS.U16 [R2+UR7+0x1500], R25 ;  /* 0x0015001902007988 */ /* 0x000fe20008000407 */
[----:B------:R-:W-:-:S03]  /*1f250*/  IMAD.SHL.U32 R127, R127, 0x2, RZ ;  /* 0x000000027f7f7824 */ /* 0x000fc600078e00ff */
[----:B------:R1:W-:Y:S04]  /*1f260*/  STS.U16 [R2+UR7+0x1900], R3 ;  /* 0x0019000302007988 */ /* 0x0003e80008000407 */
[----:B0-----:R-:W3:Y:S04]  /*1f270*/  LDL.LU R26, [R1+0x128c] ;  /* 0x00128c00011a7983 */ /* 0x001ee80000300800 */
[----:B-1----:R-:W3:Y:S01]  /*1f280*/  LDL.LU R27, [R1+0x1288] ;  /* 0x00128800011b7983 */ /* 0x002ee20000300800 */
[----:B------:R-:W-:-:S03]  /*1f290*/  PRMT R3, RZ, 0x7610, R3 ;  /* 0x00007610ff037816 */ /* 0x000fc60000000003 */
[----:B------:R-:W3:Y:S04]  /*1f2a0*/  LDL.LU R24, [R1+0x1284] ;  /* 0x0012840001187983 */ /* 0x000ee80000300800 */
[----:B------:R-:W3:Y:S04]  /*1f2b0*/  LDL.LU R25, [R1+0x1280] ;  /* 0x0012800001197983 */ /* 0x000ee80000300800 */
[----:B------:R-:W3:Y:S04]  /*1f2c0*/  LDL R129, [R1+0xae0] ;  /* 0x000ae00001817983 */ /* 0x000ee80000100800 */
[----:B------:R0:W-:Y:S04]  /*1f2d0*/  STS.U16 [R2+UR7+0x1d00], R144 ;  /* 0x001d009002007988 */ /* 0x0001e80008000407 */
[----:B------:R-:W-:Y:S04]  /*1f2e0*/  STS.U16 [R2+UR7+0x2100], R142 ;  /* 0x0021008e02007988 */ /* 0x000fe80008000407 */
[----:B------:R1:W-:Y:S04]  /*1f2f0*/  STS.U16 [R2+UR7+0x2500], R139 ;  /* 0x0025008b02007988 */ /* 0x0003e80008000407 */
[----:B0-----:R-:W3:Y:S04]  /*1f300*/  LDL R144, [R1+0xac0] ;  /* 0x000ac00001907983 */ /* 0x001ee80000100800 */
[----:B-1----:R-:W3:Y:S04]  /*1f310*/  LDL R139, [R1+0xac4] ;  /* 0x000ac400018b7983 */ /* 0x002ee80000100800 */
[----:B------:R0:W-:Y:S04]  /*1f320*/  STS.U16 [R2+UR7+0x2900], R137 ;  /* 0x0029008902007988 */ /* 0x0001e80008000407 */
[----:B------:R1:W-:Y:S04]  /*1f330*/  STS.U16 [R2+UR7+0x2d00], R136 ;  /* 0x002d008802007988 */ /* 0x0003e80008000407 */
[----:B0-----:R-:W3:Y:S04]  /*1f340*/  LDL R137, [R1+0xa84] ;  /* 0x000a840001897983 */ /* 0x001ee80000100800 */
[----:B-1----:R-:W3:Y:S04]  /*1f350*/  LDL R136, [R1+0xaa4] ;  /* 0x000aa40001887983 */ /* 0x002ee80000100800 */
[----:B------:R-:W-:Y:S01]  /*1f360*/  STS.U16 [R2+UR7+0x3100], R250 ;  /* 0x003100fa02007988 */ /* 0x000fe20008000407 */
[----:B--2---:R-:W-:-:S03]  /*1f370*/  @!P1 IMAD.MOV.U32 R4, RZ, RZ, R225 ;  /* 0x000000ffff049224 */ /* 0x004fc600078e00e1 */
[----:B------:R-:W-:Y:S04]  /*1f380*/  STS.U16 [R2+UR7+0x3500], R246 ;  /* 0x003500f602007988 */ /* 0x000fe80008000407 */
[----:B------:R0:W2:Y:S04]  /*1f390*/  @!P1 LDG.E.U16 R8, desc[UR40][R4.64] ;  /* 0x0000002804089981 */ /* 0x0000a8000c1e1500 */
[----:B------:R-:W2:Y:S01]  /*1f3a0*/  LDL R225, [R1+0xa64] ;  /* 0x000a640001e17983 */ /* 0x000ea20000100800 */
[----:B0-----:R-:W-:-:S03]  /*1f3b0*/  @!P1 IMAD.MOV.U32 R5, RZ, RZ, R224 ;  /* 0x000000ffff059224 */ /* 0x001fc600078e00e0 */
[----:B------:R-:W-:Y:S04]  /*1f3c0*/  STS.U16 [R2+UR7+0x3900], R242 ;  /* 0x003900f202007988 */ /* 0x000fe80008000407 */
[----:B------:R-:W2:Y:S01]  /*1f3d0*/  LDL R224, [R1+0xaa0] ;  /* 0x000aa00001e07983 */ /* 0x000ea20000100800 */
[----:B----4-:R-:W-:-:S05]  /*1f3e0*/  @!P1 IMAD.MOV.U32 R4, RZ, RZ, R223 ;  /* 0x000000ffff049224 */ /* 0x010fca00078e00df */
[----:B------:R0:W4:Y:S01]  /*1f3f0*/  @!P1 LDG.E.U16 R7, desc[UR40][R4.64] ;  /* 0x0000002804079981 */ /* 0x000122000c1e1500 */
[----:B------:R-:W-:Y:S01]  /*1f400*/  SEL R223, RZ, 0x90, !P0 ;  /* 0x00000090ffdf7807 */ /* 0x000fe20004000000 */
[----:B0-----:R-:W-:-:S03]  /*1f410*/  @!P1 IMAD.MOV.U32 R4, RZ, RZ, R147 ;  /* 0x000000ffff049224 */ /* 0x001fc600078e0093 */
[----:B------:R-:W-:Y:S02]  /*1f420*/  LOP3.LUT R223, R223, R127, RZ, 0x3c, !PT ;  /* 0x0000007fdfdf7212 */ /* 0x000fe400078e3cff */
[----:B------:R-:W2:Y:S01]  /*1f430*/  LDL R127, [R1+0xae4] ;  /* 0x000ae400017f7983 */ /* 0x000ea20000100800 */
[----:B---3--:R-:W-:-:S03]  /*1f440*/  @!P1 IMAD.MOV.U32 R5, RZ, RZ, R150 ;  /* 0x000000ffff059224 */ /* 0x008fc600078e0096 */
[----:B------:R-:W-:Y:S04]  /*1f450*/  STS.U16 [R2+UR7+0x3d00], R238 ;  /* 0x003d00ee02007988 */ /* 0x000fe80008000407 */
[----:B------:R0:W3:Y:S04]  /*1f460*/  @!P1 LDG.E.U16 R6, desc[UR40][R4.64] ;  /* 0x0000002804069981 */ /* 0x0000e8000c1e1500 */
[----:B------:R-:W4:Y:S01]  /*1f470*/  LDL R150, [R1+0xa40] ;  /* 0x000a400001967983 */ /* 0x000f220000100800 */
[----:B0-----:R-:W-:Y:S02]  /*1f480*/  @!P1 IMAD.MOV.U32 R4, RZ, RZ, R0 ;  /* 0x000000ffff049224 */ /* 0x001fe400078e0000 */
[----:B------:R-:W-:Y:S01]  /*1f490*/  @!P1 IMAD.MOV.U32 R5, RZ, RZ, R145 ;  /* 0x000000ffff059224 */ /* 0x000fe200078e0091 */
[----:B------:R-:W-:Y:S04]  /*1f4a0*/  STS.U16 [R2+UR7+0x4100], R234 ;  /* 0x004100ea02007988 */ /* 0x000fe80008000407 */
[----:B------:R-:W3:Y:S04]  /*1f4b0*/  @!P1 LDG.E.U16 R3, desc[UR40][R4.64] ;  /* 0x0000002804039981 */ /* 0x000ee8000c1e1500 */
[----:B------:R-:W4:Y:S04]  /*1f4c0*/  LDL R145, [R1+0xa44] ;  /* 0x000a440001917983 */ /* 0x000f280000100800 */
[----:B------:R-:W2:Y:S04]  /*1f4d0*/  LDL R5, [R1+0x6f0] ;  /* 0x0006f00001057983 */ /* 0x000ea80000100800 */
[----:B------:R-:W2:Y:S04]  /*1f4e0*/  LDL R4, [R1+0xaf4] ;  /* 0x000af40001047983 */ /* 0x000ea80000100800 */
[----:B------:R-:W-:Y:S04]  /*1f4f0*/  STS.U16 [R2+UR7+0x4500], R230 ;  /* 0x004500e602007988 */ /* 0x000fe80008000407 */
[----:B------:R0:W-:Y:S04]  /*1f500*/  STS.U16 [R2+UR7+0x4900], R226 ;  /* 0x004900e202007988 */ /* 0x0001e80008000407 */
[----:B------:R1:W-:Y:S04]  /*1f510*/  STS.U16 [R2+UR7+0x4d00], R222 ;  /* 0x004d00de02007988 */ /* 0x0003e80008000407 */
[----:B0-----:R-:W3:Y:S04]  /*1f520*/  LDL R226, [R1+0xa60] ;  /* 0x000a600001e27983 */ /* 0x001ee80000100800 */
[----:B-1----:R-:W4:Y:S04]  /*1f530*/  LDL R222, [R1+0xa80] ;  /* 0x000a800001de7983 */ /* 0x002f280000100800 */
        /* <DEDUP_REMOVED lines=39> */
[----:B------:R-:W-:Y:S01]  /*1f7b0*/  STS.U16 [R2+UR7+0xed00], R176 ;  /* 0x00ed00b002007988 */ /* 0x000fe20008000407 */
[----:B------:R-:W-:-:S03]  /*1f7c0*/  PRMT R221, RZ, 0x7610, R221 ;  /* 0x00007610ffdd7816 */ /* 0x000fc600000000dd */
[----:B------:R-:W-:Y:S04]  /*1f7d0*/  STS.U16 [R2+UR7+0xf100], R175 ;  /* 0x00f100af02007988 */ /* 0x000fe80008000407 */
[----:B------:R-:W-:Y:S04]  /*1f7e0*/  STS.U16 [R2+UR7+0xf500], R174 ;  /* 0x00f500ae02007988 */ /* 0x000fe80008000407 */
[----:B------:R-:W-:Y:S04]  /*1f7f0*/  STS.U16 [R2+UR7+0xf900], R173 ;  /* 0x00f900ad02007988 */ /* 0x000fe80008000407 */
[----:B------:R0:W-:Y:S04]  /*1f800*/  STS.U16 [R2+UR7+0xfd00], R172 ;  /* 0x00fd00ac02007988 */ /* 0x0001e80008000407 */
[----:B------:R-:W3:Y:S04]  /*1f810*/  LDL.LU R0, [R1+0x208] ;  /* 0x0002080001007983 */ /* 0x000ee80000300800 */
[----:B0-----:R-:W3:Y:S04]  /*1f820*/  LDL.LU R2, [R1+0x200] ;  /* 0x0002000001027983 */ /* 0x001ee80000300800 */
[----:B------:R-:W3:Y:S04]  /*1f830*/  LDL R147, [R1+0xa20] ;  /* 0x000a200001937983 */ /* 0x000ee80000100800 */
[----:B------:R-:W3:Y:S01]  /*1f840*/  LDL R142, [R1+0xa24] ;  /* 0x000a2400018e7983 */ /* 0x000ee20000100800 */
[----:B------:R-:W-:-:S02]  /*1f850*/  PRMT R220, RZ, 0x7610, R220 ;  /* 0x00007610ffdc7816 */ /* 0x000fc400000000dc */
[----:B------:R-:W-:Y:S01]  /*1f860*/  PRMT R219, RZ, 0x7610, R219 ;  /* 0x00007610ffdb7816 */ /* 0x000fe200000000db */
[----:B------:R-:W3:Y:S01]  /*1f870*/  LDL R228, [R1+0x380] ;  /* 0x0003800001e47983 */ /* 0x000ee20000100800 */
[----:B------:R-:W-:-:S03]  /*1f880*/  PRMT R218, RZ, 0x7610, R218 ;  /* 0x00007610ffda7816 */ /* 0x000fc600000000da */
[----:B--2---:R0:W2:Y:S01]  /*1f890*/  @!P1 LDG.E.U16 R221, desc[UR40][R4.64] ;  /* 0x0000002804dd9981 */ /* 0x0040a2000c1e1500 */
[----:B------:R-:W-:Y:S02]  /*1f8a0*/  PRMT R217, RZ, 0x7610, R217 ;  /* 0x00007610ffd97816 */ /* 0x000fe400000000d9 */
[----:B------:R-:W-:Y:S01]  /*1f8b0*/  PRMT R216, RZ, 0x7610, R216 ;  /* 0x00007610ffd87816 */ /* 0x000fe200000000d8 */
[----:B------:R-:W2:Y:S01]  /*1f8c0*/  LDL R227, [R1+0x384] ;  /* 0x0003840001e37983 */ /* 0x000ea20000100800 */
[----:B0-----:R-:W-:-:S03]  /*1f8d0*/  @!P1 IMAD.MOV.U32 R4, RZ, RZ, R127 ;  /* 0x000000ffff049224 */ /* 0x001fc600078e007f */
[----:B------:R-:W2:Y:S01]  /*1f8e0*/  LDL R127, [R1+0xa04] ;  /* 0x000a0400017f7983 */ /* 0x000ea20000100800 */
[----:B------:R-:W-:-:S03]  /*1f8f0*/  @!P1 IMAD.MOV.U32 R5, RZ, RZ, R129 ;  /* 0x000000ffff059224 */ /* 0x000fc600078e0081 */
[----:B------:R-:W2:Y:S04]  /*1f900*/  LDL R129, [R1+0xa00] ;  /* 0x000a000001817983 */ /* 0x000ea80000100800 */
[----:B------:R0:W2:Y:S02]  /*1f910*/  @!P1 LDG.E.U16 R220, desc[UR40][R4.64] ;  /* 0x0000002804dc9981 */ /* 0x0000a4000c1e1500 */
[----:B0-----:R-:W-:Y:S02]  /*1f920*/  @!P1 IMAD.MOV.U32 R4, RZ, RZ, R139 ;  /* 0x000000ffff049224 */ /* 0x001fe400078e008b */
[----:B------:R-:W-:Y:S01]  /*1f930*/  @!P1 IMAD.MOV.U32 R5, RZ, RZ, R144 ;  /* 0x000000ffff059224 */ /* 0x000fe200078e0090 */
[----:B------:R-:W2:Y:S04]  /*1f940*/  LDL R139, [R1+0x9e4] ;  /* 0x0009e400018b7983 */ /* 0x000ea80000100800 */
[----:B------:R-:W2:Y:S04]  /*1f950*/  LDL R144, [R1+0x9e0] ;  /* 0x0009e00001907983 */ /* 0x000ea80000100800 */
[----:B------:R0:W2:Y:S02]  /*1f960*/  @!P1 LDG.E.U16 R219, desc[UR40][R4.64] ;  /* 0x0000002804db9981 */ /* 0x0000a4000c1e1500 */
[----:B0-----:R-:W-:-:S02]  /*1f970*/  @!P1 IMAD.MOV.U32 R4, RZ, RZ, R136 ;  /* 0x000000ffff049224 */ /* 0x001fc400078e0088 */
[----:B------:R-:W2:Y:S01]  /*1f980*/  LDL R136, [R1+0x9c4] ;  /* 0x0009c40001887983 */ /* 0x000ea20000100800 */
[----:B------:R-:W-:-:S03]  /*1f990*/  @!P1 IMAD.MOV.U32 R5, RZ, RZ, R224 ;  /* 0x000000ffff059224 */ /* 0x000fc600078e00e0 */
[----:B------:R-:W2:Y:S04]  /*1f9a0*/  LDL R224, [R1+0x9c0] ;  /* 0x0009c00001e07983 */ /* 0x000ea80000100800 */
[----:B------:R0:W2:Y:S02]  /*1f9b0*/  @!P1 LDG.E.U16 R218, desc[UR40][R4.64] ;  /* 0x0000002804da9981 */ /* 0x0000a4000c1e1500 */
[----:B0-----:R-:W-:Y:S02]  /*1f9c0*/  @!P1 IMAD.MOV.U32 R4, RZ, RZ, R137 ;  /* 0x000000ffff049224 */ /* 0x001fe400078e0089 */
[----:B----4-:R-:W-:Y:S01]  /*1f9d0*/  @!P1 IMAD.MOV.U32 R5, RZ, RZ, R222 ;  /* 0x000000ffff059224 */ /* 0x010fe200078e00de */
[----:B------:R-:W4:Y:S04]  /*1f9e0*/  LDL R137, [R1+0x9a4] ;  /* 0x0009a40001897983 */ /* 0x000f280000100800 */
[----:B------:R-:W4:Y:S04]  /*1f9f0*/  LDL R222, [R1+0x9a0] ;  /* 0x0009a00001de7983 */ /* 0x000f280000100800 */
[----:B------:R0:W4:Y:S02]  /*1fa00*/  @!P1 LDG.E.U16 R217, desc[UR40][R4.64] ;  /* 0x0000002804d99981 */ /* 0x000124000c1e1500 */
[----:B0-----:R-:W-:-:S02]  /*1fa10*/  @!P1 IMAD.MOV.U32 R4, RZ, RZ, R225 ;  /* 0x000000ffff049224 */ /* 0x001fc400078e00e1 */
[----:B---3--:R-:W-:Y:S01]  /*1fa20*/  @!P1 IMAD.MOV.U32 R5, RZ, RZ, R226 ;  /* 0x000000ffff059224 */ /* 0x008fe200078e00e2 */
[----:B------:R-:W3:Y:S04]  /*1fa30*/  LDL R225, [R1+0x984] ;  /* 0x0009840001e17983 */ /* 0x000ee80000100800 */
[----:B------:R-:W3:Y:S04]  /*1fa40*/  LDL R226, [R1+0x980] ;  /* 0x0009800001e27983 */ /* 0x000ee80000100800 */
[----:B------:R0:W3:Y:S02]  /*1fa50*/  @!P1 LDG.E.U16 R216, desc[UR40][R4.64] ;  /* 0x0000002804d89981 */ /* 0x0000e4000c1e1500 */
[----:B0-----:R-:W-:-:S02]  /*1fa60*/  @!P1 IMAD.MOV.U32 R4, RZ, RZ, R145 ;  /* 0x000000ffff049224 */ /* 0x001fc400078e0091 */
[----:B------:R-:W3:Y:S01]  /*1fa70*/  LDL R145, [R1+0x964] ;  /* 0x0009640001917983 */ /* 0x000ee20000100800 */
[----:B------:R-:W-:Y:S01]  /*1fa80*/  PRMT R215, RZ, 0x7610, R215 ;  /* 0x00007610ffd77816 */ /* 0x000fe200000000d7 */
[----:B------:R-:W-:Y:S02]  /*1fa90*/  @!P1 IMAD.MOV.U32 R5, RZ, RZ, R150 ;  /* 0x000000ffff059224 */ /* 0x000fe400078e0096 */
[----:B------:R-:W3:Y:S01]  /*1faa0*/  LDL R150, [R1+0x960] ;  /* 0x0009600001967983 */ /* 0x000ee20000100800 */
[----:B------:R-:W-:-:S03]  /*1fab0*/  PRMT R214, RZ, 0x7610, R214 ;  /* 0x00007610ffd67816 */ /* 0x000fc600000000d6 */
[----:B------:R0:W3:Y:S01]  /*1fac0*/  @!P1 LDG.E.U16 R215, desc[UR40][R4.64] ;  /* 0x0000002804d79981 */ /* 0x0000e2000c1e1500 */
[----:B------:R-:W-:Y:S02]  /*1fad0*/  PRMT R213, RZ, 0x7610, R213 ;  /* 0x00007610ffd57816 */ /* 0x000fe400000000d5 */
[----:B------:R-:W-:Y:S02]  /*1fae0*/  PRMT R212, RZ, 0x7610, R212 ;  /* 0x00007610ffd47816 */ /* 0x000fe400000000d4 */
[----:B------:R-:W-:Y:S01]  /*1faf0*/  PRMT R211, RZ, 0x7610, R211 ;  /* 0x00007610ffd37816 */ /* 0x000fe200000000d3 */
[----:B0-----:R-:W-:Y:S02]  /*1fb00*/  @!P1 IMAD.MOV.U32 R5, RZ, RZ, R147 ;  /* 0x000000ffff059224 */ /* 0x001fe400078e0093 */
[----:B------:R-:W3:Y:S01]  /*1fb10*/  LDL R147, [R1+0x940] ;  /* 0x0009400001937983 */ /* 0x000ee20000100800 */
[----:B------:R-:W-:-:S03]  /*1fb20*/  @!P1 IMAD.MOV.U32 R4, RZ, RZ, R142 ;  /* 0x000000ffff049224 */ /* 0x000fc600078e008e */
[----:B------:R-:W3:Y:S04]  /*1fb30*/  LDL R142, [R1+0x944] ;  /* 0x00094400018e7983 */ /* 0x000ee80000100800 */
[----:B------:R2:W3:Y:S01]  /*1fb40*/  @!P1 LDG.E.U16 R214, desc[UR40][R4.64] ;  /* 0x0000002804d69981 */ /* 0x0004e2000c1e1500 */
[----:B------:R-:W-:Y:S02]  /*1fb50*/  PRMT R210, RZ, 0x7610, R210 ;  /* 0x00007610ffd27816 */ /* 0x000fe400000000d2 */
[----:B------:R-:W-:Y:S01]  /*1fb60*/  PRMT R209, RZ, 0x7610, R209 ;  /* 0x00007610ffd17816 */ /* 0x000fe200000000d1 */
[----:B--2---:R-:W-:Y:S02]  /*1fb70*/  @!P1 IMAD.MOV.U32 R4, RZ, RZ, R127 ;  /* 0x000000ffff049224 */ /* 0x004fe400078e007f */
[----:B------:R-:W2:Y:S01]  /*1fb80*/  LDL R127, [R1+0x924] ;  /* 0x00092400017f7983 */ /* 0x000ea20000100800 */
[----:B------:R-:W-:-:S03]  /*1fb90*/  @!P1 IMAD.MOV.U32 R5, RZ, RZ, R129 ;  /* 0x000000ffff059224 */ /* 0x000fc600078e0081 */
        /* <DEDUP_REMOVED lines=12> */
[----:B----4-:R-:W-:Y:S02]  /*1fc60*/  @!P1 IMAD.MOV.U32 R4, RZ, RZ, R137 ;  /* 0x000000ffff049224 */ /* 0x010fe400078e0089 */
        /* <DEDUP_REMOVED lines=12> */
[----:B------:R-:W-:-:S02]  /*1fd30*/  @!P1 IMAD.MOV.U32 R5, RZ, RZ, R150 ;  /* 0x000000ffff059224 */ /* 0x000fc400078e0096 */
        /* <DEDUP_REMOVED lines=213> */
[----:B------:R-:W-:-:S05]  /*20a90*/  LOP3.LUT R223, R223, 0x40, RZ, 0x3c, !PT ;  /* 0x00000040dfdf7812 */ /* 0x000fca00078e3cff */
[----:B------:R1:W-:Y:S04]  /*20aa0*/  STS.U16 [R223+UR7+0x200], R171 ;  /* 0x000200abdf007988 */ /* 0x0003e80008000407 */
[----:B------:R0:W-:Y:S01]  /*20ab0*/  STS.U16 [R223+UR7+0x600], R170 ;  /* 0x000600aadf007988 */ /* 0x0001e20008000407 */
[----:B-1----:R-:W-:Y:S02]  /*20ac0*/  PRMT R171, RZ, 0x7610, R171 ;  /* 0x00007610ffab7816 */ /* 0x002fe400000000ab */
[----:B0-----:R-:W-:Y:S01]  /*20ad0*/  PRMT R170, RZ, 0x7610, R170 ;  /* 0x00007610ffaa7816 */ /* 0x001fe200000000aa */
[----:B------:R-:W-:Y:S02]  /*20ae0*/  @!P1 IMAD.MOV.U32 R5, RZ, RZ, R147 ;  /* 0x000000ffff059224 */ /* 0x000fe400078e0093 */
[----:B------:R-:W3:Y:S01]  /*20af0*/  LDL R147, [R1+0x400] ;  /* 0x0004000001937983 */ /* 0x000ee20000100800 */
[----:B------:R-:W-:-:S03]  /*20b00*/  @!P1 IMAD.MOV.U32 R4, RZ, RZ, R142 ;  /* 0x000000ffff049224 */ /* 0x000fc600078e008e */
[----:B------:R-:W3:Y:S04]  /*20b10*/  LDL R142, [R1+0x404] ;  /* 0x00040400018e7983 */ /* 0x000ee80000100800 */
[----:B------:R2:W3:Y:S04]  /*20b20*/  @!P1 LDG.E.U16 R172, desc[UR40][R4.64] ;  /* 0x0000002804ac9981 */ /* 0x0004e8000c1e1500 */
[----:B------:R0:W-:Y:S04]  /*20b30*/  STS.U16 [R223+UR7+0xa00], R169 ;  /* 0x000a00a9df007988 */ /* 0x0001e80008000407 */
[----:B------:R1:W-:Y:S01]  /*20b40*/  STS.U16 [R223+UR7+0xe00], R168 ;  /* 0x000e00a8df007988 */ /* 0x0003e20008000407 */
[----:B0-----:R-:W-:Y:S01]  /*20b50*/  PRMT R169, RZ, 0x7610, R169 ;  /* 0x00007610ffa97816 */ /* 0x001fe200000000a9 */
[----:B--2---:R-:W-:-:S02]  /*20b60*/  @!P1 IMAD.MOV.U32 R4, RZ, RZ, R127 ;  /* 0x000000ffff049224 */ /* 0x004fc400078e007f */
        /* <DEDUP_REMOVED lines=11> */
[----:B------:R-:W-:Y:S01]  /*20c20*/  @!P1 IMAD.MOV.U32 R5, RZ, RZ, R224 ;  /* 0x000000ffff059224 */ /* 0x000fe200078e00e0 */
[----:B-1----:R-:W-:-:S02]  /*20c30*/  PRMT R168, RZ, 0x7610, R168 ;  /* 0x00007610ffa87816 */ /* 0x002fc400000000a8 */
[----:B------:R-:W2:Y:S04]  /*20c40*/  LDL R224, [R1+0x3c8] ;  /* 0x0003c80001e07983 */ /* 0x000ea80000100800 */
[----:B------:R4:W2:Y:S04]  /*20c50*/  @!P1 LDG.E.U16 R169, desc[UR40][R4.64] ;  /* 0x0000002804a99981 */ /* 0x0008a8000c1e1500 */
[----:B------:R0:W-:Y:S01]  /*20c60*/  STS.U16 [R223+UR7+0x1200], R167 ;  /* 0x001200a7df007988 */ /* 0x0001e20008000407 */
[----:B----4-:R-:W-:-:S03]  /*20c70*/  @!P1 IMAD.MOV.U32 R4, RZ, RZ, R137 ;  /* 0x000000ffff049224 */ /* 0x010fc600078e0089 */
[----:B------:R-:W4:Y:S01]  /*20c80*/  LDL R137, [R1+0x3c4] ;  /* 0x0003c40001897983 */ /* 0x000f220000100800 */
[----:B------:R-:W-:Y:S01]  /*20c90*/  @!P1 IMAD.MOV.U32 R5, RZ, RZ, R222 ;  /* 0x000000ffff059224 */ /* 0x000fe200078e00de */
[----:B0-----:R-:W-:Y:S02]  /*20ca0*/  PRMT R167, RZ, 0x7610, R167 ;  /* 0x00007610ffa77816 */ /* 0x001fe400000000a7 */
[----:B------:R-:W4:Y:S04]  /*20cb0*/  LDL R222, [R1+0x3c0] ;  /* 0x0003c00001de7983 */ /* 0x000f280000100800 */
[----:B------:R3:W4:Y:S02]  /*20cc0*/  @!P1 LDG.E.U16 R168, desc[UR40][R4.64] ;  /* 0x0000002804a89981 */ /* 0x000724000c1e1500 */
[----:B---3--:R-:W-:-:S02]  /*20cd0*/  @!P1 IMAD.MOV.U32 R4, RZ, RZ, R225 ;  /* 0x000000ffff049224 */ /* 0x008fc400078e00e1 */
[----:B------:R0:W-:Y:S01]  /*20ce0*/  STS.U16 [R223+UR7+0x1600], R166 ;  /* 0x001600a6df007988 */ /* 0x0001e20008000407 */
[----:B------:R-:W-:-:S03]  /*20cf0*/  @!P1 IMAD.MOV.U32 R5, RZ, RZ, R226 ;  /* 0x000000ffff059224 */ /* 0x000fc600078e00e2 */
[----:B------:R1:W-:Y:S04]  /*20d00*/  STS.U16 [R223+UR7+0x1a00], R165 ;  /* 0x001a00a5df007988 */ /* 0x0003e80008000407 */
[----:B------:R3:W4:Y:S01]  /*20d10*/  @!P1 LDG.E.U16 R167, desc[UR40][R4.64] ;  /* 0x0000002804a79981 */ /* 0x000722000c1e1500 */
[----:B0-----:R-:W-:-:S03]  /*20d20*/  PRMT R166, RZ, 0x7610, R166 ;  /* 0x00007610ffa67816 */ /* 0x001fc600000000a6 */
[----:B------:R-:W4:Y:S04]  /*20d30*/  LDL R226, [R1+0x360] ;  /* 0x0003600001e27983 */ /* 0x000f280000100800 */
[----:B------:R-:W4:Y:S01]  /*20d40*/  LDL R225, [R1+0x348] ;  /* 0x0003480001e17983 */ /* 0x000f220000100800 */
[----:B---3--:R-:W-:-:S03]  /*20d50*/  @!P1 IMAD.MOV.U32 R4, RZ, RZ, R145 ;  /* 0x000000ffff049224 */ /* 0x008fc600078e0091 */
[----:B------:R-:W3:Y:S01]  /*20d60*/  LDL R145, [R1+0x3ac] ;  /* 0x0003ac0001917983 */ /* 0x000ee20000100800 */
[----:B------:R-:W-:-:S03]  /*20d70*/  @!P1 IMAD.MOV.U32 R5, RZ, RZ, R150 ;  /* 0x000000ffff059224 */ /* 0x000fc600078e0096 */
[----:B------:R-:W3:Y:S01]  /*20d80*/  LDL R150, [R1+0x3a8] ;  /* 0x0003a80001967983 */ /* 0x000ee20000100800 */
[----:B-1----:R-:W-:-:S03]  /*20d90*/  PRMT R165, RZ, 0x7610, R165 ;  /* 0x00007610ffa57816 */ /* 0x002fc600000000a5 */
[----:B------:R0:W3:Y:S04]  /*20da0*/  @!P1 LDG.E.U16 R166, desc[UR40][R4.64] ;  /* 0x0000002804a69981 */ /* 0x0000e8000c1e1500 */
[----:B------:R1:W-:Y:S04]  /*20db0*/  STS.U16 [R223+UR7+0x1e00], R164 ;  /* 0x001e00a4df007988 */ /* 0x0003e80008000407 */
[----:B------:R0:W-:Y:S01]  /*20dc0*/  STS.U16 [R223+UR7+0x2200], R163 ;  /* 0x002200a3df007988 */ /* 0x0001e20008000407 */
[----:B-1----:R-:W-:Y:S02]  /*20dd0*/  PRMT R164, RZ, 0x7610, R164 ;  /* 0x00007610ffa47816 */ /* 0x002fe400000000a4 */
[----:B0-----:R-:W-:Y:S01]  /*20de0*/  PRMT R163, RZ, 0x7610, R163 ;  /* 0x00007610ffa37816 */ /* 0x001fe200000000a3 */
[----:B------:R-:W-:-:S02]  /*20df0*/  @!P1 IMAD.MOV.U32 R5, RZ, RZ, R147 ;  /* 0x000000ffff059224 */ /* 0x000fc400078e0093 */
[----:B------:R-:W3:Y:S01]  /*20e00*/  LDL R147, [R1+0x3a0] ;  /* 0x0003a00001937983 */ /* 0x000ee20000100800 */
[----:B------:R-:W-:-:S03]  /*20e10*/  @!P1 IMAD.MOV.U32 R4, RZ, RZ, R142 ;  /* 0x000000ffff049224 */ /* 0x000fc600078e008e */
[----:B------:R-:W3:Y:S04]  /*20e20*/  LDL R142, [R1+0x3a4] ;  /* 0x0003a400018e7983 */ /* 0x000ee80000100800 */
[----:B------:R2:W3:Y:S04]  /*20e30*/  @!P1 LDG.E.U16 R165, desc[UR40][R4.64] ;  /* 0x0000002804a59981 */ /* 0x0004e8000c1e1500 */
[----:B------:R0:W-:Y:S04]  /*20e40*/  STS.U16 [R223+UR7+0x2600], R162 ;  /* 0x002600a2df007988 */ /* 0x0001e80008000407 */
[----:B------:R1:W-:Y:S01]  /*20e50*/  STS.U16 [R223+UR7+0x2a00], R161 ;  /* 0x002a00a1df007988 */ /* 0x0003e20008000407 */
[----:B--2---:R-:W-:-:S03]  /*20e60*/  @!P1 IMAD.MOV.U32 R4, RZ, RZ, R127 ;  /* 0x000000ffff049224 */ /* 0x004fc600078e007f */
        /* <DEDUP_REMOVED lines=11> */
[----:B------:R-:W-:Y:S01]  /*20f20*/  PRMT R162, RZ, 0x7610, R162 ;  /* 0x00007610ffa27816 */ /* 0x000fe200000000a2 */
[----:B------:R-:W-:-:S02]  /*20f30*/  @!P1 IMAD.MOV.U32 R5, RZ, RZ, R224 ;  /* 0x000000ffff059224 */ /* 0x000fc400078e00e0 */
[----:B------:R-:W2:Y:S01]  /*20f40*/  LDL R224, [R1+0x34c] ;  /* 0x00034c0001e07983 */ /* 0x000ea20000100800 */
[----:B-1----:R-:W-:-:S03]  /*20f50*/  PRMT R161, RZ, 0x7610, R161 ;  /* 0x00007610ffa17816 */ /* 0x002fc600000000a1 */
        /* <DEDUP_REMOVED lines=9> */
[----:B------:R0:W-:Y:S04]  /*20ff0*/  STS.U16 [R223+UR7+0x2e00], R160 ;  /* 0x002e00a0df007988 */ /* 0x0001e80008000407 */
[----:B------:R-:W3:Y:S01]  /*21000*/  LDL R150, [R1+0x308] ;  /* 0x0003080001967983 */ /* 0x000ee20000100800 */
[----:B0-----:R-:W-:-:S03]  /*21010*/  PRMT R160, RZ, 0x7610, R160 ;  /* 0x00007610ffa07816 */ /* 0x001fc600000000a0 */
[----:B------:R0:W-:Y:S04]  /*21020*/  STS.U16 [R223+UR7+0x3200], R159 ;  /* 0x0032009fdf007988 */ /* 0x0001e80008000407 */
[----:B------:R1:W3:Y:S01]  /*21030*/  @!P1 LDG.E.U16 R160, desc[UR40][R4.64] ;  /* 0x0000002804a09981 */ /* 0x0002e2000c1e1500 */
[----:B0-----:R-:W-:-:S03]  /*21040*/  PRMT R159, RZ, 0x7610, R159 ;  /* 0x00007610ff9f7816 */ /* 0x001fc6000000009f */
[----:B------:R0:W-:Y:S04]  /*21050*/  STS.U16 [R223+UR7+0x3600], R158 ;  /* 0x0036009edf007988 */ /* 0x0001e80008000407 */
[----:B------:R1:W-:Y:S01]  /*21060*/  STS.U16 [R223+UR7+0x3a00], R157 ;  /* 0x003a009ddf007988 */ /* 0x0003e20008000407 */
[----:B0-----:R-:W-:Y:S02]  /*21070*/  PRMT R158, RZ, 0x7610, R158 ;  /* 0x00007610ff9e7816 */ /* 0x001fe4000000009e */
[----:B-1----:R-:W-:Y:S01]  /*21080*/  PRMT R157, RZ, 0x7610, R157 ;  /* 0x00007610ff9d7816 */ /* 0x002fe2000000009d */
[----:B------:R0:W-:Y:S02]  /*21090*/  STS.U16 [R223+UR7+0x3e00], R156 ;  /* 0x003e009cdf007988 */ /* 0x0001e40008000407 */
        /* <DEDUP_REMOVED lines=15> */
[----:B------:R-:W-:-:S05]  /*21190*/  @!P1 IMAD.MOV.U32 R5, RZ, RZ, R228 ;  /* 0x000000ffff059224 */ /* 0x000fca00078e00e4 */
        /* <DEDUP_REMOVED lines=8> */
[----:B------:R-:W-:Y:S01]  /*21220*/  @!P1 IMAD.MOV.U32 R5, RZ, RZ, R226 ;  /* 0x000000ffff059224 */ /* 0x000fe200078e00e2 */
[----:B-1----:R-:W-:-:S04]  /*21230*/  PRMT R154, RZ, 0x7610, R154 ;  /* 0x00007610ff9a7816 */ /* 0x002fc8000000009a */
[----:B------:R0:W2:Y:S04]  /*21240*/  @!P1 LDG.E.U16 R155, desc[UR40][R4.64] ;  /* 0x00000028049b9981 */ /* 0x0000a8000c1e1500 */
[----:B------:R1:W-:Y:S01]  /*21250*/  STS.U16 [R223+UR7+0x4a00], R153 ;  /* 0x004a0099df007988 */ /* 0x0003e20008000407 */
[----:B0-----:R-:W-:Y:S02]  /*21260*/  @!P1 IMAD.MOV.U32 R4, RZ, RZ, R224 ;  /* 0x000000ffff049224 */ /* 0x001fe400078e00e0 */
[----:B------:R-:W-:Y:S01]  /*21270*/  @!P1 IMAD.MOV.U32 R5, RZ, RZ, R225 ;  /* 0x000000ffff059224 */ /* 0x000fe200078e00e1 */
[----:B------:R-:W2:Y:S01]  /*21280*/  LDL R224, [R1+0x26c] ;  /* 0x00026c0001e07983 */ /* 0x000ea20000100800 */
[----:B-1----:R-:W-:-:S03]  /*21290*/  PRMT R153, RZ, 0x7610, R153 ;  /* 0x00007610ff997816 */ /* 0x002fc60000000099 */
[----:B------:R4:W2:Y:S02]  /*212a0*/  @!P1 LDG.E.U16 R154, desc[UR40][R4.64] ;  /* 0x00000028049a9981 */ /* 0x0008a4000c1e1500 */
[----:B----4-:R-:W-:Y:S02]  /*212b0*/  @!P1 IMAD.MOV.U32 R4, RZ, RZ, R137 ;  /* 0x000000ffff049224 */ /* 0x010fe400078e0089 */
[----:B------:R-:W-:Y:S01]  /*212c0*/  @!P1 IMAD.MOV.U32 R5, RZ, RZ, R222 ;  /* 0x000000ffff059224 */ /* 0x000fe200078e00de */
[----:B------:R-:W4:Y:S04]  /*212d0*/  LDL.LU R137, [R1+0x288] ;  /* 0x0002880001897983 */ /* 0x000f280000300800 */
[----:B------:R3:W4:Y:S04]  /*212e0*/  @!P1 LDG.E.U16 R153, desc[UR40][R4.64] ;  /* 0x0000002804999981 */ /* 0x000728000c1e1500 */
[----:B------:R-:W4:Y:S01]  /*212f0*/  LDL R222, [R1+0x248] ;  /* 0x0002480001de7983 */ /* 0x000f220000100800 */
[----:B---3--:R-:W-:-:S03]  /*21300*/  @!P1 IMAD.MOV.U32 R4, RZ, RZ, R145 ;  /* 0x000000ffff049224 */ /* 0x008fc600078e0091 */
[----:B------:R-:W3:Y:S01]  /*21310*/  LDL.LU R145, [R1+0x268] ;  /* 0x0002680001917983 */ /* 0x000ee20000300800 */
[----:B------:R-:W-:-:S03]  /*21320*/  @!P1 IMAD.MOV.U32 R5, RZ, RZ, R150 ;  /* 0x000000ffff059224 */ /* 0x000fc600078e0096 */
[----:B------:R0:W-:Y:S04]  /*21330*/  STS.U16 [R223+UR7+0x4e00], R152 ;  /* 0x004e0098df007988 */ /* 0x0001e80008000407 */
[----:B------:R1:W-:Y:S01]  /*21340*/  STS.U16 [R223+UR7+0x5200], R23 ;  /* 0x00520017df007988 */ /* 0x0003e20008000407 */
[----:B0-----:R-:W-:Y:S02]  /*21350*/  PRMT R152, RZ, 0x7610, R152 ;  /* 0x00007610ff987816 */ /* 0x001fe40000000098 */
[----:B-1----:R-:W-:-:S04]  /*21360*/  PRMT R23, RZ, 0x7610, R23 ;  /* 0x00007610ff177816 */ /* 0x002fc80000000017 */
[----:B------:R0:W3:Y:S04]  /*21370*/  @!P1 LDG.E.U16 R152, desc[UR40][R4.64] ;  /* 0x0000002804989981 */ /* 0x0000e8000c1e1500 */
[----:B------:R1:W-:Y:S04]  /*21380*/  STS.U16 [R223+UR7+0x5600], R22 ;  /* 0x00560016df007988 */ /* 0x0003e80008000407 */
[----:B------:R0:W-:Y:S01]  /*21390*/  STS.U16 [R223+UR7+0x5a00], R21 ;  /* 0x005a0015df007988 */ /* 0x0001e20008000407 */
[----:B-1----:R-:W-:Y:S02]  /*213a0*/  PRMT R22, RZ, 0x7610, R22 ;  /* 0x00007610ff167816 */ /* 0x002fe40000000016 */
[----:B0-----:R-:W-:Y:S01]  /*213b0*/  PRMT R21, RZ, 0x7610, R21 ;  /* 0x00007610ff157816 */ /* 0x001fe20000000015 */
[----:B------:R-:W-:-:S02]  /*213c0*/  @!P1 IMAD.MOV.U32 R5, RZ, RZ, R147 ;  /* 0x000000ffff059224 */ /* 0x000fc400078e0093 */
[----:B------:R-:W-:Y:S02]  /*213d0*/  @!P1 IMAD.MOV.U32 R4, RZ, RZ, R142 ;  /* 0x000000ffff049224 */ /* 0x000fe400078e008e */
[----:B------:R-:W3:Y:S04]  /*213e0*/  LDL.LU R142, [R1+0x24c] ;  /* 0x00024c00018e7983 */ /* 0x000ee80000300800 */
[----:B------:R-:W3:Y:S04]  /*213f0*/  LDL.LU R150, [R1+0x22c] ;  /* 0x00022c0001967983 */ /* 0x000ee80000300800 */
[----:B------:R2:W3:Y:S04]  /*21400*/  @!P1 LDG.E.U16 R23, desc[UR40][R4.64] ;  /* 0x0000002804179981 */ /* 0x0004e8000c1e1500 */
[----:B------:R-:W3:Y:S04]  /*21410*/  LDL R231, [R1+0x340] ;  /* 0x0003400001e77983 */ /* 0x000ee80000100800 */
[----:B------:R-:W3:Y:S01]  /*21420*/  LDL R230, [R1+0x344] ;  /* 0x0003440001e67983 */ /* 0x000ee20000100800 */
[----:B--2---:R-:W-:-:S03]  /*21430*/  @!P1 IMAD.MOV.U32 R4, RZ, RZ, R127 ;  /* 0x000000ffff049224 */ /* 0x004fc600078e007f */
[----:B------:R-:W2:Y:S01]  /*21440*/  LDL.LU R127, [R1+0x228] ;  /* 0x00022800017f7983 */ /* 0x000ea20000300800 */
[----:B------:R-:W-:-:S03]  /*21450*/  @!P1 IMAD.MOV.U32 R5, RZ, RZ, R129 ;  /* 0x000000ffff059224 */ /* 0x000fc600078e0081 */
[----:B------:R-:W2:Y:S04]  /*21460*/  LDL.LU R129, [R1+0x20c] ;  /* 0x00020c0001817983 */ /* 0x000ea80000300800 */
[----:B------:R0:W2:Y:S04]  /*21470*/  @!P1 LDG.E.U16 R22, desc[UR40][R4.64] ;  /* 0x0000002804169981 */ /* 0x0000a8000c1e1500 */
[----:B------:R-:W2:Y:S04]  /*21480*/  LDL R147, [R1+0x320] ;  /* 0x0003200001937983 */ /* 0x000ea80000100800 */
[----:B------:R-:W2:Y:S04]  /*21490*/  LDL R229, [R1+0x2e0] ;  /* 0x0002e00001e57983 */ /* 0x000ea80000100800 */
[----:B------:R-:W2:Y:S04]  /*214a0*/  LDL R228, [R1+0x2e4] ;  /* 0x0002e40001e47983 */ /* 0x000ea80000100800 */
[----:B------:R1:W-:Y:S04]  /*214b0*/  STS.U16 [R223+UR7+0x5e00], R20 ;  /* 0x005e0014df007988 */ /* 0x0003e80008000407 */
[----:B------:R-:W2:Y:S04]  /*214c0*/  LDL R227, [R1+0x2c0] ;  /* 0x0002c00001e37983 */ /* 0x000ea80000100800 */
[----:B------:R-:W2:Y:S01]  /*214d0*/  LDL R226, [R1+0x2c4] ;  /* 0x0002c40001e27983 */ /* 0x000ea20000100800 */
[----:B0-----:R-:W-:-:S03]  /*214e0*/  @!P1 IMAD.MOV.U32 R4, RZ, RZ, R139 ;  /* 0x000000ffff049224 */ /* 0x001fc600078e008b */
[----:B------:R-:W2:Y:S01]  /*214f0*/  LDL R225, [R1+0x2a0] ;  /* 0x0002a00001e17983 */ /* 0x000ea20000100800 */
[----:B------:R-:W-:-:S03]  /*21500*/  @!P1 IMAD.MOV.U32 R5, RZ, RZ, R144 ;  /* 0x000000ffff059224 */ /* 0x000fc600078e0090 */
[----:B------:R-:W2:Y:S04]  /*21510*/  LDL R139, [R1+0x324] ;  /* 0x00032400018b7983 */ /* 0x000ea80000100800 */
[----:B------:R0:W2:Y:S04]  /*21520*/  @!P1 LDG.E.U16 R21, desc[UR40][R4.64] ;  /* 0x0000002804159981 */ /* 0x0000a8000c1e1500 */
[----:B------:R-:W2:Y:S01]  /*21530*/  LDL R144, [R1+0x300] ;  /* 0x0003000001907983 */ /* 0x000ea20000100800 */
[----:B0-----:R-:W-:-:S03]  /*21540*/  @!P1 IMAD.MOV.U32 R4, RZ, RZ, R136 ;  /* 0x000000ffff049224 */ /* 0x001fc600078e0088 */
[----:B------:R-:W2:Y:S01]  /*21550*/  LDL R136, [R1+0x304] ;  /* 0x0003040001887983 */ /* 0x000ea20000100800 */
[----:B-1----:R-:W-:-:S03]  /*21560*/  PRMT R20, RZ, 0x7610, R20 ;  /* 0x00007610ff147816 */ /* 0x002fc60000000014 */
[----:B------:R0:W-:Y:S02]  /*21570*/  STS.U16 [R223+UR7+0x6200], R19 ;  /* 0x00620013df007988 */ /* 0x0001e40008000407 */
[----:B0-----:R-:W-:Y:S01]  /*21580*/  PRMT R19, RZ, 0x7610, R19 ;  /* 0x00007610ff137816 */ /* 0x001fe20000000013 */
[----:B----4-:R-:W-:-:S05]  /*21590*/  @!P1 IMAD.MOV.U32 R5, RZ, RZ, R137 ;  /* 0x000000ffff059224 */ /* 0x010fca00078e0089 */
[----:B------:R0:W4:Y:S02]  /*215a0*/  @!P1 LDG.E.U16 R20, desc[UR40][R4.64] ;  /* 0x0000002804149981 */ /* 0x000124000c1e1500 */
[----:B0-----:R-:W-:Y:S02]  /*215b0*/  @!P1 IMAD.MOV.U32 R4, RZ, RZ, R224 ;  /* 0x000000ffff049224 */ /* 0x001fe400078e00e0 */
[----:B---3--:R-:W-:Y:S01]  /*215c0*/  @!P1 IMAD.MOV.U32 R5, RZ, RZ, R145 ;  /* 0x000000ffff059224 */ /* 0x008fe200078e0091 */
[----:B------:R-:W3:Y:S04]  /*215d0*/  LDL R224, [R1+0x2a4] ;  /* 0x0002a40001e07983 */ /* 0x000ee80000100800 */
[----:B------:R0:W4:Y:S02]  /*215e0*/  @!P1 LDG.E.U16 R19, desc[UR40][R4.64] ;  /* 0x0000002804139981 */ /* 0x000124000c1e1500 */
[----:B0-----:R-:W-:-:S02]  /*215f0*/  @!P1 IMAD.MOV.U32 R5, RZ, RZ, R222 ;  /* 0x000000ffff059224 */ /* 0x001fc400078e00de */
[----:B------:R-:W4:Y:S04]  /*21600*/  LDL R222, [R1+0x284] ;  /* 0x0002840001de7983 */ /* 0x000f280000100800 */
[----:B------:R0:W-:Y:S04]  /*21610*/  STS.U16 [R223+UR7+0x6600], R18 ;  /* 0x00660012df007988 */ /* 0x0001e80008000407 */
[----:B------:R1:W-:Y:S01]  /*21620*/  STS.U16 [R223+UR7+0x6a00], R17 ;  /* 0x006a0011df007988 */ /* 0x0003e20008000407 */
[----:B0-----:R-:W-:Y:S02]  /*21630*/  PRMT R18, RZ, 0x7610, R18 ;  /* 0x00007610ff127816 */ /* 0x001fe40000000012 */
[----:B-1----:R-:W-:Y:S01]  /*21640*/  PRMT R17, RZ, 0x7610, R17 ;  /* 0x00007610ff117816 */ /* 0x002fe20000000011 */
[----:B------:R0:W-:Y:S04]  /*21650*/  STS.U16 [R223+UR7+0x6e00], R16 ;  /* 0x006e0010df007988 */ /* 0x0001e80008000407 */
[----:B------:R1:W-:Y:S01]  /*21660*/  STS.U16 [R223+UR7+0x7200], R15 ;  /* 0x0072000fdf007988 */ /* 0x0003e20008000407 */
[----:B0-----:R-:W-:-:S02]  /*21670*/  PRMT R16, RZ, 0x7610, R16 ;  /* 0x00007610ff107816 */ /* 0x001fc40000000010 */
[----:B-1----:R-:W-:Y:S01]  /*21680*/  PRMT R15, RZ, 0x7610, R15 ;  /* 0x00007610ff0f7816 */ /* 0x002fe2000000000f */
[----:B------:R0:W-:Y:S04]  /*21690*/  STS.U16 [R223+UR7+0x7600], R14 ;  /* 0x0076000edf007988 */ /* 0x0001e80008000407 */
[----:B------:R1:W-:Y:S01]  /*216a0*/  STL [R1+0xf98], R0 ;  /* 0x000f980001007387 */ /* 0x0003e20000100800 */
[----:B0-----:R-:W-:Y:S01]  /*216b0*/  PRMT R14, RZ, 0x7610, R14 ;  /* 0x00007610ff0e7816 */ /* 0x001fe2000000000e */
[----:B------:R-:W-:-:S05]  /*216c0*/  @!P1 IMAD.MOV.U32 R4, RZ, RZ, R142 ;  /* 0x000000ffff049224 */ /* 0x000fca00078e008e */
[----:B------:R0:W4:Y:S02]  /*216d0*/  @!P1 LDG.E.U16 R18, desc[UR40][R4.64] ;  /* 0x0000002804129981 */ /* 0x000124000c1e1500 */
[----:B0-----:R-:W-:Y:S02]  /*216e0*/  @!P1 IMAD.MOV.U32 R4, RZ, RZ, R150 ;  /* 0x000000ffff049224 */ /* 0x001fe400078e0096 */
[----:B------:R0:W-:Y:S04]  /*216f0*/  STS.U16 [R223+UR7+0x7a00], R13 ;  /* 0x007a000ddf007988 */ /* 0x0001e80008000407 */
[----:B------:R0:W-:Y:S01]  /*21700*/  STS.U16 [R223+UR7+0x7e00], R12 ;  /* 0x007e000cdf007988 */ /* 0x0001e20008000407 */
[----:B--2---:R-:W-:-:S05]  /*21710*/  @!P1 IMAD.MOV.U32 R5, RZ, RZ, R127 ;  /* 0x000000ffff059224 */ /* 0x004fca00078e007f */
[----:B------:R2:W4:Y:S02]  /*21720*/  @!P1 LDG.E.U16 R17, desc[UR40][R4.64] ;  /* 0x0000002804119981 */ /* 0x000524000c1e1500 */
[----:B--2---:R-:W-:Y:S02]  /*21730*/  @!P1 IMAD.MOV.U32 R4, RZ, RZ, R129 ;  /* 0x000000ffff049224 */ /* 0x004fe400078e0081 */
[----:B------:R-:W-:-:S05]  /*21740*/  @!P1 IMAD.MOV.U32 R5, RZ, RZ, R0 ;  /* 0x000000ffff059224 */ /* 0x000fca00078e0000 */
[----:B------:R2:W4:Y:S02]  /*21750*/  @!P1 LDG.E.U16 R16, desc[UR40][R4.64] ;  /* 0x0000002804109981 */ /* 0x000524000c1e1500 */
[----:B--2---:R-:W-:Y:S02]  /*21760*/  @!P1 IMAD.MOV.U32 R4, RZ, RZ, R230 ;  /* 0x000000ffff049224 */ /* 0x004fe400078e00e6 */
[----:B------:R-:W-:-:S05]  /*21770*/  @!P1 IMAD.MOV.U32 R5, RZ, RZ, R231 ;  /* 0x000000ffff059224 */ /* 0x000fca00078e00e7 */
[----:B------:R2:W4:Y:S02]  /*21780*/  @!P1 LDG.E.U16 R15, desc[UR40][R4.64] ;  /* 0x00000028040f9981 */ /* 0x000524000c1e1500 */
[----:B--2---:R-:W-:Y:S02]  /*21790*/  @!P1 IMAD.MOV.U32 R4, RZ, RZ, R139 ;  /* 0x000000ffff049224 */ /* 0x004fe400078e008b */
[----:B------:R-:W-:Y:S01]  /*217a0*/  @!P1 IMAD.MOV.U32 R5, RZ, RZ, R147 ;  /* 0x000000ffff059224 */ /* 0x000fe200078e0093 */
[----:B------:R-:W2:Y:S04]  /*217b0*/  LDL.LU R139, [R1+0x280] ;  /* 0x00028000018b7983 */ /* 0x000ea80000300800 */
[----:B------:R-:W2:Y:S04]  /*217c0*/  LDL.LU R147, [R1+0x260] ;  /* 0x0002600001937983 */ /* 0x000ea80000300800 */
[----:B------:R0:W2:Y:S04]  /*217d0*/  @!P1 LDG.E.U16 R14, desc[UR40][R4.64] ;  /* 0x00000028040e9981 */ /* 0x0000a8000c1e1500 */
[----:B-1----:R-:W2:Y:S01]  /*217e0*/  LDL.LU R0, [R1+0x240] ;  /* 0x0002400001007983 */ /* 0x002ea20000300800 */
[----:B0-----:R-:W-:-:S02]  /*217f0*/  @!P1 IMAD.MOV.U32 R4, RZ, RZ, R136 ;  /* 0x000000ffff049224 */ /* 0x001fc400078e0088 */
[----:B------:R-:W-:Y:S01]  /*21800*/  @!P1 IMAD.MOV.U32 R5, RZ, RZ, R144 ;  /* 0x000000ffff059224 */ /* 0x000fe200078e0090 */
[----:B------:R-:W2:Y:S04]  /*21810*/  LDL.LU R136, [R1+0x264] ;  /* 0x0002640001887983 */ /* 0x000ea80000300800 */
[----:B------:R-:W2:Y:S01]  /*21820*/  LDL.LU R144, [R1+0x244] ;  /* 0x0002440001907983 */ /* 0x000ea20000300800 */
[----:B------:R-:W-:Y:S02]  /*21830*/  PRMT R13, RZ, 0x7610, R13 ;  /* 0x00007610ff0d7816 */ /* 0x000fe4000000000d */
[----:B------:R-:W-:-:S04]  /*21840*/  PRMT R12, RZ, 0x7610, R12 ;  /* 0x00007610ff0c7816 */ /* 0x000fc8000000000c */
[----:B------:R0:W2:Y:S04]  /*21850*/  @!P1 LDG.E.U16 R13, desc[UR40][R4.64] ;  /* 0x00000028040d9981 */ /* 0x0000a8000c1e1500 */
[----:B------:R1:W-:Y:S01]  /*21860*/  STS.U16 [R223+UR7+0x8200], R11 ;  /* 0x0082000bdf007988 */ /* 0x0003e20008000407 */
[----:B0-----:R-:W-:Y:S02]  /*21870*/  @!P1 IMAD.MOV.U32 R4, RZ, RZ, R228 ;  /* 0x000000ffff049224 */ /* 0x001fe400078e00e4 */
[----:B------:R-:W-:Y:S01]  /*21880*/  @!P1 IMAD.MOV.U32 R5, RZ, RZ, R229 ;  /* 0x000000ffff059224 */ /* 0x000fe200078e00e5 */
[----:B-1----:R-:W-:-:S04]  /*21890*/  PRMT R11, RZ, 0x7610, R11 ;  /* 0x00007610ff0b7816 */ /* 0x002fc8000000000b */
[----:B------:R0:W2:Y:S04]  /*218a0*/  @!P1 LDG.E.U16 R12, desc[UR40][R4.64] ;  /* 0x00000028040c9981 */ /* 0x0000a8000c1e1500 */
[----:B------:R1:W-:Y:S01]  /*218b0*/  STS.U16 [R223+UR7+0x8600], R10 ;  /* 0x0086000adf007988 */ /* 0x0003e20008000407 */
[----:B0-----:R-:W-:Y:S02]  /*218c0*/  @!P1 IMAD.MOV.U32 R4, RZ, RZ, R226 ;  /* 0x000000ffff049224 */ /* 0x001fe400078e00e2 */
[----:B------:R-:W-:Y:S01]  /*218d0*/  @!P1 IMAD.MOV.U32 R5, RZ, RZ, R227 ;  /* 0x000000ffff059224 */ /* 0x000fe200078e00e3 */
[----:B-1----:R-:W-:-:S04]  /*218e0*/  PRMT R10, RZ, 0x7610, R10 ;  /* 0x00007610ff0a7816 */ /* 0x002fc8000000000a */
[----:B------:R3:W2:Y:S02]  /*218f0*/  @!P1 LDG.E.U16 R11, desc[UR40][R4.64] ;  /* 0x00000028040b9981 */ /* 0x0006a4000c1e1500 */
[----:B---3--:R-:W-:Y:S02]  /*21900*/  @!P1 IMAD.MOV.U32 R4, RZ, RZ, R224 ;  /* 0x000000ffff049224 */ /* 0x008fe400078e00e0 */
[----:B------:R-:W-:Y:S01]  /*21910*/  @!P1 IMAD.MOV.U32 R5, RZ, RZ, R225 ;  /* 0x000000ffff059224 */ /* 0x000fe200078e00e1 */
[----:B------:R-:W3:Y:S04]  /*21920*/  LDL R224, [R1+0x224] ;  /* 0x0002240001e07983 */ /* 0x000ee80000100800 */
[----:B------:R-:W3:Y:S04]  /*21930*/  LDL R225, [R1+0x220] ;  /* 0x0002200001e17983 */ /* 0x000ee80000100800 */
[----:B------:R4:W3:Y:S02]  /*21940*/  @!P1 LDG.E.U16 R10, desc[UR40][R4.64] ;  /* 0x00000028040a9981 */ /* 0x0008e4000c1e1500 */
[----:B----4-:R-:W-:-:S02]  /*21950*/  @!P1 IMAD.MOV.U32 R4, RZ, RZ, R222 ;  /* 0x000000ffff049224 */ /* 0x010fc400078e00de */
[----:B------:R-:W4:Y:S04]  /*21960*/  LDL.LU R222, [R1+0x204] ;  /* 0x0002040001de7983 */ /* 0x000f280000300800 */
[----:B------:R-:W-:Y:S04]  /*21970*/  STL.64 [R1+0x1278], R150 ;  /* 0x0012789601007387 */ /* 0x000fe80000100a00 */
[----:B------:R-:W-:Y:S04]  /*21980*/  STL.64 [R1+0x1270], R148 ;  /* 0x0012709401007387 */ /* 0x000fe80000100a00 */
[----:B------:R0:W-:Y:S04]  /*21990*/  STS.U16 [R223+UR7+0x8a00], R9 ;  /* 0x008a0009df007988 */ /* 0x0001e80008000407 */
[----:B------:R1:W-:Y:S01]  /*219a0*/  STS.U16 [R223+UR7+0x8e00], R8 ;  /* 0x008e0008df007988 */ /* 0x0003e20008000407 */
[----:B0-----:R-:W-:-:S02]  /*219b0*/  PRMT R9, RZ, 0x7610, R9 ;  /* 0x00007610ff097816 */ /* 0x001fc40000000009 */
[----:B-1----:R-:W-:Y:S01]  /*219c0*/  PRMT R8, RZ, 0x7610, R8 ;  /* 0x00007610ff087816 */ /* 0x002fe20000000008 */
[----:B------:R0:W-:Y:S04]  /*219d0*/  STS.U16 [R223+UR7+0x9200], R7 ;  /* 0x00920007df007988 */ /* 0x0001e80008000407 */
[----:B------:R1:W-:Y:S01]  /*219e0*/  STS.U16 [R223+UR7+0x9600], R6 ;  /* 0x00960006df007988 */ /* 0x0003e20008000407 */
[----:B0-----:R-:W-:Y:S02]  /*219f0*/  PRMT R7, RZ, 0x7610, R7 ;  /* 0x00007610ff077816 */ /* 0x001fe40000000007 */
[----:B-1----:R-:W-:Y:S01]  /*21a00*/  PRMT R6, RZ, 0x7610, R6 ;  /* 0x00007610ff067816 */ /* 0x002fe20000000006 */
[----:B------:R0:W-:Y:S02]  /*21a10*/  STS.U16 [R223+UR7+0x9a00], R3 ;  /* 0x009a0003df007988 */ /* 0x0001e40008000407 */
[----:B0-----:R-:W-:-:S02]  /*21a20*/  PRMT R3, RZ, 0x7610, R3 ;  /* 0x00007610ff037816 */ /* 0x001fc40000000003 */
[----:B--2---:R-:W-:Y:S04]  /*21a30*/  STL.64 [R1+0x1268], R146 ;  /* 0x0012689201007387 */ /* 0x004fe80000100a00 */
[----:B------:R-:W-:Y:S04]  /*21a40*/  STL.64 [R1+0x1260], R144 ;  /* 0x0012609001007387 */ /* 0x000fe80000100a00 */
        /* <DEDUP_REMOVED lines=42> */
[----:B------:R-:W-:Y:S01]  /*21cf0*/  STL.64 [R1+0x1108], R58 ;  /* 0x0011083a01007387 */ /* 0x000fe20000100a00 */
[----:B------:R-:W-:-:S03]  /*21d00*/  @!P1 IMAD.MOV.U32 R5, RZ, RZ, R139 ;  /* 0x000000ffff059224 */ /* 0x000fc600078e008b */
        /* <DEDUP_REMOVED lines=8> */
[----:B------:R0:W2:Y:S04]  /*21d90*/  @!P1 LDG.E.U16 R9, desc[UR40][R4.64] ;  /* 0x0000002804099981 */ /* 0x0000a8000c1e1500 */
[----:B------:R-:W-:Y:S04]  /*21da0*/  STL.64 [R1+0x10c0], R40 ;  /* 0x0010c02801007387 */ /* 0x000fe80000100a00 */
[----:B------:R-:W-:Y:S01]  /*21db0*/  STL.64 [R1+0x10b8], R38 ;  /* 0x0010b82601007387 */ /* 0x000fe20000100a00 */
[----:B0-----:R-:W-:-:S02]  /*21dc0*/  @!P1 IMAD.MOV.U32 R4, RZ, RZ, R136 ;  /* 0x000000ffff049224 */ /* 0x001fc400078e0088 */
[----:B------:R-:W-:Y:S01]  /*21dd0*/  @!P1 IMAD.MOV.U32 R5, RZ, RZ, R147 ;  /* 0x000000ffff059224 */ /* 0x000fe200078e0093 */
        /* <DEDUP_REMOVED lines=9> */
[----:B------:R0:W-:Y:S04]  /*21e70*/  STL.64 [R1+0x1080], R24 ;  /* 0x0010801801007387 */ /* 0x0001e80000100a00 */
[----:B------:R-:W-:Y:S04]  /*21e80*/  STL [R1+0xf9c], R2 ;  /* 0x000f9c0201007387 */ /* 0x000fe80000100800 */
[----:B------:R3:W2:Y:S04]  /*21e90*/  @!P1 LDG.E.U16 R7, desc[UR40][R4.64] ;  /* 0x0000002804079981 */ /* 0x0006a8000c1e1500 */
[----:B0-----:R-:W2:Y:S04]  /*21ea0*/  LDL.LU.64 R24, [R1] ;  /* 0x0000000001187983 */ /* 0x001ea80000300a00 */
[----:B------:R-:W2:Y:S01]  /*21eb0*/  LDL.LU.64 R26, [R1+0x8] ;  /* 0x00000800011a7983 */ /* 0x000ea20000300a00 */
[----:B---3--:R-:W-:-:S03]  /*21ec0*/  @!P1 IMAD.MOV.U32 R4, RZ, RZ, R224 ;  /* 0x000000ffff049224 */ /* 0x008fc600078e00e0 */
[----:B------:R-:W3:Y:S01]  /*21ed0*/  LDL.LU.64 R28, [R1+0x10] ;  /* 0x00001000011c7983 */ /* 0x000ee20000300a00 */
[----:B------:R-:W-:-:S03]  /*21ee0*/  @!P1 IMAD.MOV.U32 R5, RZ, RZ, R225 ;  /* 0x000000ffff059224 */ /* 0x000fc600078e00e1 */
[----:B------:R-:W3:Y:S04]  /*21ef0*/  LDL.LU.64 R30, [R1+0x18] ;  /* 0x00001800011e7983 */ /* 0x000ee80000300a00 */
[----:B------:R-:W3:Y:S04]  /*21f00*/  LDL.LU.64 R32, [R1+0x20] ;  /* 0x0000200001207983 */ /* 0x000ee80000300a00 */
[----:B------:R-:W3:Y:S04]  /*21f10*/  LDL.LU.64 R34, [R1+0x28] ;  /* 0x0000280001227983 */ /* 0x000ee80000300a00 */
[----:B------:R-:W3:Y:S04]  /*21f20*/  LDL.LU.64 R36, [R1+0x30] ;  /* 0x0000300001247983 */ /* 0x000ee80000300a00 */
[----:B------:R-:W3:Y:S04]  /*21f30*/  LDL.LU.64 R38, [R1+0x38] ;  /* 0x0000380001267983 */ /* 0x000ee80000300a00 */
[----:B------:R4:W3:Y:S04]  /*21f40*/  @!P1 LDG.E.U16 R6, desc[UR40][R4.64] ;  /* 0x0000002804069981 */ /* 0x0008e8000c1e1500 */
[----:B------:R-:W3:Y:S04]  /*21f50*/  LDL.LU.64 R40, [R1+0x40] ;  /* 0x0000400001287983 */ /* 0x000ee80000300a00 */
[----:B------:R-:W3:Y:S01]  /*21f60*/  LDL.LU.64 R42, [R1+0x48] ;  /* 0x00004800012a7983 */ /* 0x000ee20000300a00 */
[----:B----4-:R-:W-:-:S02]  /*21f70*/  @!P1 IMAD.MOV.U32 R4, RZ, RZ, R222 ;  /* 0x000000ffff049224 */ /* 0x010fc400078e00de */
[----:B------:R-:W-:Y:S01]  /*21f80*/  @!P1 IMAD.MOV.U32 R5, RZ, RZ, R2 ;  /* 0x000000ffff059224 */ /* 0x000fe200078e0002 */
[----:B------:R-:W4:Y:S04]  /*21f90*/  LDL.LU.64 R44, [R1+0x50] ;  /* 0x00005000012c7983 */ /* 0x000f280000300a00 */
[----:B------:R-:W4:Y:S04]  /*21fa0*/  LDL.LU.64 R46, [R1+0x58] ;  /* 0x00005800012e7983 */ /* 0x000f280000300a00 */
[----:B------:R-:W4:Y:S04]  /*21fb0*/  LDL.LU.64 R48, [R1+0x60] ;  /* 0x0000600001307983 */ /* 0x000f280000300a00 */
[----:B------:R-:W4:Y:S04]  /*21fc0*/  LDL.LU.64 R50, [R1+0x68] ;  /* 0x0000680001327983 */ /* 0x000f280000300a00 */
[----:B------:R-:W4:Y:S04]  /*21fd0*/  @!P1 LDG.E.U16 R3, desc[UR40][R4.64] ;  /* 0x0000002804039981 */ /* 0x000f28000c1e1500 */
[----:B------:R-:W4:Y:S04]  /*21fe0*/  LDL.LU.64 R52, [R1+0x70] ;  /* 0x0000700001347983 */ /* 0x000f280000300a00 */
        /* <DEDUP_REMOVED lines=73> */
[----:B------:R0:W-:Y:S02]  /*22480*/  STS.U16 [R223+UR7+0xfe00], R16 ;  /* 0x00fe0010df007988 */ /* 0x0001e40008000407 */
[----:B0-----:R-:W0:Y:S02]  /*22490*/  S2R R223, SR_TID.X ;  /* 0x0000000000df7919 */ /* 0x001e240000002100 */
[----:B0-----:R-:W-:-:S02]  /*224a0*/  LOP3.LUT R224, R223, 0x3f, RZ, 0xc0, !PT ;  /* 0x0000003fdfe07812 */ /* 0x001fc400078ec0ff */
[----:B------:R-:W-:-:S03]  /*224b0*/  LOP3.LUT P0, RZ, R223, 0x40, RZ, 0xc0, !PT ;  /* 0x00000040dfff7812 */ /* 0x000fc6000780c0ff */
[----:B------:R-:W-:Y:S01]  /*224c0*/  IMAD.SHL.U32 R224, R224, 0x2, RZ ;  /* 0x00000002e0e07824 */ /* 0x000fe200078e00ff */
[----:B------:R-:W-:-:S04]  /*224d0*/  SEL R223, RZ, 0x90, !P0 ;  /* 0x00000090ffdf7807 */ /* 0x000fc80004000000 */
[----:B------:R-:W-:-:S04]  /*224e0*/  LOP3.LUT R223, R223, R224, RZ, 0x3c, !PT ;  /* 0x000000e0dfdf7212 */ /* 0x000fc800078e3cff */
[----:B------:R-:W-:-:S05]  /*224f0*/  LOP3.LUT R223, R223, 0x60, RZ, 0x3c, !PT ;  /* 0x00000060dfdf7812 */ /* 0x000fca00078e3cff */
        /* <DEDUP_REMOVED lines=58> */
[----:B------:R1:W-:Y:S04]  /*228a0*/  STS.U16 [R223+UR7+0xeb00], R10 ;  /* 0x00eb000adf007988 */ /* 0x0003e80008000407 */
[----:B--2---:R2:W-:Y:S04]  /*228b0*/  STS.U16 [R223+UR7+0xef00], R9 ;  /* 0x00ef0009df007988 */ /* 0x0045e80008000407 */
[----:B------:R2:W-:Y:S04]  /*228c0*/  STS.U16 [R223+UR7+0xf300], R8 ;  /* 0x00f30008df007988 */ /* 0x0005e80008000407 */
[----:B------:R-:W-:Y:S04]  /*228d0*/  STS.U16 [R223+UR7+0xf700], R7 ;  /* 0x00f70007df007988 */ /* 0x000fe80008000407 */
[----:B---3--:R-:W-:Y:S04]  /*228e0*/  STS.U16 [R223+UR7+0xfb00], R6 ;  /* 0x00fb0006df007988 */ /* 0x008fe80008000407 */
[----:B----4-:R-:W-:Y:S01]  /*228f0*/  STS.U16 [R223+UR7+0xff00], R3 ;  /* 0x00ff0003df007988 */ /* 0x010fe20008000407 */
[----:B------:R3:W-:Y:S06]  /*22900*/  MEMBAR.ALL.CTA ;  /* 0x0000000000007992 */ /* 0x0007ec0000008000 */
[----:B---3--:R-:W3:Y:S02]  /*22910*/  FENCE.VIEW.ASYNC.S ;  /* 0x00000000000073c6 */ /* 0x008ee40000000000 */
[----:B---3--:R-:W-:Y:S06]  /*22920*/  BAR.SYNC.DEFER_BLOCKING 0x0 ;  /* 0x0000000000007b1d */ /* 0x008fec0000010000 */
[----:B------:R-:W-:Y:S01]  /*22930*/  UMOV UR39, 0x40000040 ;  /* 0x4000004000277882 */ /* 0x000fe20000000000 */
[----:B------:R-:W-:-:S06]  /*22940*/  WARPGROUP.ARRIVE ;  /* 0x00000000000079c5 */ /* 0x000fcc0000000000 */
[----:B------:R-:W-:Y:S03]  /*22950*/  HGMMA.64x256x16.F32 R24, gdesc[UR36].tnspA, R24, gsb0 ;  /* 0x23e00000241879f0 */ /* 0x000fe60008000818 */
[----:B------:R-:W-:Y:S02]  /*22960*/  WARPGROUP.DEPBAR.LE gsb0, 0x0 ;  /* 0x00008000000079c5 */ /* 0x000fe40000010000 */
[----:B------:R-:W-:-:S15]  /*22970*/  WARPGROUP.ARRIVE ;  /* 0x00000000000079c5 */ /* 0x000fde0000000000 */
[----:B------:R-:W-:-:S08]  /*22980*/  NOP ;  /* 0x0000000000007918 */ /* 0x000fd00000000000 */
        /* <DEDUP_REMOVED lines=10> */
[----:B------:R-:W-:Y:S04]  /*22a30*/  STL.64 [R1], R24 ;  /* 0x0000001801007387 */ /* 0x000fe80000100a00 */
        /* <DEDUP_REMOVED lines=61> */
[----:B0-----:R-:W-:-:S03]  /*22e10*/  IMAD.MOV.U32 R11, RZ, RZ, R147 ;  /* 0x000000ffff0b7224 */ /* 0x001fc600078e0093 */
[----:B------:R-:W-:Y:S01]  /*22e20*/  STL.64 [R1+0x1f0], R148 ;  /* 0x0001f09401007387 */ /* 0x000fe20000100a00 */
[----:B-1----:R-:W-:-:S03]  /*22e30*/  IMAD.MOV.U32 R10, RZ, RZ, R146 ;  /* 0x000000ffff0a7224 */ /* 0x002fc600078e0092 */
[----:B------:R0:W-:Y:S01]  /*22e40*/  STL.64 [R1+0x1f8], R150 ;  /* 0x0001f89601007387 */ /* 0x0001e20000100a00 */
[----:B--2---:R-:W-:Y:S02]  /*22e50*/  IMAD.MOV.U32 R9, RZ, RZ, R145 ;  /* 0x000000ffff097224 */ /* 0x004fe400078e0091 */
[----:B------:R-:W-:Y:S02]  /*22e60*/  IMAD.MOV.U32 R8, RZ, RZ, R144 ;  /* 0x000000ffff087224 */ /* 0x000fe400078e0090 */
[----:B------:R-:W-:Y:S02]  /*22e70*/  IMAD.MOV.U32 R252, RZ, RZ, R141 ;  /* 0x000000fffffc7224 */ /* 0x000fe400078e008d */
[----:B------:R-:W-:Y:S01]  /*22e80*/  IMAD.MOV.U32 R251, RZ, RZ, R140 ;  /* 0x000000fffffb7224 */ /* 0x000fe200078e008c */
[----:B0-----:R-:W2:Y:S04]  /*22e90*/  LDL.LU.64 R150, [R1+0x1278] ;  /* 0x0012780001967983 */ /* 0x001ea80000300a00 */
[----:B------:R-:W3:Y:S01]  /*22ea0*/  LDL.LU.64 R148, [R1+0x1270] ;  /* 0x0012700001947983 */ /* 0x000ee20000300a00 */
[----:B------:R-:W-:-:S03]  /*22eb0*/  IMAD.MOV.U32 R15, RZ, RZ, R139 ;  /* 0x000000ffff0f7224 */ /* 0x000fc600078e008b */
[----:B------:R-:W4:Y:S01]  /*22ec0*/  LDL.LU.64 R146, [R1+0x1268] ;  /* 0x0012680001927983 */ /* 0x000f220000300a00 */
[----:B------:R-:W-:-:S03]  /*22ed0*/  IMAD.MOV.U32 R14, RZ, RZ, R138 ;  /* 0x000000ffff0e7224 */ /* 0x000fc600078e008a */
[----:B------:R-:W2:Y:S01]  /*22ee0*/  LDL.LU.64 R144, [R1+0x1260] ;  /* 0x0012600001907983 */ /* 0x000ea20000300a00 */
[----:B------:R-:W-:-:S03]  /*22ef0*/  IMAD.MOV.U32 R13, RZ, RZ, R137 ;  /* 0x000000ffff0d7224 */ /* 0x000fc600078e0089 */
[----:B------:R-:W3:Y:S01]  /*22f00*/  LDL.LU.64 R142, [R1+0x1258] ;  /* 0x00125800018e7983 */ /* 0x000ee20000300a00 */
[----:B------:R-:W-:-:S03]  /*22f10*/  IMAD.MOV.U32 R12, RZ, RZ, R136 ;  /* 0x000000ffff0c7224 */ /* 0x000fc600078e0088 */
[----:B------:R-:W4:Y:S01]  /*22f20*/  LDL.LU.64 R140, [R1+0x1250] ;  /* 0x00125000018c7983 */ /* 0x000f220000300a00 */
[----:B------:R-:W-:Y:S02]  /*22f30*/  IMAD.MOV.U32 R250, RZ, RZ, R135 ;  /* 0x000000fffffa7224 */ /* 0x000fe400078e0087 */
[----:B------:R-:W-:Y:S01]  /*22f40*/  IMAD.MOV.U32 R249, RZ, RZ, R134 ;  /* 0x000000fffff97224 */ /* 0x000fe200078e0086 */
[----:B------:R-:W2:Y:S01]  /*22f50*/  LDL.LU.64 R138, [R1+0x1248] ;  /* 0x00124800018a7983 */ /* 0x000ea20000300a00 */
[----:B------:R-:W-:Y:S02]  /*22f60*/  IMAD.MOV.U32 R248, RZ, RZ, R133 ;  /* 0x000000fffff87224 */ /* 0x000fe400078e0085 */
[----:B------:R-:W-:Y:S01]  /*22f70*/  IMAD.MOV.U32 R247, RZ, RZ, R132 ;  /* 0x000000fffff77224 */ /* 0x000fe200078e0084 */
[----:B------:R-:W3:Y:S01]  /*22f80*/  LDL.LU.64 R136, [R1+0x1240] ;  /* 0x0012400001887983 */ /* 0x000ee20000300a00 */
[----:B------:R-:W-:Y:S02]  /*22f90*/  IMAD.MOV.U32 R19, RZ, RZ, R131 ;  /* 0x000000ffff137224 */ /* 0x000fe400078e0083 */
[----:B------:R-:W-:Y:S01]  /*22fa0*/  IMAD.MOV.U32 R18, RZ, RZ, R130 ;  /* 0x000000ffff127224 */ /* 0x000fe200078e0082 */
[----:B------:R-:W4:Y:S01]  /*22fb0*/  LDL.LU.64 R134, [R1+0x1238] ;  /* 0x0012380001867983 */ /* 0x000f220000300a00 */
[----:B------:R-:W-:-:S02]  /*22fc0*/  IMAD.MOV.U32 R17, RZ, RZ, R129 ;  /* 0x000000ffff117224 */ /* 0x000fc400078e0081 */
[----:B------:R-:W-:Y:S01]  /*22fd0*/  IMAD.MOV.U32 R16, RZ, RZ, R128 ;  /* 0x000000ffff107224 */ /* 0x000fe200078e0080 */
[----:B------:R-:W2:Y:S01]  /*22fe0*/  LDL.LU.64 R132, [R1+0x1230] ;  /* 0x0012300001847983 */ /* 0x000ea20000300a00 */
[----:B------:R-:W-:Y:S02]  /*22ff0*/  IMAD.MOV.U32 R246, RZ, RZ, R127 ;  /* 0x000000fffff67224 */ /* 0x000fe400078e007f */
[----:B------:R-:W-:Y:S01]  /*23000*/  IMAD.MOV.U32 R245, RZ, RZ, R126 ;  /* 0x000000fffff57224 */ /* 0x000fe200078e007e */
[----:B------:R-:W3:Y:S04]  /*23010*/  LDL.LU.64 R130, [R1+0x1228] ;  /* 0x0012280001827983 */ /* 0x000ee80000300a00 */
[----:B------:R-:W4:Y:S04]  /*23020*/  LDL.LU.64 R128, [R1+0x1220] ;  /* 0x0012200001807983 */ /* 0x000f280000300a00 */
[----:B------:R-:W2:Y:S01]  /*23030*/  LDL.LU.64 R126, [R1+0x1218] ;  /* 0x00121800017e7983 */ /* 0x000ea20000300a00 */
[----:B------:R-:W-:-:S02]  /*23040*/  IMAD.MOV.U32 R244, RZ, RZ, R125 ;  /* 0x000000fffff47224 */ /* 0x000fc400078e007d */
[----:B------:R-:W-:Y:S02]  /*23050*/  IMAD.MOV.U32 R243, RZ, RZ, R124 ;  /* 0x000000fffff37224 */ /* 0x000fe400078e007c */
[----:B------:R-:W-:Y:S01]  /*23060*/  IMAD.MOV.U32 R23, RZ, RZ, R123 ;  /* 0x000000ffff177224 */ /* 0x000fe200078e007b */
[----:B------:R-:W2:Y:S01]  /*23070*/  LDL.LU.64 R124, [R1+0x1210] ;  /* 0x00121000017c7983 */ /* 0x000ea20000300a00 */
[----:B------:R-:W-:Y:S02]  /*23080*/  IMAD.MOV.U32 R22, RZ, RZ, R122 ;  /* 0x000000ffff167224 */ /* 0x000fe400078e007a */
[----:B------:R-:W-:Y:S01]  /*23090*/  IMAD.MOV.U32 R21, RZ, RZ, R121 ;  /* 0x000000ffff157224 */ /* 0x000fe200078e0079 */
[----:B------:R-:W2:Y:S01]  /*230a0*/  LDL.LU.64 R122, [R1+0x1208] ;  /* 0x00120800017a7983 */ /* 0x000ea20000300a00 */
[----:B------:R-:W-:Y:S02]  /*230b0*/  IMAD.MOV.U32 R20, RZ, RZ, R120 ;  /* 0x000000ffff147224 */ /* 0x000fe400078e0078 */
[----:B------:R-:W-:Y:S01]  /*230c0*/  IMAD.MOV.U32 R242, RZ, RZ, R119 ;  /* 0x000000fffff27224 */ /* 0x000fe200078e0077 */
[----:B------:R-:W2:Y:S01]  /*230d0*/  LDL.LU.64 R120, [R1+0x1200] ;  /* 0x0012000001787983 */ /* 0x000ea20000300a00 */
[----:B------:R-:W-:-:S02]  /*230e0*/  IMAD.MOV.U32 R240, RZ, RZ, R118 ;  /* 0x000000fffff07224 */ /* 0x000fc400078e0076 */
        /* <DEDUP_REMOVED lines=141> */
[----:B------:R-:W-:-:S03]  /*239c0*/  IMAD.MOV.U32 R3, RZ, RZ, R24 ;  /* 0x000000ffff037224 */ /* 0x000fc600078e0018 */
[----:B------:R-:W2:Y:S04]  /*239d0*/  LDL.LU.64 R24, [R1+0x1080] ;  /* 0x0010800001187983 */ /* 0x000ea80000300a00 */
[----:B------:R0:W-:Y:S04]  /*239e0*/  STL [R1+0x1014], R239 ;  /* 0x001014ef01007387 */ /* 0x0001e80000100800 */
[----:B------:R-:W-:Y:S04]  /*239f0*/  STL [R1+0x1010], R240 ;  /* 0x001010f001007387 */ /* 0x000fe80000100800 */
[----:B------:R-:W-:Y:S01]  /*23a00*/  STL [R1+0x100c], R241 ;  /* 0x00100cf101007387 */ /* 0x000fe20000100800 */
[----:B0-----:R-:W0:Y:S03]  /*23a10*/  LDC R239, c[0x0][0x230] ;  /* 0x00008c00ffef7b82 */ /* 0x001e260000000800 */
        /* <DEDUP_REMOVED lines=22> */
[----:B------:R1:W-:Y:S04]  /*23b80*/  STL [R1+0xfb0], R15 ;  /* 0x000fb00f01007387 */ /* 0x0003e80000100800 */
[----:B------:R-:W-:Y:S04]  /*23b90*/  STL [R1+0xfac], R8 ;  /* 0x000fac0801007387 */ /* 0x000fe80000100800 */
[----:B------:R2:W-:Y:S01]  /*23ba0*/  STL [R1+0xfa8], R9 ;  /* 0x000fa80901007387 */ /* 0x0005e20000100800 */
[----:B----4-:R-:W-:-:S02]  /*23bb0*/  IMAD.MOV.U32 R14, RZ, RZ, R129 ;  /* 0x000000ffff0e7224 */ /* 0x010fc400078e0081 */
[----:B-1----:R-:W-:Y:S02]  /*23bc0*/  IMAD.MOV.U32 R15, RZ, RZ, R128 ;  /* 0x000000ffff0f7224 */ /* 0x002fe400078e0080 */
[----:B---3--:R-:W-:Y:S02]  /*23bd0*/  IMAD.MOV.U32 R252, RZ, RZ, R130 ;  /* 0x000000fffffc7224 */ /* 0x008fe400078e0082 */
[----:B--2---:R-:W-:Y:S02]  /*23be0*/  IMAD.MOV.U32 R9, RZ, RZ, R127 ;  /* 0x000000ffff097224 */ /* 0x004fe400078e007f */
[----:B------:R-:W2:Y:S01]  /*23bf0*/  LDL.LU R127, [R1+0x1078] ;  /* 0x00107800017f7983 */ /* 0x000ea20000300800 */
[----:B------:R-:W-:-:S03]  /*23c00*/  IMAD.MOV.U32 R13, RZ, RZ, R131 ;  /* 0x000000ffff0d7224 */ /* 0x000fc600078e0083 */
[----:B------:R-:W2:Y:S01]  /*23c10*/  LDL.LU R128, [R1+0x1074] ;  /* 0x0010740001807983 */ /* 0x000ea20000300800 */
[----:B------:R-:W-:-:S03]  /*23c20*/  IMAD.MOV.U32 R8, RZ, RZ, R2 ;  /* 0x000000ffff087224 */ /* 0x000fc600078e0002 */
[----:B------:R-:W2:Y:S01]  /*23c30*/  LDL.LU R129, [R1+0x1070] ;  /* 0x0010700001817983 */ /* 0x000ea20000300800 */
[----:B------:R-:W-:-:S03]  /*23c40*/  IMAD.MOV.U32 R12, RZ, RZ, R132 ;  /* 0x000000ffff0c7224 */ /* 0x000fc600078e0084 */
[----:B------:R-:W2:Y:S01]  /*23c50*/  LDL.LU R130, [R1+0x106c] ;  /* 0x00106c0001827983 */ /* 0x000ea20000300800 */
[----:B------:R-:W-:Y:S02]  /*23c60*/  IMAD.MOV.U32 R251, RZ, RZ, R0 ;  /* 0x000000fffffb7224 */ /* 0x000fe400078e0000 */
[----:B------:R-:W-:Y:S01]  /*23c70*/  IMAD.MOV.U32 R2, RZ, RZ, R133 ;  /* 0x000000ffff027224 */ /* 0x000fe200078e0085 */
[----:B------:R-:W2:Y:S01]  /*23c80*/  LDL.LU R131, [R1+0x1068] ;  /* 0x0010680001837983 */ /* 0x000ea20000300800 */
[----:B------:R-:W-:-:S03]  /*23c90*/  IMAD.MOV.U32 R0, RZ, RZ, R134 ;  /* 0x000000ffff007224 */ /* 0x000fc600078e0086 */
        /* <DEDUP_REMOVED lines=34> */
[----:B------:R-:W2:Y:S04]  /*23ec0*/  LDL.LU R149, [R1+0x1020] ;  /* 0x0010200001957983 */ /* 0x000ea80000300800 */
[----:B------:R-:W2:Y:S04]  /*23ed0*/  LDL.LU R150, [R1+0x101c] ;  /* 0x00101c0001967983 */ /* 0x000ea80000300800 */
[----:B------:R-:W2:Y:S04]  /*23ee0*/  LDL.LU R151, [R1+0x1018] ;  /* 0x0010180001977983 */ /* 0x000ea80000300800 */
[----:B------:R-:W3:Y:S04]  /*23ef0*/  LDL.LU R19, [R1+0x224] ;  /* 0x0002240001137983 */ /* 0x000ee80000300800 */
[----:B------:R-:W4:Y:S04]  /*23f00*/  LDL.LU R250, [R1+0x248] ;  /* 0x0002480001fa7983 */ /* 0x000f280000300800 */
[----:B------:R1:W-:Y:S04]  /*23f10*/  STL [R1+0xfa4], R10 ;  /* 0x000fa40a01007387 */ /* 0x0003e80000100800 */
[----:B-1----:R-:W2:Y:S01]  /*23f20*/  LDL.LU R10, [R1+0x5f0] ;  /* 0x0005f000010a7983 */ /* 0x002ea20000300800 */
[----:B0-----:R-:W-:-:S03]  /*23f30*/  VIADD R239, R239, 0x3f ;  /* 0x0000003fefef7836 */ /* 0x001fc60000000000 */
[----:B------:R0:W-:Y:S01]  /*23f40*/  STL [R1+0xfa0], R11 ;  /* 0x000fa00b01007387 */ /* 0x0001e20000100800 */
[----:B------:R-:W-:Y:S01]  /*23f50*/  UIADD3 UR4, UR4, 0x1, URZ ;  /* 0x0000000104047890 */ /* 0x000fe2000fffe03f */
[----:B0-----:R-:W-:-:S04]  /*23f60*/  SHF.R.S32.HI R11, RZ, 0x1f, R239 ;  /* 0x0000001fff0b7819 */ /* 0x001fc800000114ef */
[----:B------:R-:W-:Y:S02]  /*23f70*/  LEA.HI R11, R11, R239, RZ, 0x6 ;  /* 0x000000ef0b0b7211 */ /* 0x000fe400078f30ff */
[----:B------:R0:W5:Y:S02]  /*23f80*/  LDL.LU R239, [R1+0x1014] ;  /* 0x0010140001ef7983 */ /* 0x0001640000300800 */
[----:B------:R-:W-:-:S04]  /*23f90*/  SHF.R.S32.HI R11, RZ, 0x6, R11 ;  /* 0x00000006ff0b7819 */ /* 0x000fc8000001140b */
[----:B------:R-:W-:Y:S02]  /*23fa0*/  ISETP.NE.U32.AND P0, PT, R11, UR4, PT ;  /* 0x000000040b007c0c */ /* 0x000fe4000bf05070 */
[----:B------:R-:W3:Y:S01]  /*23fb0*/  LDL.LU R11, [R1+0x6d8] ;  /* 0x0006d800010b7983 */ /* 0x000ee20000300800 */
[----:B--2---:R-:W-:-:S05]  /*23fc0*/  IADD3 R10, P3, R10, UR44, RZ ;  /* 0x0000002c0a0a7c10 */ /* 0x004fca000ff7e0ff */
[----:B------:R1:W-:Y:S04]  /*23fd0*/  STL [R1+0x5f0], R10 ;  /* 0x0005f00a01007387 */ /* 0x0003e80000100800 */
[----:B-1----:R-:W2:Y:S01]  /*23fe0*/  LDL.LU R10, [R1+0x6d4] ;  /* 0x0006d400010a7983 */ /* 0x002ea20000300800 */
[----:B---3--:R-:W-:-:S05]  /*23ff0*/  IADD3 R11, P2, R11, UR44, RZ ;  /* 0x0000002c0b0b7c10 */ /* 0x008fca000ff5e0ff */
[----:B------:R1:W-:Y:S04]  /*24000*/  STL [R1+0x6d8], R11 ;  /* 0x0006d80b01007387 */ /* 0x0003e80000100800 */
[----:B-1----:R-:W3:Y:S01]  /*24010*/  LDL.LU R11, [R1+0x6d0] ;  /* 0x0006d000010b7983 */ /* 0x002ee20000300800 */
        /* <DEDUP_REMOVED lines=12> */
[----:B--2---:R-:W-:-:S05]  /*240e0*/  IADD3.X R10, R10, UR42, RZ, P3, !PT ;  /* 0x0000002a0a0a7c10 */ /* 0x004fca0009ffe4ff */
        /* <DEDUP_REMOVED lines=183> */
[----:B------:R-:W-:Y:S01]  /*24c60*/  STL [R1+0xaec], R11 ;  /* 0x000aec0b01007387 */ /* 0x000fe20000100800 */
[----:B--2---:R-:W-:-:S05]  /*24c70*/  IADD3.X R10, R10, UR6, RZ, P2, !PT ;  /* 0x000000060a0a7c10 */ /* 0x004fca00097fe4ff */
[----:B------:R1:W-:Y:S04]  /*24c80*/  STL [R1+0x6fc], R10 ;  /* 0x0006fc0a01007387 */ /* 0x0003e80000100800 */
[----:B-1----:R-:W2:Y:S04]  /*24c90*/  LDL.LU R10, [R1+0xae8] ;  /* 0x000ae800010a7983 */ /* 0x002ea80000300800 */
[----:B------:R-:W3:Y:S01]  /*24ca0*/  LDL.LU R11, [R1+0x5f4] ;  /* 0x0005f400010b7983 */ /* 0x000ee20000300800 */
[----:B--2---:R-:W-:-:S05]  /*24cb0*/  IADD3 R10, P2, R10, UR43, RZ ;  /* 0x0000002b0a0a7c10 */ /* 0x004fca000ff5e0ff */
[----:B------:R1:W-:Y:S04]  /*24cc0*/  STL [R1+0xae8], R10 ;  /* 0x000ae80a01007387 */ /* 0x0003e80000100800 */
[----:B-1----:R-:W2:Y:S01]  /*24cd0*/  LDL.LU R10, [R1+0xae4] ;  /* 0x000ae400010a7983 */ /* 0x002ea20000300800 */
[----:B---3--:R-:W-:-:S05]  /*24ce0*/  IADD3.X R11, R11, UR6, RZ, P1, !PT ;  /* 0x000000060b0b7c10 */ /* 0x008fca0008ffe4ff */
[----:B------:R1:W-:Y:S04]  /*24cf0*/  STL [R1+0x5f4], R11 ;  /* 0x0005f40b01007387 */ /* 0x0003e80000100800 */
[----:B-1----:R-:W3:Y:S01]  /*24d00*/  LDL.LU R11, [R1+0x6f4] ;  /* 0x0006f400010b7983 */ /* 0x002ee20000300800 */
        /* <DEDUP_REMOVED lines=502> */
[----:B------:R-:W-:Y:S01]  /*26c70*/  STL [R1+0x870], R11 ;  /* 0x0008700b01007387 */ /* 0x000fe20000100800 */
[----:B--2---:R-:W-:-:S05]  /*26c80*/  IADD3 R10, P1, R10, UR43, RZ ;  /* 0x0000002b0a0a7c10 */ /* 0x004fca000ff3e0ff */
[----:B------:R1:W-:Y:S04]  /*26c90*/  STL [R1+0x844], R10 ;  /* 0x0008440a01007387 */ /* 0x0003e80000100800 */
[----:B-1----:R-:W2:Y:S04]  /*26ca0*/  LDL.LU R10, [R1+0x868] ;  /* 0x00086800010a7983 */ /* 0x002ea80000300800 */
[----:B------:R-:W3:Y:S01]  /*26cb0*/  LDL.LU R11, [R1+0x83c] ;  /* 0x00083c00010b7983 */ /* 0x000ee20000300800 */
        /* <DEDUP_REMOVED lines=511> */
[----:B-1----:R-:W2:Y:S02]  /*28cb0*/  LDL.LU R10, [R1+0x474] ;  /* 0x00047400010a7983 */ /* 0x002ea40000300800 */
[----:B--2---:R-:W-:-:S05]  /*28cc0*/  IADD3 R10, P5, R10, UR43, RZ ;  /* 0x0000002b0a0a7c10 */ /* 0x004fca000ffbe0ff */
[----:B------:R1:W-:Y:S04]  /*28cd0*/  STL [R1+0x474], R10 ;  /* 0x0004740a01007387 */ /* 0x0003e80000100800 */
[----:B------:R-:W2:Y:S04]  /*28ce0*/  LDL.LU R11, [R1+0x498] ;  /* 0x00049800010b7983 */ /* 0x000ea80000300800 */
[----:B-1----:R-:W3:Y:S01]  /*28cf0*/  LDL.LU R10, [R1+0x46c] ;  /* 0x00046c00010a7983 */ /* 0x002ee20000300800 */
[----:B--2---:R-:W-:Y:S02]  /*28d00*/  IADD3.X R11, R11, UR6, RZ, P4, !PT ;  /* 0x000000060b0b7c10 */ /* 0x004fe4000a7fe4ff */
[----:B---3--:R-:W-:-:S03]  /*28d10*/  IADD3 R10, P4, R10, UR43, RZ ;  /* 0x0000002b0a0a7c10 */ /* 0x008fc6000ff9e0ff */
[----:B------:R1:W-:Y:S04]  /*28d20*/  STL [R1+0x498], R11 ;  /* 0x0004980b01007387 */ /* 0x0003e80000100800 */
[----:B------:R2:W-:Y:S04]  /*28d30*/  STL [R1+0x46c], R10 ;  /* 0x00046c0a01007387 */ /* 0x0005e80000100800 */
[----:B-1----:R-:W3:Y:S04]  /*28d40*/  LDL.LU R11, [R1+0x490] ;  /* 0x00049000010b7983 */ /* 0x002ee80000300800 */
[----:B--2---:R-:W2:Y:S01]  /*28d50*/  LDL.LU R10, [R1+0x464] ;  /* 0x00046400010a7983 */ /* 0x004ea20000300800 */
[----:B---3--:R-:W-:-:S02]  /*28d60*/  IADD3.X R11, R11, UR6, RZ, P3, !PT ;  /* 0x000000060b0b7c10 */ /* 0x008fc40009ffe4ff */
[----:B--2---:R-:W-:-:S03]  /*28d70*/  IADD3 R10, P3, R10, UR43, RZ ;  /* 0x0000002b0a0a7c10 */ /* 0x004fc6000ff7e0ff */
        /* <DEDUP_REMOVED lines=376> */
[----:B------:R-:W-:-:S02]  /*2a500*/  IADD3.X R240, R240, UR6, RZ, P5, !PT ;  /* 0x00000006f0f07c10 */ /* 0x000fc4000affe4ff */
[----:B------:R-:W-:Y:S02]  /*2a510*/  IADD3 R241, P5, R241, UR43, RZ ;  /* 0x0000002bf1f17c10 */ /* 0x000fe4000ffbe0ff */
[----:B------:R-:W-:Y:S02]  /*2a520*/  IADD3.X R242, R242, UR6, RZ, P4, !PT ;  /* 0x00000006f2f27c10 */ /* 0x000fe4000a7fe4ff */
[----:B------:R-:W-:Y:S02]  /*2a530*/  IADD3 R20, P4, R20, UR43, RZ ;  /* 0x0000002b14147c10 */ /* 0x000fe4000ff9e0ff */
[----:B------:R-:W-:Y:S02]  /*2a540*/  IADD3.X R243, R243, UR6, RZ, P3, !PT ;  /* 0x00000006f3f37c10 */ /* 0x000fe40009ffe4ff */
[----:B------:R-:W-:Y:S02]  /*2a550*/  IADD3 R21, P3, R21, UR43, RZ ;  /* 0x0000002b15157c10 */ /* 0x000fe4000ff7e0ff */
        /* <DEDUP_REMOVED lines=8> */
[----:B---3--:R-:W-:Y:S02]  /*2a5e0*/  IADD3.X R11, R11, UR6, RZ, P6, !PT ;  /* 0x000000060b0b7c10 */ /* 0x008fe4000b7fe4ff */
[----:B--2---:R-:W-:-:S03]  /*2a5f0*/  IADD3 R10, P6, R10, UR43, RZ ;  /* 0x0000002b0a0a7c10 */ /* 0x004fc6000ffde0ff */
[----:B------:R1:W-:Y:S04]  /*2a600*/  STL [R1+0x298], R11 ;  /* 0x0002980b01007387 */ /* 0x0003e80000100800 */
[----:B------:R2:W-:Y:S04]  /*2a610*/  STL [R1+0x26c], R10 ;  /* 0x00026c0a01007387 */ /* 0x0005e80000100800 */
[----:B-1----:R-:W3:Y:S01]  /*2a620*/  LDL.LU R11, [R1+0x220] ;  /* 0x00022000010b7983 */ /* 0x002ee20000300800 */
[----:B--2---:R-:W-:Y:S02]  /*2a630*/  IMAD.MOV.U32 R10, RZ, RZ, R2 ;  /* 0x000000ffff0a7224 */ /* 0x004fe400078e0002 */
[----:B------:R-:W-:-:S02]  /*2a640*/  IMAD.MOV.U32 R2, RZ, RZ, R0 ;  /* 0x000000ffff027224 */ /* 0x000fc400078e0000 */
[----:B------:R-:W2:Y:S04]  /*2a650*/  LDL.LU R0, [R1+0x210] ;  /* 0x0002100001007983 */ /* 0x000ea80000300800 */
[----:B------:R1:W-:Y:S04]  /*2a660*/  STL [R1+0x290], R240 ;  /* 0x000290f001007387 */ /* 0x0003e80000100800 */
[----:B-1----:R0:W5:Y:S04]  /*2a670*/  LDL.LU R240, [R1+0x1010] ;  /* 0x0010100001f07983 */ /* 0x0021680000300800 */
[----:B------:R1:W-:Y:S04]  /*2a680*/  STL [R1+0x264], R241 ;  /* 0x000264f101007387 */ /* 0x0003e80000100800 */
[----:B-1----:R0:W5:Y:S04]  /*2a690*/  LDL.LU R241, [R1+0x100c] ;  /* 0x00100c0001f17983 */ /* 0x0021680000300800 */
[----:B------:R1:W-:Y:S04]  /*2a6a0*/  STL [R1+0x288], R242 ;  /* 0x000288f201007387 */ /* 0x0003e80000100800 */
[----:B-1----:R0:W5:Y:S04]  /*2a6b0*/  LDL.LU R242, [R1+0x1008] ;  /* 0x0010080001f27983 */ /* 0x0021680000300800 */
[----:B------:R1:W-:Y:S01]  /*2a6c0*/  STL [R1+0x25c], R20 ;  /* 0x00025c1401007387 */ /* 0x0003e20000100800 */
[----:B------:R-:W-:-:S03]  /*2a6d0*/  IADD3.X R246, R246, UR6, RZ, P6, !PT ;  /* 0x00000006f6f67c10 */ /* 0x000fc6000b7fe4ff */
[----:B-1----:R0:W5:Y:S04]  /*2a6e0*/  LDL.LU R20, [R1+0x1004] ;  /* 0x0010040001147983 */ /* 0x0021680000300800 */
[----:B------:R1:W-:Y:S01]  /*2a6f0*/  STL [R1+0x280], R243 ;  /* 0x000280f301007387 */ /* 0x0003e20000100800 */
[----:B------:R-:W-:-:S03]  /*2a700*/  IADD3 R16, P6, R16, UR43, RZ ;  /* 0x0000002b10107c10 */ /* 0x000fc6000ffde0ff */
[----:B-1----:R0:W5:Y:S04]  /*2a710*/  LDL.LU R243, [R1+0x1000] ;  /* 0x0010000001f37983 */ /* 0x0021680000300800 */
[----:B------:R1:W-:Y:S04]  /*2a720*/  STL [R1+0x254], R21 ;  /* 0x0002541501007387 */ /* 0x0003e80000100800 */
[----:B-1----:R0:W5:Y:S04]  /*2a730*/  LDL.LU R21, [R1+0xffc] ;  /* 0x000ffc0001157983 */ /* 0x0021680000300800 */
        /* <DEDUP_REMOVED lines=12> */
[----:B------:R1:W-:Y:S01]  /*2a800*/  STL [R1+0x23c], R16 ;  /* 0x00023c1001007387 */ /* 0x0003e20000100800 */
[----:B----4-:R-:W-:-:S03]  /*2a810*/  IADD3.X R250, R250, UR6, RZ, P2, !PT ;  /* 0x00000006fafa7c10 */ /* 0x010fc600097fe4ff */
[----:B-1----:R0:W5:Y:S04]  /*2a820*/  LDL.LU R16, [R1+0xfe4] ;  /* 0x000fe40001107983 */ /* 0x0021680000300800 */
[----:B------:R1:W-:Y:S01]  /*2a830*/  STL [R1+0x260], R247 ;  /* 0x000260f701007387 */ /* 0x0003e20000100800 */
[----:B------:R-:W-:-:S03]  /*2a840*/  IADD3 R12, P2, R12, UR43, RZ ;  /* 0x0000002b0c0c7c10 */ /* 0x000fc6000ff5e0ff */
        /* <DEDUP_REMOVED lines=27> */
[----:B------:R1:W-:Y:S01]  /*2aa00*/  STL [R1+0x238], R252 ;  /* 0x000238fc01007387 */ /* 0x0003e20000100800 */
[----:B------:R-:W-:-:S03]  /*2aa10*/  IADD3.X R2, R2, UR6, RZ, P2, !PT ;  /* 0x0000000602027c10 */ /* 0x000fc600097fe4ff */
        /* <DEDUP_REMOVED lines=8> */
[----:B---3--:R-:W-:-:S03]  /*2aaa0*/  IADD3.X R11, R11, UR6, RZ, P3, !PT ;  /* 0x000000060b0b7c10 */ /* 0x008fc60009ffe4ff */
[----:B-1----:R0:W5:Y:S04]  /*2aab0*/  LDL.LU R9, [R1+0xfa8] ;  /* 0x000fa80001097983 */ /* 0x0021680000300800 */
[----:B------:R1:W-:Y:S01]  /*2aac0*/  STL [R1+0x6e0], R10 ;  /* 0x0006e00a01007387 */ /* 0x0003e20000100800 */
[----:B--2---:R-:W-:-:S03]  /*2aad0*/  IADD3.X R0, R0, UR6, RZ, P1, !PT ;  /* 0x0000000600007c10 */ /* 0x004fc60008ffe4ff */
[----:B-1----:R0:W5:Y:S04]  /*2aae0*/  LDL.LU R10, [R1+0xfa4] ;  /* 0x000fa400010a7983 */ /* 0x0021680000300800 */
[----:B------:R1:W-:Y:S04]  /*2aaf0*/  STL [R1+0x220], R11 ;  /* 0x0002200b01007387 */ /* 0x0003e80000100800 */
[----:B-1----:R0:W5:Y:S04]  /*2ab00*/  LDL.LU R11, [R1+0xfa0] ;  /* 0x000fa000010b7983 */ /* 0x0021680000300800 */
[----:B------:R1:W-:Y:S04]  /*2ab10*/  STL [R1+0x218], R2 ;  /* 0x0002180201007387 */ /* 0x0003e80000100800 */
[----:B-1----:R-:W2:Y:S04]  /*2ab20*/  LDL.LU R2, [R1+0xf9c] ;  /* 0x000f9c0001027983 */ /* 0x002ea80000300800 */
[----:B------:R1:W-:Y:S04]  /*2ab30*/  STL [R1+0x210], R0 ;  /* 0x0002100001007387 */ /* 0x0003e80000100800 */
[----:B-1----:R-:W3:Y:S01]  /*2ab40*/  LDL.LU R0, [R1+0xf98] ;  /* 0x000f980001007983 */ /* 0x002ee20000300800 */
[----:B------:R-:W-:Y:S01]  /*2ab50*/  WARPGROUP.ARRIVE ;  /* 0x00000000000079c5 */ /* 0x000fe20000000000 */
[----:B------:R-:W-:Y:S01]  /*2ab60*/  UMOV UR20, UR36 ;  /* 0x0000002400147c82 */ /* 0x000fe20008000000 */
[----:B------:R-:W-:-:S04]  /*2ab70*/  UMOV UR21, UR37 ;  /* 0x0000002500157c82 */ /* 0x000fc80008000000 */
[----:B------:R-:W-:Y:S01]  /*2ab80*/  HGMMA.64x256x16.F32 R24, gdesc[UR20].tnspA, R24, gsb0 ;  /* 0x23e00000141879f0 */ /* 0x000fe20008000818 */
[----:B------:R-:W-:Y:S01]  /*2ab90*/  UMOV UR24, UR8 ;  /* 0x0000000800187c82 */ /* 0x000fe20008000000 */
[----:B------:R-:W-:Y:S01]  /*2aba0*/  UMOV UR25, UR9 ;  /* 0x0000000900197c82 */ /* 0x000fe20008000000 */
[----:B------:R-:W-:Y:S01]  /*2abb0*/  UMOV UR28, UR12 ;  /* 0x0000000c001c7c82 */ /* 0x000fe20008000000 */
[----:B------:R-:W-:Y:S01]  /*2abc0*/  UMOV UR29, UR13 ;  /* 0x0000000d001d7c82 */ /* 0x000fe20008000000 */
[----:B--2---:R-:W-:Y:S02]  /*2abd0*/  IADD3.X R2, R2, UR6, RZ, P5, !PT ;  /* 0x0000000602027c10 */ /* 0x004fe4000affe4ff */
[----:B---3--:R-:W-:-:S05]  /*2abe0*/  IADD3.X R0, R0, UR6, RZ, P6, !PT ;  /* 0x0000000600007c10 */ /* 0x008fca000b7fe4ff */
[----:B------:R1:W-:Y:S04]  /*2abf0*/  STL [R1+0x208], R0 ;  /* 0x0002080001007387 */ /* 0x0003e80000100800 */
[----:B-1----:R0:W5:Y:S04]  /*2ac00*/  LDL.LU R0, [R1+0xf94] ;  /* 0x000f940001007983 */ /* 0x0021680000300800 */
[----:B------:R1:W-:Y:S04]  /*2ac10*/  STL [R1+0x200], R2 ;  /* 0x0002000201007387 */ /* 0x0003e80000100800 */
[----:B-1----:R-:W2:Y:S01]  /*2ac20*/  LDL.LU R2, [R1+0xf90] ;  /* 0x000f900001027983 */ /* 0x002ea20000300800 */
[----:B------:R-:W-:-:S02]  /*2ac30*/  WARPGROUP.DEPBAR.LE gsb0, 0x0 ;  /* 0x00008000000079c5 */ /* 0x000fc40000010000 */
[----:B------:R-:W-:-:S06]  /*2ac40*/  WARPGROUP.ARRIVE ;  /* 0x00000000000079c5 */ /* 0x000fcc0000000000 */
[----:B------:R-:W-:Y:S01]  /*2ac50*/  HGMMA.64x256x16.F32 R24, gdesc[UR24].tnspA, R24, gsb0 ;  /* 0x23e00000181879f0 */ /* 0x000fe20008000818 */
[----:B------:R-:W-:Y:S01]  /*2ac60*/  UMOV UR32, UR16 ;  /* 0x0000001000207c82 */ /* 0x000fe20008000000 */
[----:B------:R-:W-:Y:S01]  /*2ac70*/  UMOV UR33, UR17 ;  /* 0x0000001100217c82 */ /* 0x000fe20008000000 */
[----:B------:R-:W-:Y:S02]  /*2ac80*/  WARPGROUP.DEPBAR.LE gsb0, 0x0 ;  /* 0x00008000000079c5 */ /* 0x000fe40000010000 */
[----:B------:R-:W-:-:S15]  /*2ac90*/  WARPGROUP.ARRIVE ;  /* 0x00000000000079c5 */ /* 0x000fde0000000000 */
[----:B------:R-:W-:-:S08]  /*2aca0*/  NOP ;  /* 0x0000000000007918 */ /* 0x000fd00000000000 */
[----:B------:R-:W-:Y:S01]  /*2acb0*/  HGMMA.64x256x16.F32 R24, gdesc[UR28].tnspA, R24, gsb0 ;  /* 0x23e000001c1879f0 */ /* 0x000fe20008000818 */
[----:B--2---:R-:W-:-:S05]  /*2acc0*/  IADD3.X R2, R2, UR42, RZ, P4, !PT ;  /* 0x0000002a02027c10 */ /* 0x004fca000a7fe4ff */
[----:B------:R1:W-:Y:S04]  /*2acd0*/  STL [R1+0x6dc], R2 ;  /* 0x0006dc0201007387 */ /* 0x0003e80000100800 */
[----:B-1----:R0:W5:Y:S01]  /*2ace0*/  LDL.LU R2, [R1+0xf8c] ;  /* 0x000f8c0001027983 */ /* 0x0021620000300800 */
[----:B------:R-:W-:Y:S02]  /*2acf0*/  WARPGROUP.DEPBAR.LE gsb0, 0x0 ;  /* 0x00008000000079c5 */ /* 0x000fe40000010000 */
[----:B------:R-:W-:-:S15]  /*2ad00*/  WARPGROUP.ARRIVE ;  /* 0x00000000000079c5 */ /* 0x000fde0000000000 */
[----:B------:R-:W-:Y:S03]  /*2ad10*/  HGMMA.64x256x16.F32 R24, gdesc[UR32].tnspA, R24, gsb0 ;  /* 0x23e00000201879f0 */ /* 0x000fe60008000818 */
[----:B------:R-:W-:Y:S02]  /*2ad20*/  WARPGROUP.DEPBAR.LE gsb0, 0x0 ;  /* 0x00008000000079c5 */ /* 0x000fe40000010000 */
[----:B0-----:R-:W-:Y:S05]  /*2ad30*/  @P0 BRA `(.L_x_1) ;  /* 0xfffffee400dc0947 */ /* 0x001fea000383ffff */
[----:B-----5:R-:W2:Y:S01]  /*2ad40*/  LDL.LU R0, [R1+0x1d8] ;  /* 0x0001d80001007983 */ /* 0x020ea20000300800 */
[----:B------:R-:W-:Y:S02]  /*2ad50*/  F2FP.F16.F32.PACK_AB R147, R151, R147 ;  /* 0x000000939793723e */ /* 0x000fe400000000ff */
[----:B------:R-:W-:Y:S01]  /*2ad60*/  F2FP.F16.F32.PACK_AB R146, R150, R146 ;  /* 0x000000929692723e */ /* 0x000fe200000000ff */
[----:B------:R-:W3:Y:S01]  /*2ad70*/  LDL.LU R151, [R1+0x1dc] ;  /* 0x0001dc0001977983 */ /* 0x000ee20000300800 */
[----:B------:R-:W-:Y:S02]  /*2ad80*/  F2FP.F16.F32.PACK_AB R145, R149, R145 ;  /* 0x000000919591723e */ /* 0x000fe400000000ff */
[----:B------:R-:W-:Y:S01]  /*2ad90*/  F2FP.F16.F32.PACK_AB R144, R148, R144 ;  /* 0x000000909490723e */ /* 0x000fe200000000ff */
[----:B------:R-:W4:Y:S01]  /*2ada0*/  LDL.LU R150, [R1+0x1f0] ;  /* 0x0001f00001967983 */ /* 0x000f220000300800 */
[----:B------:R-:W-:-:S03]  /*2adb0*/  F2FP.F16.F32.PACK_AB R139, R143, R139 ;  /* 0x0000008b8f8b723e */ /* 0x000fc600000000ff */
[----:B------:R-:W4:Y:S04]  /*2adc0*/  LDL.LU R149, [R1+0x1f4] ;  /* 0x0001f40001957983 */ /* 0x000f280000300800 */
[----:B------:R-:W4:Y:S04]  /*2add0*/  LDL.LU R148, [R1+0x1f8] ;  /* 0x0001f80001947983 */ /* 0x000f280000300800 */
[----:B------:R-:W4:Y:S01]  /*2ade0*/  LDL.LU R143, [R1+0x1fc] ;  /* 0x0001fc00018f7983 */ /* 0x000f220000300800 */
[----:B------:R-:W-:Y:S02]  /*2adf0*/  F2FP.F16.F32.PACK_AB R115, R119, R115 ;  /* 0x000000737773723e */ /* 0x000fe400000000ff */
[----:B------:R-:W-:-:S02]  /*2ae00*/  F2FP.F16.F32.PACK_AB R114, R118, R114 ;  /* 0x000000727672723e */ /* 0x000fc400000000ff */
[----:B------:R-:W-:Y:S02]  /*2ae10*/  F2FP.F16.F32.PACK_AB R113, R117, R113 ;  /* 0x000000717571723e */ /* 0x000fe400000000ff */
[----:B------:R-:W-:Y:S02]  /*2ae20*/  F2FP.F16.F32.PACK_AB R112, R116, R112 ;  /* 0x000000707470723e */ /* 0x000fe400000000ff */
[----:B------:R-:W-:Y:S02]  /*2ae30*/  F2FP.F16.F32.PACK_AB R107, R111, R107 ;  /* 0x0000006b6f6b723e */ /* 0x000fe400000000ff */
[----:B------:R-:W-:Y:S02]  /*2ae40*/  F2FP.F16.F32.PACK_AB R106, R110, R106 ;  /* 0x0000006a6e6a723e */ /* 0x000fe400000000ff */
        /* <DEDUP_REMOVED lines=111> */
[----:B--2---:R-:W-:Y:S02]  /*2b540*/  F2FP.F16.F32.PACK_AB R14, R0, R14 ;  /* 0x0000000e000e723e */ /* 0x004fe400000000ff */
[----:B---3--:R-:W-:Y:S02]  /*2b550*/  F2FP.F16.F32.PACK_AB R15, R151, R15 ;  /* 0x0000000f970f723e */ /* 0x008fe400000000ff */
[----:B----4-:R-:W-:Y:S02]  /*2b560*/  F2FP.F16.F32.PACK_AB R8, R150, R8 ;  /* 0x000000089608723e */ /* 0x010fe400000000ff */
[----:B------:R-:W-:Y:S02]  /*2b570*/  F2FP.F16.F32.PACK_AB R9, R149, R9 ;  /* 0x000000099509723e */ /* 0x000fe400000000ff */
[----:B------:R-:W-:-:S02]  /*2b580*/  F2FP.F16.F32.PACK_AB R10, R148, R10 ;  /* 0x0000000a940a723e */ /* 0x000fc400000000ff */
[----:B------:R-:W-:-:S07]  /*2b590*/  F2FP.F16.F32.PACK_AB R11, R143, R11 ;  /* 0x0000000b8f0b723e */ /* 0x000fce00000000ff */
.L_x_0:
[----:B------:R-:W0:Y:S01]  /*2b5a0*/  S2R R4, SR_TID.X ;  /* 0x0000000000047919 */ /* 0x000e220000002100 */
[----:B------:R-:W-:Y:S01]  /*2b5b0*/  ULDC.64 UR8, c[0x0][0x228] ;  /* 0x00008a0000087ab9 */ /* 0x000fe20000000a00 */
[----:B------:R-:W-:Y:S01]  /*2b5c0*/  ULDC UR4, c[0x0][0x244] ;  /* 0x0000910000047ab9 */ /* 0x000fe20000000800 */
[----:B------:R-:W-:Y:S01]  /*2b5d0*/  ULDC UR6, c[0x0][0x22c] ;  /* 0x00008b0000067ab9 */ /* 0x000fe20000000800 */
[----:B------:R-:W2:Y:S04]  /*2b5e0*/  LDL.LU R134, [R1+0xc0c] ;  /* 0x000c0c0001867983 */ /* 0x000ea80000300800 */
[----:B------:R-:W3:Y:S04]  /*2b5f0*/  LDL.LU R133, [R1+0xc08] ;  /* 0x000c080001857983 */ /* 0x000ee80000300800 */
[----:B------:R-:W4:Y:S04]  /*2b600*/  LDL.LU R135, [R1+0xc04] ;  /* 0x000c040001877983 */ /* 0x000f280000300800 */
[----:B------:R-:W4:Y:S01]  /*2b610*/  LDL.LU R132, [R1+0xc00] ;  /* 0x000c000001847983 */ /* 0x000f220000300800 */
[----:B0-----:R-:W-:-:S02]  /*2b620*/  IMAD.SHL.U32 R0, R4, 0x80, RZ ;  /* 0x0000008004007824 */ /* 0x001fc400078e00ff */
[C---:B------:R-:W-:Y:S02]  /*2b630*/  IMAD.SHL.U32 R3, R4.reuse, 0x10, RZ ;  /* 0x0000001004037824 */ /* 0x040fe400078e00ff */
[----:B-----5:R-:W-:Y:S01]  /*2b640*/  IMAD.SHL.U32 R5, R4, 0x8, RZ ;  /* 0x0000000804057824 */ /* 0x020fe200078e00ff */
[----:B------:R-:W-:Y:S02]  /*2b650*/  LOP3.LUT R0, R0, 0x400, RZ, 0xc0, !PT ;  /* 0x0000040000007812 */ /* 0x000fe400078ec0ff */
[----:B------:R-:W-:-:S04]  /*2b660*/  LOP3.LUT R4, R3, 0x70, RZ, 0xc0, !PT ;  /* 0x0000007003047812 */ /* 0x000fc800078ec0ff */
[----:B------:R-:W-:Y:S02]  /*2b670*/  IADD3 R0, R0, UR7, R4 ;  /* 0x0000000700007c10 */ /* 0x000fe4000fffe004 */
[----:B------:R-:W-:-:S05]  /*2b680*/  LOP3.LUT R4, R5, 0x380, RZ, 0xc0, !PT ;  /* 0x0000038005047812 */ /* 0x000fca00078ec0ff */
[----:B------:R-:W-:Y:S01]  /*2b690*/  IMAD.IADD R0, R4, 0x1, R0 ;  /* 0x0000000104007824 */ /* 0x000fe200078e0200 */
[----:B------:R-:W-:Y:S01]  /*2b6a0*/  BAR.SYNC.DEFER_BLOCKING 0x0 ;  /* 0x0000000000007b1d */ /* 0x000fe20000010000 */
[----:B------:R-:W-:-:S05]  /*2b6b0*/  LOP3.LUT R3, R3, 0x7f0, RZ, 0xc0, !PT ;  /* 0x000007f003037812 */ /* 0x000fca00078ec0ff */
[----:B------:R-:W-:Y:S02]  /*2b6c0*/  STSM.16.M88.4 [R0], R116 ;  /* 0x0000007400007844 */ /* 0x000fe40000000200 */
[----:B------:R-:W-:Y:S06]  /*2b6d0*/  BAR.SYNC.DEFER_BLOCKING 0x0 ;  /* 0x0000000000007b1d */ /* 0x000fec0000010000 */
[----:B------:R-:W0:Y:S02]  /*2b6e0*/  LDS.128 R4, [R3+UR7] ;  /* 0x0000000703047984 */ /* 0x000e240008000c00 */
[----:B------:R-:W-:Y:S06]  /*2b6f0*/  BAR.SYNC.DEFER_BLOCKING 0x0 ;  /* 0x0000000000007b1d */ /* 0x000fec0000010000 */
[----:B------:R-:W-:Y:S02]  /*2b700*/  STSM.16.M88.4 [R0], R108 ;  /* 0x0000006c00007844 */ /* 0x000fe40000000200 */
[----:B------:R-:W-:Y:S06]  /*2b710*/  BAR.SYNC.DEFER_BLOCKING 0x0 ;  /* 0x0000000000007b1d */ /* 0x000fec0000010000 */
[----:B------:R-:W1:Y:S02]  /*2b720*/  LDS.128 R108, [R3+UR7] ;  /* 0x00000007036c7984 */ /* 0x000e640008000c00 */
        /* <DEDUP_REMOVED lines=109> */
[----:B------:R0:W-:Y:S02]  /*2be00*/  STSM.16.M88.4 [R0], R128 ;  /* 0x0000008000007844 */ /* 0x0001e40000000200 */
[----:B------:R-:W-:Y:S01]  /*2be10*/  BAR.SYNC.DEFER_BLOCKING 0x0 ;  /* 0x0000000000007b1d */ /* 0x000fe20000010000 */
[----:B--2---:R-:W-:-:S07]  /*2be20*/  ISETP.GE.AND P0, PT, R134, UR8, PT ;  /* 0x0000000886007c0c */ /* 0x004fce000bf06270 */
[----:B0-----:R-:W0:Y:S01]  /*2be30*/  LDC R130, c[0x0][0x248] ;  /* 0x00009200ff827b82 */ /* 0x001e220000000800 */
[----:B------:R-:W2:Y:S01]  /*2be40*/  LDS.128 R120, [R3+UR7] ;  /* 0x0000000703787984 */ /* 0x000ea20008000c00 */
[----:B------:R-:W-:-:S06]  /*2be50*/  ULDC UR8, c[0x0][0x22c] ;  /* 0x00008b0000087ab9 */ /* 0x000fcc0000000800 */
[----:B------:R-:W-:Y:S06]  /*2be60*/  BAR.SYNC.DEFER_BLOCKING 0x0 ;  /* 0x0000000000007b1d */ /* 0x000fec0000010000 */
[----:B------:R-:W-:Y:S02]  /*2be70*/  STSM.16.M88.4 [R0], R136 ;  /* 0x0000008800007844 */ /* 0x000fe40000000200 */
[----:B------:R-:W-:Y:S06]  /*2be80*/  BAR.SYNC.DEFER_BLOCKING 0x0 ;  /* 0x0000000000007b1d */ /* 0x000fec0000010000 */
[----:B------:R-:W2:Y:S02]  /*2be90*/  LDS.128 R124, [R3+UR7] ;  /* 0x00000007037c7984 */ /* 0x000ea40008000c00 */
[----:B------:R-:W-:Y:S06]  /*2bea0*/  BAR.SYNC.DEFER_BLOCKING 0x0 ;  /* 0x0000000000007b1d */ /* 0x000fec0000010000 */
[----:B------:R3:W-:Y:S02]  /*2beb0*/  STSM.16.M88.4 [R0], R144 ;  /* 0x0000009000007844 */ /* 0x0007e40000000200 */
[----:B---3--:R-:W-:Y:S01]  /*2bec0*/  IMAD R0, R134, UR4, RZ ;  /* 0x0000000486007c24 */ /* 0x008fe2000f8e02ff */
[----:B------:R-:W-:Y:S01]  /*2bed0*/  ULDC.64 UR4, c[0x0][0x220] ;  /* 0x0000880000047ab9 */ /* 0x000fe20000000a00 */
[----:B------:R-:W3:Y:S04]  /*2bee0*/  LDL.LU R134, [R1+0xbfc] ;  /* 0x000bfc0001867983 */ /* 0x000ee80000300800 */
[----:B------:R-:W2:Y:S01]  /*2bef0*/  LDL.LU R131, [R1+0xbf8] ;  /* 0x000bf80001837983 */ /* 0x000ea20000300800 */
[----:B------:R-:W-:Y:S01]  /*2bf00*/  BAR.SYNC.DEFER_BLOCKING 0x0 ;  /* 0x0000000000007b1d */ /* 0x000fe20000010000 */
[C---:B------:R-:W-:Y:S01]  /*2bf10*/  ISETP.LT.AND P1, PT, R2.reuse, UR9, !P0 ;  /* 0x0000000902007c0c */ /* 0x040fe2000c721270 */
[----:B0-----:R-:W-:Y:S01]  /*2bf20*/  IMAD R129, R2, R130, RZ ;  /* 0x0000008202817224 */ /* 0x001fe200078e02ff */
[----:B------:R-:W-:-:S03]  /*2bf30*/  LEA R2, P2, R0, UR4, 0x1 ;  /* 0x0000000400027c11 */ /* 0x000fc6000f8408ff */
[----:B------:R-:W-:Y:S01]  /*2bf40*/  ULDC UR4, c[0x0][0x22c] ;  /* 0x00008b0000047ab9 */ /* 0x000fe20000000800 */
[----:B------:R-:W-:Y:S01]  /*2bf50*/  LEA.HI.X.SX32 R0, R0, UR5, 0x1, P2 ;  /* 0x0000000500007c11 */ /* 0x000fe200090f0eff */
[----:B------:R-:W-:Y:S01]  /*2bf60*/  ULDC UR5, c[0x0][0x22c] ;  /* 0x00008b0000057ab9 */ /* 0x000fe20000000800 */
[----:B------:R-:W-:-:S04]  /*2bf70*/  LEA R128, P2, R129, R2, 0x1 ;  /* 0x0000000281807211 */ /* 0x000fc800078408ff */
[----:B------:R-:W-:Y:S02]  /*2bf80*/  LEA.HI.X.SX32 R129, R129, R0, 0x1, P2 ;  /* 0x0000000081817211 */ /* 0x000fe400010f0eff */
[C---:B------:R-:W-:Y:S01]  /*2bf90*/  ISETP.LT.AND P2, PT, R133.reuse, UR4, !P0 ;  /* 0x0000000485007c0c */ /* 0x040fe2000c741270 */
[----:B------:R-:W-:Y:S02]  /*2bfa0*/  ULDC UR4, c[0x0][0x22c] ;  /* 0x00008b0000047ab9 */ /* 0x000fe40000000800 */
[----:B------:R0:W-:Y:S02]  /*2bfb0*/  @P1 STG.E.U16 desc[UR40][R128.64], R4 ;  /* 0x0000000480001986 */ /* 0x0001e4000c101528 */
[----:B0-----:R-:W-:Y:S02]  /*2bfc0*/  IMAD R129, R133, R130, RZ ;  /* 0x0000008285817224 */ /* 0x001fe400078e02ff */
[----:B------:R-:W2:Y:S03]  /*2bfd0*/  LDL.LU R133, [R1+0xbf4] ;  /* 0x000bf40001857983 */ /* 0x000ea60000300800 */
[----:B------:R-:W-:-:S04]  /*2bfe0*/  LEA R128, P1, R129, R2, 0x1 ;  /* 0x0000000281807211 */ /* 0x000fc800078208ff */
[----:B------:R-:W-:-:S05]  /*2bff0*/  LEA.HI.X.SX32 R129, R129, R0, 0x1, P1 ;  /* 0x0000000081817211 */ /* 0x000fca00008f0eff */
[----:B------:R0:W-:Y:S01]  /*2c000*/  @P2 STG.E.U16 desc[UR40][R128.64], R5 ;  /* 0x0000000580002986 */ /* 0x0001e2000c101528 */
[C---:B----4-:R-:W-:Y:S01]  /*2c010*/  ISETP.LT.AND P2, PT, R135.reuse, UR4, !P0 ;  /* 0x0000000487007c0c */ /* 0x050fe2000c741270 */
[----:B------:R-:W-:Y:S01]  /*2c020*/  ULDC UR4, c[0x0][0x22c] ;  /* 0x00008b0000047ab9 */ /* 0x000fe20000000800 */
[----:B0-----:R-:W-:-:S05]  /*2c030*/  IMAD R129, R135, R130, RZ ;  /* 0x0000008287817224 */ /* 0x001fca00078e02ff */
[----:B------:R-:W-:-:S04]  /*2c040*/  LEA R128, P1, R129, R2, 0x1 ;  /* 0x0000000281807211 */ /* 0x000fc800078208ff */
[----:B------:R-:W-:-:S05]  /*2c050*/  LEA.HI.X.SX32 R129, R129, R0, 0x1, P1 ;  /* 0x0000000081817211 */ /* 0x000fca00008f0eff */
[----:B------:R0:W-:Y:S01]  /*2c060*/  @P2 STG.E.U16 desc[UR40][R128.64], R6 ;  /* 0x0000000680002986 */ /* 0x0001e2000c101528 */
[C---:B------:R-:W-:Y:S01]  /*2c070*/  ISETP.LT.AND P2, PT, R132.reuse, UR4, !P0 ;  /* 0x0000000484007c0c */ /* 0x040fe2000c741270 */
[----:B------:R-:W-:Y:S01]  /*2c080*/  ULDC UR4, c[0x0][0x22c] ;  /* 0x00008b0000047ab9 */ /* 0x000fe20000000800 */
[----:B0-----:R-:W-:Y:S02]  /*2c090*/  IMAD R129, R132, R130, RZ ;  /* 0x0000008284817224 */ /* 0x001fe400078e02ff */
[----:B------:R-:W4:Y:S03]  /*2c0a0*/  LDL.LU R132, [R1+0xbf0] ;  /* 0x000bf00001847983 */ /* 0x000f260000300800 */
[C---:B------:R-:W-:Y:S01]  /*2c0b0*/  LEA R128, P1, R129.reuse, R2, 0x1 ;  /* 0x0000000281807211 */ /* 0x040fe200078208ff */
[----:B------:R-:W4:Y:S03]  /*2c0c0*/  LDL.LU R135, [R1+0xbec] ;  /* 0x000bec0001877983 */ /* 0x000f260000300800 */
[----:B------:R-:W-:-:S05]  /*2c0d0*/  LEA.HI.X.SX32 R129, R129, R0, 0x1, P1 ;  /* 0x0000000081817211 */ /* 0x000fca00008f0eff */
[----:B------:R3:W-:Y:S01]  /*2c0e0*/  @P2 STG.E.U16 desc[UR40][R128.64], R7 ;  /* 0x0000000780002986 */ /* 0x0007e2000c101528 */
[----:B------:R-:W-:Y:S01]  /*2c0f0*/  PRMT R4, R4, 0x7632, R4 ;  /* 0x0000763204047816 */ /* 0x000fe20000000004 */
[C---:B---3--:R-:W-:Y:S01]  /*2c100*/  IMAD R129, R134.reuse, R130, RZ ;  /* 0x0000008286817224 */ /* 0x048fe200078e02ff */
[----:B------:R-:W-:Y:S01]  /*2c110*/  ISETP.LT.AND P2, PT, R134, UR4, !P0 ;  /* 0x0000000486007c0c */ /* 0x000fe2000c741270 */
[----:B------:R-:W-:-:S03]  /*2c120*/  ULDC UR4, c[0x0][0x22c] ;  /* 0x00008b0000047ab9 */ /* 0x000fc60000000800 */
[----:B------:R-:W-:-:S04]  /*2c130*/  LEA R128, P1, R129, R2, 0x1 ;  /* 0x0000000281807211 */ /* 0x000fc800078208ff */
[----:B------:R-:W-:-:S05]  /*2c140*/  LEA.HI.X.SX32 R129, R129, R0, 0x1, P1 ;  /* 0x0000000081817211 */ /* 0x000fca00008f0eff */
[----:B------:R0:W-:Y:S01]  /*2c150*/  @P2 STG.E.U16 desc[UR40][R128.64], R4 ;  /* 0x0000000480002986 */ /* 0x0001e2000c101528 */
[C---:B--2---:R-:W-:Y:S01]  /*2c160*/  ISETP.LT.AND P2, PT, R131.reuse, UR4, !P0 ;  /* 0x0000000483007c0c */ /* 0x044fe2000c741270 */
[----:B------:R-:W-:Y:S01]  /*2c170*/  ULDC UR4, c[0x0][0x22c] ;  /* 0x00008b0000047ab9 */ /* 0x000fe20000000800 */
[----:B0-----:R-:W-:Y:S02]  /*2c180*/  IMAD R4, R131, R130, RZ ;  /* 0x0000008283047224 */ /* 0x001fe400078e02ff */
[----:B------:R-:W2:Y:S04]  /*2c190*/  LDL.LU R131, [R1+0xbe8] ;  /* 0x000be80001837983 */ /* 0x000ea80000300800 */
[----:B------:R-:W3:Y:S01]  /*2c1a0*/  LDL.LU R134, [R1+0xbe4] ;  /* 0x000be40001867983 */ /* 0x000ee20000300800 */
[----:B------:R-:W-:-:S02]  /*2c1b0*/  LEA R128, P1, R4, R2, 0x1 ;  /* 0x0000000204807211 */ /* 0x000fc400078208ff */
[----:B------:R-:W-:Y:S02]  /*2c1c0*/  PRMT R5, R5, 0x7632, R5 ;  /* 0x0000763205057816 */ /* 0x000fe40000000005 */
[----:B------:R-:W-:-:S05]  /*2c1d0*/  LEA.HI.X.SX32 R129, R4, R0, 0x1, P1 ;  /* 0x0000000004817211 */ /* 0x000fca00008f0eff */
[----:B------:R0:W-:Y:S01]  /*2c1e0*/  @P2 STG.E.U16 desc[UR40][R128.64], R5 ;  /* 0x0000000580002986 */ /* 0x0001e2000c101528 */
[C---:B------:R-:W-:Y:S01]  /*2c1f0*/  ISETP.LT.AND P2, PT, R133.reuse, UR4, !P0 ;  /* 0x0000000485007c0c */ /* 0x040fe2000c741270 */
[----:B------:R-:W-:Y:S01]  /*2c200*/  ULDC UR4, c[0x0][0x22c] ;  /* 0x00008b0000047ab9 */ /* 0x000fe20000000800 */
[----:B0-----:R-:W-:Y:S02]  /*2c210*/  IMAD R5, R133, R130, RZ ;  /* 0x0000008285057224 */ /* 0x001fe400078e02ff */
[----:B------:R-:W3:Y:S03]  /*2c220*/  LDL.LU R133, [R1+0xbe0] ;  /* 0x000be00001857983 */ /* 0x000ee60000300800 */
[----:B------:R-:W-:Y:S02]  /*2c230*/  LEA R4, P1, R5, R2, 0x1 ;  /* 0x0000000205047211 */ /* 0x000fe400078208ff */
[----:B------:R-:W-:-:S02]  /*2c240*/  PRMT R6, R6, 0x7632, R6 ;  /* 0x0000763206067816 */ /* 0x000fc40000000006 */
[----:B------:R-:W-:-:S05]  /*2c250*/  LEA.HI.X.SX32 R5, R5, R0, 0x1, P1 ;  /* 0x0000000005057211 */ /* 0x000fca00008f0eff */
[----:B------:R0:W-:Y:S01]  /*2c260*/  @P2 STG.E.U16 desc[UR40][R4.64], R6 ;  /* 0x0000000604002986 */ /* 0x0001e2000c101528 */
[----:B------:R-:W-:Y:S02]  /*2c270*/  PRMT R7, R7, 0x7632, R7 ;  /* 0x0000763207077816 */ /* 0x000fe40000000007 */
[C---:B----4-:R-:W-:Y:S01]  /*2c280*/  ISETP.LT.AND P2, PT, R132.reuse, UR4, !P0 ;  /* 0x0000000484007c0c */ /* 0x050fe2000c741270 */
[----:B0-----:R-:W-:Y:S01]  /*2c290*/  IMAD R5, R132, R130, RZ ;  /* 0x0000008284057224 */ /* 0x001fe200078e02ff */
[----:B------:R-:W-:Y:S01]  /*2c2a0*/  ULDC UR4, c[0x0][0x22c] ;  /* 0x00008b0000047ab9 */ /* 0x000fe20000000800 */
[----:B------:R-:W4:Y:S03]  /*2c2b0*/  LDL.LU R132, [R1+0xbdc] ;  /* 0x000bdc0001847983 */ /* 0x000f260000300800 */
[C---:B------:R-:W-:Y:S01]  /*2c2c0*/  LEA R4, P1, R5.reuse, R2, 0x1 ;  /* 0x0000000205047211 */ /* 0x040fe200078208ff */
[----:B------:R-:W4:Y:S03]  /*2c2d0*/  LDL.LU R6, [R1+0xbd8] ;  /* 0x000bd80001067983 */ /* 0x000f260000300800 */
[----:B------:R-:W-:-:S05]  /*2c2e0*/  LEA.HI.X.SX32 R5, R5, R0, 0x1, P1 ;  /* 0x0000000005057211 */ /* 0x000fca00008f0eff */
[----:B------:R0:W-:Y:S01]  /*2c2f0*/  @P2 STG.E.U16 desc[UR40][R4.64], R7 ;  /* 0x0000000704002986 */ /* 0x0001e2000c101528 */
[C---:B------:R-:W-:Y:S01]  /*2c300*/  ISETP.LT.AND P2, PT, R135.reuse, UR4, !P0 ;  /* 0x0000000487007c0c */ /* 0x040fe2000c741270 */
[----:B------:R-:W-:Y:S01]  /*2c310*/  ULDC UR4, c[0x0][0x22c] ;  /* 0x00008b0000047ab9 */ /* 0x000fe20000000800 */
[----:B0-----:R-:W-:-:S05]  /*2c320*/  IMAD R5, R135, R130, RZ ;  /* 0x0000008287057224 */ /* 0x001fca00078e02ff */
[----:B------:R-:W-:-:S04]  /*2c330*/  LEA R4, P1, R5, R2, 0x1 ;  /* 0x0000000205047211 */ /* 0x000fc800078208ff */
[----:B------:R-:W-:-:S05]  /*2c340*/  LEA.HI.X.SX32 R5, R5, R0, 0x1, P1 ;  /* 0x0000000005057211 */ /* 0x000fca00008f0eff */
[----:B-1----:R0:W-:Y:S01]  /*2c350*/  @P2 STG.E.U16 desc[UR40][R4.64], R108 ;  /* 0x0000006c04002986 */ /* 0x0021e2000c101528 */
[C---:B--2---:R-:W-:Y:S01]  /*2c360*/  ISETP.LT.AND P2, PT, R131.reuse, UR4, !P0 ;  /* 0x0000000483007c0c */ /* 0x044fe2000c741270 */
[----:B0-----:R-:W-:Y:S01]  /*2c370*/  IMAD R5, R131, R130, RZ ;  /* 0x0000008283057224 */ /* 0x001fe200078e02ff */
[----:B------:R-:W-:Y:S01]  /*2c380*/  ULDC UR4, c[0x0][0x22c] ;  /* 0x00008b0000047ab9 */ /* 0x000fe20000000800 */
[----:B------:R-:W2:Y:S04]  /*2c390*/  LDL.LU R131, [R1+0xbd4] ;  /* 0x000bd40001837983 */ /* 0x000ea80000300800 */
[----:B------:R-:W2:Y:S01]  /*2c3a0*/  LDL.LU R129, [R1+0xbd0] ;  /* 0x000bd00001817983 */ /* 0x000ea20000300800 */
[C---:B------:R-:W-:Y:S02]  /*2c3b0*/  LEA R4, P1, R5.reuse, R2, 0x1 ;  /* 0x0000000205047211 */ /* 0x040fe400078208ff */
[----:B------:R-:W-:Y:S01]  /*2c3c0*/  PRMT R108, R108, 0x7632, R108 ;  /* 0x000076326c6c7816 */ /* 0x000fe2000000006c */
[----:B------:R-:W2:Y:S01]  /*2c3d0*/  LDL.LU R7, [R1+0xbcc] ;  /* 0x000bcc0001077983 */ /* 0x000ea20000300800 */
[----:B------:R-:W-:-:S05]  /*2c3e0*/  LEA.HI.X.SX32 R5, R5, R0, 0x1, P1 ;  /* 0x0000000005057211 */ /* 0x000fca00008f0eff */
[----:B------:R0:W-:Y:S01]  /*2c3f0*/  @P2 STG.E.U16 desc[UR40][R4.64], R109 ;  /* 0x0000006d04002986 */ /* 0x0001e2000c101528 */
[C---:B---3--:R-:W-:Y:S01]  /*2c400*/  ISETP.LT.AND P2, PT, R134.reuse, UR4, !P0 ;  /* 0x0000000486007c0c */ /* 0x048fe2000c741270 */
[----:B------:R-:W-:Y:S01]  /*2c410*/  ULDC UR4, c[0x0][0x22c] ;  /* 0x00008b0000047ab9 */ /* 0x000fe20000000800 */
[----:B0-----:R-:W-:Y:S01]  /*2c420*/  IMAD R5, R134, R130, RZ ;  /* 0x0000008286057224 */ /* 0x001fe200078e02ff */
[----:B------:R-:W-:Y:S01]  /*2c430*/  PRMT R109, R109, 0x7632, R109 ;  /* 0x000076326d6d7816 */ /* 0x000fe2000000006d */
[----:B------:R-:W3:Y:S03]  /*2c440*/  LDL.LU R134, [R1+0xbc8] ;  /* 0x000bc80001867983 */ /* 0x000ee60000300800 */
[----:B------:R-:W-:-:S04]  /*2c450*/  LEA R4, P1, R5, R2, 0x1 ;  /* 0x0000000205047211 */ /* 0x000fc800078208ff */
[----:B------:R-:W-:-:S05]  /*2c460*/  LEA.HI.X.SX32 R5, R5, R0, 0x1, P1 ;  /* 0x0000000005057211 */ /* 0x000fca00008f0eff */
[----:B------:R0:W-:Y:S01]  /*2c470*/  @P2 STG.E.U16 desc[UR40][R4.64], R110 ;  /* 0x0000006e04002986 */ /* 0x0001e2000c101528 */
[C---:B------:R-:W-:Y:S01]  /*2c480*/  ISETP.LT.AND P2, PT, R133.reuse, UR4, !P0 ;  /* 0x0000000485007c0c */ /* 0x040fe2000c741270 */
[----:B------:R-:W-:Y:S01]  /*2c490*/  ULDC UR4, c[0x0][0x22c] ;  /* 0x00008b0000047ab9 */ /* 0x000fe20000000800 */
[----:B0-----:R-:W-:-:S05]  /*2c4a0*/  IMAD R5, R133, R130, RZ ;  /* 0x0000008285057224 */ /* 0x001fca00078e02ff */
        /* <DEDUP_REMOVED lines=15> */
[----:B------:R-:W-:Y:S01]  /*2c5a0*/  LEA.HI.X.SX32 R5, R5, R0, 0x1, P1 ;  /* 0x0000000005057211 */ /* 0x000fe200008f0eff */
[----:B------:R-:W4:Y:S04]  /*2c5b0*/  LDL.LU R132, [R1+0xbbc] ;  /* 0x000bbc0001847983 */ /* 0x000f280000300800 */
[----:B------:R2:W-:Y:S01]  /*2c5c0*/  @P2 STG.E.U16 desc[UR40][R4.64], R109 ;  /* 0x0000006d04002986 */ /* 0x0005e2000c101528 */
[----:B------:R-:W-:Y:S01]  /*2c5d0*/  PRMT R110, R110, 0x7632, R110 ;  /* 0x000076326e6e7816 */ /* 0x000fe2000000006e */
[C---:B--2---:R-:W-:Y:S01]  /*2c5e0*/  IMAD R5, R131.reuse, R130, RZ ;  /* 0x0000008283057224 */ /* 0x044fe200078e02ff */
[----:B------:R-:W-:Y:S01]  /*2c5f0*/  ISETP.LT.AND P2, PT, R131, UR4, !P0 ;  /* 0x0000000483007c0c */ /* 0x000fe2000c741270 */
[----:B------:R-:W-:Y:S01]  /*2c600*/  ULDC UR4, c[0x0][0x22c] ;  /* 0x00008b0000047ab9 */ /* 0x000fe20000000800 */
[----:B------:R-:W2:Y:S02]  /*2c610*/  LDL.LU R131, [R1+0xbb8] ;  /* 0x000bb80001837983 */ /* 0x000ea40000300800 */
[----:B------:R-:W-:-:S04]  /*2c620*/  LEA R4, P1, R5, R2, 0x1 ;  /* 0x0000000205047211 */ /* 0x000fc800078208ff */
[----:B------:R-:W-:-:S05]  /*2c630*/  LEA.HI.X.SX32 R5, R5, R0, 0x1, P1 ;  /* 0x0000000005057211 */ /* 0x000fca00008f0eff */
[----:B------:R0:W-:Y:S01]  /*2c640*/  @P2 STG.E.U16 desc[UR40][R4.64], R110 ;  /* 0x0000006e04002986 */ /* 0x0001e2000c101528 */
[C---:B------:R-:W-:Y:S01]  /*2c650*/  ISETP.LT.AND P2, PT, R129.reuse, UR4, !P0 ;  /* 0x0000000481007c0c */ /* 0x040fe2000c741270 */
[----:B------:R-:W-:Y:S01]  /*2c660*/  ULDC UR4, c[0x0][0x22c] ;  /* 0x00008b0000047ab9 */ /* 0x000fe20000000800 */
[----:B0-----:R-:W-:Y:S02]  /*2c670*/  IMAD R5, R129, R130, RZ ;  /* 0x0000008281057224 */ /* 0x001fe400078e02ff */
[----:B------:R-:W2:Y:S03]  /*2c680*/  LDL.LU R129, [R1+0xbb4] ;  /* 0x000bb40001817983 */ /* 0x000ea60000300800 */
[----:B------:R-:W-:Y:S01]  /*2c690*/  LEA R4, P1, R5, R2, 0x1 ;  /* 0x0000000205047211 */ /* 0x000fe200078208ff */
[----:B------:R-:W2:Y:S01]  /*2c6a0*/  LDL.LU R135, [R1+0xbb0] ;  /* 0x000bb00001877983 */ /* 0x000ea20000300800 */
[----:B------:R-:W-:-:S02]  /*2c6b0*/  PRMT R111, R111, 0x7632, R111 ;  /* 0x000076326f6f7816 */ /* 0x000fc4000000006f */
[----:B------:R-:W-:Y:S02]  /*2c6c0*/  LEA.HI.X.SX32 R5, R5, R0, 0x1, P1 ;  /* 0x0000000005057211 */ /* 0x000fe400008f0eff */
[C---:B------:R-:W-:Y:S01]  /*2c6d0*/  ISETP.LT.AND P1, PT, R7.reuse, UR4, !P0 ;  /* 0x0000000407007c0c */ /* 0x040fe2000c721270 */
[-C--:B------:R-:W-:Y:S01]  /*2c6e0*/  IMAD R7, R7, R130.reuse, RZ ;  /* 0x0000008207077224 */ /* 0x080fe200078e02ff */
[C---:B---3--:R-:W-:Y:S01]  /*2c6f0*/  ISETP.LT.AND P4, PT, R134.reuse, UR5, !P0 ;  /* 0x0000000586007c0c */ /* 0x048fe2000c781270 */
[----:B------:R0:W-:Y:S01]  /*2c700*/  @P2 STG.E.U16 desc[UR40][R4.64], R111 ;  /* 0x0000006f04002986 */ /* 0x0001e2000c101528 */
[----:B------:R-:W-:Y:S01]  /*2c710*/  IMAD R109, R134, R130, RZ ;  /* 0x00000082866d7224 */ /* 0x000fe200078e02ff */
[----:B------:R-:W-:Y:S01]  /*2c720*/  ULDC UR4, c[0x0][0x22c] ;  /* 0x00008b0000047ab9 */ /* 0x000fe20000000800 */
[----:B------:R-:W-:Y:S01]  /*2c730*/  ULDC UR5, c[0x0][0x22c] ;  /* 0x00008b0000057ab9 */ /* 0x000fe20000000800 */
[----:B------:R-:W3:Y:S01]  /*2c740*/  LDL.LU R134, [R1+0xbac] ;  /* 0x000bac0001867983 */ /* 0x000ee20000300800 */
[----:B0-----:R-:W-:-:S04]  /*2c750*/  LEA R4, P2, R7, R2, 0x1 ;  /* 0x0000000207047211 */ /* 0x001fc800078408ff */
[----:B------:R-:W-:-:S05]  /*2c760*/  LEA.HI.X.SX32 R5, R7, R0, 0x1, P2 ;  /* 0x0000000007057211 */ /* 0x000fca00010f0eff */
[----:B------:R0:W-:Y:S01]  /*2c770*/  @P1 STG.E.U16 desc[UR40][R4.64], R100 ;  /* 0x0000006404001986 */ /* 0x0001e2000c101528 */
[----:B------:R-:W-:Y:S01]  /*2c780*/  PRMT R128, R102, 0x7632, R128 ;  /* 0x0000763266807816 */ /* 0x000fe20000000080 */
[C---:B----4-:R-:W-:Y:S01]  /*2c790*/  IMAD R110, R6.reuse, R130, RZ ;  /* 0x00000082066e7224 */ /* 0x050fe200078e02ff */
[----:B------:R-:W-:Y:S01]  /*2c7a0*/  ISETP.LT.AND P5, PT, R6, UR4, !P0 ;  /* 0x0000000406007c0c */ /* 0x000fe2000c7a1270 */
[----:B------:R-:W-:Y:S01]  /*2c7b0*/  ULDC UR4, c[0x0][0x22c] ;  /* 0x00008b0000047ab9 */ /* 0x000fe20000000800 */
[----:B------:R-:W-:Y:S01]  /*2c7c0*/  LEA R6, P3, R109, R2, 0x1 ;  /* 0x000000026d067211 */ /* 0x000fe200078608ff */
[----:B0-----:R-:W-:Y:S01]  /*2c7d0*/  IMAD R5, R133, R130, RZ ;  /* 0x0000008285057224 */ /* 0x001fe200078e02ff */
[C---:B------:R-:W-:Y:S02]  /*2c7e0*/  LEA R108, P2, R110.reuse, R2, 0x1 ;  /* 0x000000026e6c7211 */ /* 0x040fe400078408ff */
[-C--:B------:R-:W-:Y:S02]  /*2c7f0*/  LEA.HI.X.SX32 R7, R109, R0.reuse, 0x1, P3 ;  /* 0x000000006d077211 */ /* 0x080fe400018f0eff */
[----:B------:R-:W-:Y:S01]  /*2c800*/  ISETP.LT.AND P1, PT, R133, UR4, !P0 ;  /* 0x0000000485007c0c */ /* 0x000fe2000c721270 */
[----:B------:R-:W-:Y:S01]  /*2c810*/  ULDC UR4, c[0x0][0x22c] ;  /* 0x00008b0000047ab9 */ /* 0x000fe20000000800 */
[----:B------:R-:W4:Y:S01]  /*2c820*/  LDL.LU R133, [R1+0xba8] ;  /* 0x000ba80001857983 */ /* 0x000f220000300800 */
[----:B------:R-:W-:-:S03]  /*2c830*/  LEA.HI.X.SX32 R109, R110, R0, 0x1, P2 ;  /* 0x000000006e6d7211 */ /* 0x000fc600010f0eff */
[----:B------:R0:W-:Y:S01]  /*2c840*/  @P4 STG.E.U16 desc[UR40][R6.64], R101 ;  /* 0x0000006506004986 */ /* 0x0001e2000c101528 */
[----:B------:R-:W-:-:S03]  /*2c850*/  LEA R4, P6, R5, R2, 0x1 ;  /* 0x0000000205047211 */ /* 0x000fc600078c08ff */
[----:B------:R1:W-:Y:S01]  /*2c860*/  @P5 STG.E.U16 desc[UR40][R108.64], R102 ;  /* 0x000000666c005986 */ /* 0x0003e2000c101528 */
[C---:B0-----:R-:W-:Y:S01]  /*2c870*/  IMAD R7, R132.reuse, R130, RZ ;  /* 0x0000008284077224 */ /* 0x041fe200078e02ff */
[----:B------:R-:W-:Y:S01]  /*2c880*/  ISETP.LT.AND P3, PT, R132, UR5, !P0 ;  /* 0x0000000584007c0c */ /* 0x000fe2000c761270 */
[----:B------:R-:W-:Y:S01]  /*2c890*/  ULDC UR5, c[0x0][0x22c] ;  /* 0x00008b0000057ab9 */ /* 0x000fe20000000800 */
[----:B------:R-:W-:Y:S01]  /*2c8a0*/  LEA.HI.X.SX32 R5, R5, R0, 0x1, P6 ;  /* 0x0000000005057211 */ /* 0x000fe200030f0eff */
[----:B------:R-:W4:Y:S01]  /*2c8b0*/  LDL.LU R132, [R1+0xba4] ;  /* 0x000ba40001847983 */ /* 0x000f220000300800 */
[----:B------:R-:W-:Y:S02]  /*2c8c0*/  LEA R6, P5, R7, R2, 0x1 ;  /* 0x0000000207067211 */ /* 0x000fe400078a08ff */
[----:B------:R-:W-:Y:S02]  /*2c8d0*/  PRMT R110, R101, 0x7632, R110 ;  /* 0x00007632656e7816 */ /* 0x000fe4000000006e */
[----:B------:R-:W-:Y:S01]  /*2c8e0*/  LEA.HI.X.SX32 R7, R7, R0, 0x1, P5 ;  /* 0x0000000007077211 */ /* 0x000fe200028f0eff */
[----:B------:R0:W-:Y:S01]  /*2c8f0*/  @P1 STG.E.U16 desc[UR40][R4.64], R103 ;  /* 0x0000006704001986 */ /* 0x0001e2000c101528 */
[----:B-1----:R-:W-:-:S02]  /*2c900*/  PRMT R108, R103, 0x7632, R108 ;  /* 0x00007632676c7816 */ /* 0x002fc4000000006c */
[C---:B--2---:R-:W-:Y:S01]  /*2c910*/  ISETP.LT.AND P2, PT, R131.reuse, UR6, !P0 ;  /* 0x0000000683007c0c */ /* 0x044fe2000c741270 */
[-C--:B------:R-:W-:Y:S01]  /*2c920*/  IMAD R101, R131, R130.reuse, RZ ;  /* 0x0000008283657224 */ /* 0x080fe200078e02ff */
[----:B------:R-:W-:Y:S01]  /*2c930*/  PRMT R111, R100, 0x7632, R111 ;  /* 0x00007632646f7816 */ /* 0x000fe2000000006f */
[----:B------:R-:W2:Y:S01]  /*2c940*/  LDL.LU R131, [R1+0xc10] ;  /* 0x000c100001837983 */ /* 0x000ea20000300800 */
[----:B------:R-:W-:Y:S01]  /*2c950*/  ULDC UR6, c[0x0][0x22c] ;  /* 0x00008b0000067ab9 */ /* 0x000fe20000000800 */
[C---:B------:R-:W-:Y:S01]  /*2c960*/  IMAD R109, R129.reuse, R130, RZ ;  /* 0x00000082816d7224 */ /* 0x040fe200078e02ff */
[----:B------:R-:W-:Y:S02]  /*2c970*/  ISETP.LT.AND P4, PT, R129, UR8, !P0 ;  /* 0x0000000881007c0c */ /* 0x000fe4000c781270 */
[----:B------:R-:W2:Y:S02]  /*2c980*/  LDL.LU R129, [R1+0xba0] ;  /* 0x000ba00001817983 */ /* 0x000ea40000300800 */
[----:B------:R-:W-:-:S04]  /*2c990*/  LEA R102, P5, R109, R2, 0x1 ;  /* 0x000000026d667211 */ /* 0x000fc800078a08ff */
[----:B0-----:R-:W-:Y:S02]  /*2c9a0*/  LEA.HI.X.SX32 R103, R109, R0, 0x1, P5 ;  /* 0x000000006d677211 */ /* 0x001fe400028f0eff */
[----:B------:R-:W2:Y:S01]  /*2c9b0*/  LDL.LU R109, [R1+0xb9c] ;  /* 0x000b9c00016d7983 */ /* 0x000ea20000300800 */
[----:B------:R-:W-:Y:S01]  /*2c9c0*/  LEA R100, P6, R101, R2, 0x1 ;  /* 0x0000000265647211 */ /* 0x000fe200078c08ff */
[C---:B------:R-:W-:Y:S01]  /*2c9d0*/  IMAD R5, R135.reuse, R130, RZ ;  /* 0x0000008287057224 */ /* 0x040fe200078e02ff */
[----:B------:R-:W-:Y:S01]  /*2c9e0*/  ISETP.LT.AND P1, PT, R135, UR4, !P0 ;  /* 0x0000000487007c0c */ /* 0x000fe2000c721270 */
[----:B------:R0:W-:Y:S01]  /*2c9f0*/  @P3 STG.E.U16 desc[UR40][R6.64], R111 ;  /* 0x0000006f06003986 */ /* 0x0001e2000c101528 */
[----:B------:R-:W-:Y:S01]  /*2ca00*/  LEA.HI.X.SX32 R101, R101, R0, 0x1, P6 ;  /* 0x0000000065657211 */ /* 0x000fe200030f0eff */
[----:B------:R-:W-:-:S04]  /*2ca10*/  ULDC UR4, c[0x0][0x22c] ;  /* 0x00008b0000047ab9 */ /* 0x000fc80000000800 */
[----:B------:R1:W-:Y:S01]  /*2ca20*/  @P2 STG.E.U16 desc[UR40][R100.64], R110 ;  /* 0x0000006e64002986 */ /* 0x0003e2000c101528 */
[----:B------:R-:W-:-:S03]  /*2ca30*/  LEA R4, P2, R5, R2, 0x1 ;  /* 0x0000000205047211 */ /* 0x000fc600078408ff */
[----:B0-----:R-:W2:Y:S01]  /*2ca40*/  LDL.LU R111, [R1+0xb98] ;  /* 0x000b9800016f7983 */ /* 0x001ea20000300800 */
[----:B------:R-:W-:Y:S01]  /*2ca50*/  LEA.HI.X.SX32 R5, R5, R0, 0x1, P2 ;  /* 0x0000000005057211 */ /* 0x000fe200010f0eff */
[C---:B---3--:R-:W-:Y:S01]  /*2ca60*/  IMAD R7, R134.reuse, R130, RZ ;  /* 0x0000008286077224 */ /* 0x048fe200078e02ff */
[----:B------:R-:W-:Y:S01]  /*2ca70*/  ISETP.LT.AND P3, PT, R134, UR5, !P0 ;  /* 0x0000000586007c0c */ /* 0x000fe2000c761270 */
[----:B------:R-:W-:Y:S01]  /*2ca80*/  @P4 STG.E.U16 desc[UR40][R102.64], R128 ;  /* 0x0000008066004986 */ /* 0x000fe2000c101528 */
[----:B------:R-:W-:-:S03]  /*2ca90*/  ULDC UR5, c[0x0][0x22c] ;  /* 0x00008b0000057ab9 */ /* 0x000fc60000000800 */
[----:B-1----:R-:W3:Y:S01]  /*2caa0*/  LDL.LU R110, [R1+0xd04] ;  /* 0x000d0400016e7983 */ /* 0x002ee20000300800 */
[----:B------:R-:W-:-:S03]  /*2cab0*/  LEA R6, P6, R7, R2, 0x1 ;  /* 0x0000000207067211 */ /* 0x000fc600078c08ff */
[----:B------:R0:W-:Y:S01]  /*2cac0*/  @P1 STG.E.U16 desc[UR40][R4.64], R108 ;  /* 0x0000006c04001986 */ /* 0x0001e2000c101528 */
[----:B------:R-:W-:-:S03]  /*2cad0*/  LEA.HI.X.SX32 R7, R7, R0, 0x1, P6 ;  /* 0x0000000007077211 */ /* 0x000fc600030f0eff */
[----:B0-----:R-:W3:Y:S04]  /*2cae0*/  LDL.LU R108, [R1+0xb94] ;  /* 0x000b9400016c7983 */ /* 0x001ee80000300800 */
[----:B------:R-:W3:Y:S04]  /*2caf0*/  LDL.LU R103, [R1+0xb90] ;  /* 0x000b900001677983 */ /* 0x000ee80000300800 */
[----:B------:R-:W-:Y:S01]  /*2cb00*/  @P3 STG.E.U16 desc[UR40][R6.64], R92 ;  /* 0x0000005c06003986 */ /* 0x000fe2000c101528 */
[C---:B----4-:R-:W-:Y:S01]  /*2cb10*/  IMAD R101, R133.reuse, R130, RZ ;  /* 0x0000008285657224 */ /* 0x050fe200078e02ff */
[----:B------:R-:W-:Y:S01]  /*2cb20*/  ISETP.LT.AND P4, PT, R133, UR4, !P0 ;  /* 0x0000000485007c0c */ /* 0x000fe2000c781270 */
[----:B------:R-:W-:-:S03]  /*2cb30*/  ULDC UR4, c[0x0][0x22c] ;  /* 0x00008b0000047ab9 */ /* 0x000fc60000000800 */
[----:B------:R-:W-:-:S04]  /*2cb40*/  LEA R100, P5, R101, R2, 0x1 ;  /* 0x0000000265647211 */ /* 0x000fc800078a08ff */
[----:B------:R-:W-:-:S05]  /*2cb50*/  LEA.HI.X.SX32 R101, R101, R0, 0x1, P5 ;  /* 0x0000000065657211 */ /* 0x000fca00028f0eff */
[----:B------:R0:W-:Y:S01]  /*2cb60*/  @P4 STG.E.U16 desc[UR40][R100.64], R93 ;  /* 0x0000005d64004986 */ /* 0x0001e2000c101528 */
[----:B------:R-:W-:-:S03]  /*2cb70*/  IMAD R102, R132, R130, RZ ;  /* 0x0000008284667224 */ /* 0x000fc600078e02ff */
[----:B0-----:R-:W4:Y:S02]  /*2cb80*/  LDL.LU R101, [R1+0xb8c] ;  /* 0x000b8c0001657983 */ /* 0x001f240000300800 */
[----:B------:R-:W-:-:S04]  /*2cb90*/  LEA R4, P6, R102, R2, 0x1 ;  /* 0x0000000266047211 */ /* 0x000fc800078c08ff */
[----:B------:R-:W-:Y:S02]  /*2cba0*/  LEA.HI.X.SX32 R5, R102, R0, 0x1, P6 ;  /* 0x0000000066057211 */ /* 0x000fe400030f0eff */
[----:B--2---:R-:W-:Y:S01]  /*2cbb0*/  ISETP.LT.AND P4, PT, R129, UR4, !P0 ;  /* 0x0000000481007c0c */ /* 0x004fe2000c781270 */
[----:B------:R-:W-:Y:S02]  /*2cbc0*/  ULDC UR4, c[0x0][0x22c] ;  /* 0x00008b0000047ab9 */ /* 0x000fe40000000800 */
[C---:B------:R-:W-:Y:S01]  /*2cbd0*/  ISETP.LT.AND P5, PT, R109.reuse, UR4, !P0 ;  /* 0x000000046d007c0c */ /* 0x040fe2000c7a1270 */
[-C--:B------:R-:W-:Y:S01]  /*2cbe0*/  IMAD R7, R109, R130.reuse, RZ ;  /* 0x000000826d077224 */ /* 0x080fe200078e02ff */
[----:B------:R-:W-:Y:S01]  /*2cbf0*/  ISETP.LT.AND P2, PT, R132, UR5, !P0 ;  /* 0x0000000584007c0c */ /* 0x000fe2000c741270 */
[----:B------:R-:W2:Y:S01]  /*2cc00*/  LDL.LU R109, [R1+0xd18] ;  /* 0x000d1800016d7983 */ /* 0x000ea20000300800 */
[----:B------:R-:W-:Y:S01]  /*2cc10*/  IMAD R6, R129, R130, RZ ;  /* 0x0000008281067224 */ /* 0x000fe200078e02ff */
[----:B------:R-:W-:Y:S01]  /*2cc20*/  ULDC UR5, c[0x0][0x22c] ;  /* 0x00008b0000057ab9 */ /* 0x000fe20000000800 */
[----:B------:R-:W-:Y:S01]  /*2cc30*/  PRMT R92, R92, 0x7632, R92 ;  /* 0x000076325c5c7816 */ /* 0x000fe2000000005c */
[----:B------:R-:W2:Y:S01]  /*2cc40*/  LDL.LU R102, [R1+0xd20] ;  /* 0x000d200001667983 */ /* 0x000ea20000300800 */
[----:B------:R-:W-:Y:S01]  /*2cc50*/  PRMT R93, R93, 0x7632, R93 ;  /* 0x000076325d5d7816 */ /* 0x000fe2000000005d */
[----:B------:R-:W-:-:S06]  /*2cc60*/  ULDC UR4, c[0x0][0x22c] ;  /* 0x00008b0000047ab9 */ /* 0x000fcc0000000800 */
[----:B------:R0:W-:Y:S01]  /*2cc70*/  @P2 STG.E.U16 desc[UR40][R4.64], R94 ;  /* 0x0000005e04002986 */ /* 0x0001e2000c101528 */
[C---:B------:R-:W-:Y:S01]  /*2cc80*/  IMAD R100, R111.reuse, R130, RZ ;  /* 0x000000826f647224 */ /* 0x040fe200078e02ff */
[----:B------:R-:W-:Y:S01]  /*2cc90*/  ISETP.LT.AND P3, PT, R111, UR5, !P0 ;  /* 0x000000056f007c0c */ /* 0x000fe2000c761270 */
[----:B------:R-:W-:Y:S01]  /*2cca0*/  ULDC UR5, c[0x0][0x22c] ;  /* 0x00008b0000057ab9 */ /* 0x000fe20000000800 */
[----:B0-----:R-:W-:-:S04]  /*2ccb0*/  LEA R4, P2, R6, R2, 0x1 ;  /* 0x0000000206047211 */ /* 0x001fc800078408ff */
[----:B------:R-:W-:Y:S02]  /*2ccc0*/  LEA.HI.X.SX32 R5, R6, R0, 0x1, P2 ;  /* 0x0000000006057211 */ /* 0x000fe400010f0eff */
[----:B------:R-:W-:-:S03]  /*2ccd0*/  LEA R6, P6, R7, R2, 0x1 ;  /* 0x0000000207067211 */ /* 0x000fc600078c08ff */
[----:B------:R0:W-:Y:S01]  /*2cce0*/  @P4 STG.E.U16 desc[UR40][R4.64], R95 ;  /* 0x0000005f04004986 */ /* 0x0001e2000c101528 */
[----:B------:R-:W-:-:S05]  /*2ccf0*/  LEA.HI.X.SX32 R7, R7, R0, 0x1, P6 ;  /* 0x0000000007077211 */ /* 0x000fca00030f0eff */
[----:B------:R3:W-:Y:S01]  /*2cd00*/  @P5 STG.E.U16 desc[UR40][R6.64], R92 ;  /* 0x0000005c06005986 */ /* 0x0007e2000c101528 */
[----:B0-----:R-:W-:-:S04]  /*2cd10*/  LEA R4, P4, R100, R2, 0x1 ;  /* 0x0000000264047211 */ /* 0x001fc800078808ff */
[----:B------:R-:W-:Y:S01]  /*2cd20*/  LEA.HI.X.SX32 R5, R100, R0, 0x1, P4 ;  /* 0x0000000064057211 */ /* 0x000fe200020f0eff */
[CC--:B---3--:R-:W-:Y:S01]  /*2cd30*/  IMAD R6, R108.reuse, R130.reuse, RZ ;  /* 0x000000826c067224 */ /* 0x0c8fe200078e02ff */
[----:B------:R-:W-:Y:S01]  /*2cd40*/  ISETP.LT.AND P5, PT, R108, UR4, !P0 ;  /* 0x000000046c007c0c */ /* 0x000fe2000c7a1270 */
[----:B------:R-:W-:Y:S02]  /*2cd50*/  ULDC UR4, c[0x0][0x22c] ;  /* 0x00008b0000047ab9 */ /* 0x000fe40000000800 */
[----:B------:R0:W-:Y:S01]  /*2cd60*/  @P3 STG.E.U16 desc[UR40][R4.64], R93 ;  /* 0x0000005d04003986 */ /* 0x0001e2000c101528 */
[C---:B------:R-:W-:Y:S01]  /*2cd70*/  IMAD R7, R103.reuse, R130, RZ ;  /* 0x0000008267077224 */ /* 0x040fe200078e02ff */
[----:B------:R-:W-:Y:S01]  /*2cd80*/  ISETP.LT.AND P4, PT, R103, UR4, !P0 ;  /* 0x0000000467007c0c */ /* 0x000fe2000c781270 */
[----:B------:R-:W-:Y:S01]  /*2cd90*/  ULDC UR4, c[0x0][0x22c] ;  /* 0x00008b0000047ab9 */ /* 0x000fe20000000800 */
[----:B------:R-:W3:Y:S01]  /*2cda0*/  LDL.LU R108, [R1+0xd28] ;  /* 0x000d2800016c7983 */ /* 0x000ee20000300800 */
[----:B------:R-:W-:-:S03]  /*2cdb0*/  PRMT R94, R94, 0x7632, R94 ;  /* 0x000076325e5e7816 */ /* 0x000fc6000000005e */
[----:B------:R-:W3:Y:S01]  /*2cdc0*/  LDL.LU R103, [R1+0xd24] ;  /* 0x000d240001677983 */ /* 0x000ee20000300800 */
[----:B0-----:R-:W-:-:S04]  /*2cdd0*/  LEA R4, P3, R6, R2, 0x1 ;  /* 0x0000000206047211 */ /* 0x001fc800078608ff */
[----:B------:R-:W-:Y:S02]  /*2cde0*/  LEA.HI.X.SX32 R5, R6, R0, 0x1, P3 ;  /* 0x0000000006057211 */ /* 0x000fe400018f0eff */
[----:B------:R-:W-:Y:S02]  /*2cdf0*/  LEA R6, P6, R7, R2, 0x1 ;  /* 0x0000000207067211 */ /* 0x000fe400078c08ff */
[----:B------:R-:W-:Y:S02]  /*2ce00*/  PRMT R95, R95, 0x7632, R95 ;  /* 0x000076325f5f7816 */ /* 0x000fe4000000005f */
[----:B------:R-:W-:Y:S01]  /*2ce10*/  LEA.HI.X.SX32 R7, R7, R0, 0x1, P6 ;  /* 0x0000000007077211 */ /* 0x000fe200030f0eff */
[----:B------:R0:W-:Y:S04]  /*2ce20*/  @P5 STG.E.U16 desc[UR40][R4.64], R94 ;  /* 0x0000005e04005986 */ /* 0x0001e8000c101528 */
[----:B------:R1:W-:Y:S01]  /*2ce30*/  @P4 STG.E.U16 desc[UR40][R6.64], R95 ;  /* 0x0000005f06004986 */ /* 0x0003e2000c101528 */
[C---:B----4-:R-:W-:Y:S01]  /*2ce40*/  ISETP.LT.AND P3, PT, R101.reuse, UR5, !P0 ;  /* 0x0000000565007c0c */ /* 0x050fe2000c761270 */
[----:B------:R-:W-:Y:S01]  /*2ce50*/  IMAD R92, R101, R130, RZ ;  /* 0x00000082655c7224 */ /* 0x000fe200078e02ff */
[----:B------:R-:W-:Y:S01]  /*2ce60*/  ISETP.LT.AND P1, PT, R131, UR6, !P0 ;  /* 0x0000000683007c0c */ /* 0x000fe2000c721270 */
[----:B------:R-:W4:Y:S01]  /*2ce70*/  LDL.LU R101, [R1+0xd2c] ;  /* 0x000d2c0001657983 */ /* 0x000f220000300800 */
[----:B------:R-:W-:Y:S01]  /*2ce80*/  ULDC UR6, c[0x0][0x22c] ;  /* 0x00008b0000067ab9 */ /* 0x000fe20000000800 */
[----:B------:R-:W-:-:S02]  /*2ce90*/  ULDC UR5, c[0x0][0x22c] ;  /* 0x00008b0000057ab9 */ /* 0x000fc40000000800 */
[----:B------:R-:W4:Y:S01]  /*2cea0*/  LDL.LU R100, [R1+0xd30] ;  /* 0x000d300001647983 */ /* 0x000f220000300800 */
[----:B--2---:R-:W-:Y:S01]  /*2ceb0*/  ISETP.LT.AND P5, PT, R109, UR4, !P0 ;  /* 0x000000046d007c0c */ /* 0x004fe2000c7a1270 */
[----:B------:R-:W-:Y:S02]  /*2cec0*/  ULDC UR4, c[0x0][0x22c] ;  /* 0x00008b0000047ab9 */ /* 0x000fe40000000800 */
[----:B------:R-:W-:Y:S01]  /*2ced0*/  ISETP.LT.AND P4, PT, R102, UR4, !P0 ;  /* 0x0000000466007c0c */ /* 0x000fe2000c781270 */
[----:B------:R-:W-:Y:S01]  /*2cee0*/  IMAD R93, R130, 0x2, R92 ;  /* 0x00000002825d7824 */ /* 0x000fe200078e025c */
[----:B------:R-:W2:Y:S01]  /*2cef0*/  LDL.LU R102, [R1+0xd3c] ;  /* 0x000d3c0001667983 */ /* 0x000ea20000300800 */
[C---:B0-----:R-:W-:Y:S01]  /*2cf00*/  LEA R4, P6, R92.reuse, R2, 0x1 ;  /* 0x000000025c047211 */ /* 0x041fe200078c08ff */
[----:B------:R-:W-:Y:S02]  /*2cf10*/  ULDC UR4, c[0x0][0x22c] ;  /* 0x00008b0000047ab9 */ /* 0x000fe40000000800 */
[----:B------:R-:W2:Y:S01]  /*2cf20*/  LDL.LU R94, [R1+0xd40] ;  /* 0x000d4000015e7983 */ /* 0x000ea20000300800 */
[----:B------:R-:W-:Y:S01]  /*2cf30*/  LEA.HI.X.SX32 R5, R92, R0, 0x1, P6 ;  /* 0x000000005c057211 */ /* 0x000fe200030f0eff */
[----:B------:R-:W-:Y:S01]  /*2cf40*/  IMAD R92, R130, 0x2, R93 ;  /* 0x00000002825c7824 */ /* 0x000fe200078e025d */
[----:B------:R-:W-:-:S02]  /*2cf50*/  ISETP.LT.AND P2, PT, R110, UR6, !P0 ;  /* 0x000000066e007c0c */ /* 0x000fc4000c741270 */
[C---:B-1----:R-:W-:Y:S01]  /*2cf60*/  LEA R6, P6, R93.reuse, R2, 0x1 ;  /* 0x000000025d067211 */ /* 0x042fe200078c08ff */
[----:B------:R0:W-:Y:S03]  /*2cf70*/  @P3 STG.E.U16 desc[UR40][R4.64], R84 ;  /* 0x0000005404003986 */ /* 0x0001e6000c101528 */
[----:B------:R-:W-:Y:S01]  /*2cf80*/  LEA.HI.X.SX32 R7, R93, R0, 0x1, P6 ;  /* 0x000000005d077211 */ /* 0x000fe200030f0eff */
[----:B------:R-:W-:Y:S01]  /*2cf90*/  IMAD R93, R130, 0x2, R92 ;  /* 0x00000002825d7824 */ /* 0x000fe200078e025c */
[----:B0-----:R-:W-:-:S04]  /*2cfa0*/  LEA R4, P6, R92, R2, 0x1 ;  /* 0x000000025c047211 */ /* 0x001fc800078c08ff */
[----:B------:R-:W-:Y:S01]  /*2cfb0*/  LEA.HI.X.SX32 R5, R92, R0, 0x1, P6 ;  /* 0x000000005c057211 */ /* 0x000fe200030f0eff */
[----:B------:R0:W-:Y:S04]  /*2cfc0*/  @P2 STG.E.U16 desc[UR40][R6.64], R85 ;  /* 0x0000005506002986 */ /* 0x0001e8000c101528 */
[----:B------:R1:W-:Y:S01]  /*2cfd0*/  @P5 STG.E.U16 desc[UR40][R4.64], R86 ;  /* 0x0000005604005986 */ /* 0x0003e2000c101528 */
[----:B0-----:R-:W-:Y:S01]  /*2cfe0*/  LEA R6, P6, R93, R2, 0x1 ;  /* 0x000000025d067211 */ /* 0x001fe200078c08ff */
[----:B-1----:R-:W-:-:S03]  /*2cff0*/  IMAD R5, R130, 0x2, R93 ;  /* 0x0000000282057824 */ /* 0x002fc600078e025d */
[----:B------:R-:W-:Y:S01]  /*2d000*/  LEA.HI.X.SX32 R7, R93, R0, 0x1, P6 ;  /* 0x000000005d077211 */ /* 0x000fe200030f0eff */
[----:B------:R-:W-:Y:S01]  /*2d010*/  IMAD R92, R130, 0x2, R5 ;  /* 0x00000002825c7824 */ /* 0x000fe200078e0205 */
[----:B------:R-:W-:-:S03]  /*2d020*/  LEA R4, P6, R5, R2, 0x1 ;  /* 0x0000000205047211 */ /* 0x000fc600078c08ff */
[----:B------:R0:W-:Y:S01]  /*2d030*/  @P4 STG.E.U16 desc[UR40][R6.64], R87 ;  /* 0x0000005706004986 */ /* 0x0001e2000c101528 */
[----:B---3--:R-:W-:Y:S01]  /*2d040*/  ISETP.LT.AND P3, PT, R108, UR4, !P0 ;  /* 0x000000046c007c0c */ /* 0x008fe2000c761270 */
[----:B------:R-:W-:Y:S01]  /*2d050*/  ULDC UR4, c[0x0][0x22c] ;  /* 0x00008b0000047ab9 */ /* 0x000fe20000000800 */
[----:B------:R-:W-:Y:S02]  /*2d060*/  LEA.HI.X.SX32 R5, R5, R0, 0x1, P6 ;  /* 0x0000000005057211 */ /* 0x000fe400030f0eff */
[----:B------:R-:W-:Y:S01]  /*2d070*/  ISETP.LT.AND P2, PT, R103, UR4, !P0 ;  /* 0x0000000467007c0c */ /* 0x000fe2000c741270 */
[----:B------:R-:W-:Y:S01]  /*2d080*/  ULDC UR4, c[0x0][0x22c] ;  /* 0x00008b0000047ab9 */ /* 0x000fe20000000800 */
[----:B0-----:R-:W-:Y:S02]  /*2d090*/  LEA R6, P6, R92, R2, 0x1 ;  /* 0x000000025c067211 */ /* 0x001fe400078c08ff */
[----:B------:R-:W-:Y:S02]  /*2d0a0*/  PRMT R84, R84, 0x7632, R84 ;  /* 0x0000763254547816 */ /* 0x000fe40000000054 */
[----:B------:R-:W-:Y:S01]  /*2d0b0*/  LEA.HI.X.SX32 R7, R92, R0, 0x1, P6 ;  /* 0x000000005c077211 */ /* 0x000fe200030f0eff */
[----:B------:R-:W-:Y:S01]  /*2d0c0*/  IMAD R92, R130, 0x2, R92 ;  /* 0x00000002825c7824 */ /* 0x000fe200078e025c */
[----:B------:R-:W-:Y:S01]  /*2d0d0*/  PRMT R85, R85, 0x7632, R85 ;  /* 0x0000763255557816 */ /* 0x000fe20000000055 */
[----:B------:R0:W-:Y:S01]  /*2d0e0*/  @P3 STG.E.U16 desc[UR40][R4.64], R84 ;  /* 0x0000005404003986 */ /* 0x0001e2000c101528 */
[----:B------:R-:W-:-:S03]  /*2d0f0*/  PRMT R86, R86, 0x7632, R86 ;  /* 0x0000763256567816 */ /* 0x000fc60000000056 */
[----:B------:R1:W-:Y:S01]  /*2d100*/  @P2 STG.E.U16 desc[UR40][R6.64], R85 ;  /* 0x0000005506002986 */ /* 0x0003e2000c101528 */
[----:B0-----:R-:W-:-:S04]  /*2d110*/  LEA R4, P6, R92, R2, 0x1 ;  /* 0x000000025c047211 */ /* 0x001fc800078c08ff */
[----:B------:R-:W-:Y:S02]  /*2d120*/  LEA.HI.X.SX32 R5, R92, R0, 0x1, P6 ;  /* 0x000000005c057211 */ /* 0x000fe400030f0eff */
[----:B----4-:R-:W-:Y:S01]  /*2d130*/  ISETP.LT.AND P5, PT, R101, UR4, !P0 ;  /* 0x0000000465007c0c */ /* 0x010fe2000c7a1270 */
[----:B------:R-:W-:Y:S01]  /*2d140*/  ULDC UR4, c[0x0][0x22c] ;  /* 0x00008b0000047ab9 */ /* 0x000fe20000000800 */
[----:B------:R-:W3:Y:S01]  /*2d150*/  LDL.LU R101, [R1+0xd44] ;  /* 0x000d440001657983 */ /* 0x000ee20000300800 */
[----:B------:R-:W-:Y:S01]  /*2d160*/  ISETP.LT.AND P4, PT, R100, UR4, !P0 ;  /* 0x0000000464007c0c */ /* 0x000fe2000c781270 */
[----:B------:R-:W-:Y:S02]  /*2d170*/  ULDC UR4, c[0x0][0x22c] ;  /* 0x00008b0000047ab9 */ /* 0x000fe40000000800 */
[----:B------:R-:W4:Y:S04]  /*2d180*/  LDL.LU R100, [R1+0xd4c] ;  /* 0x000d4c0001647983 */ /* 0x000f280000300800 */
[----:B------:R-:W4:Y:S04]  /*2d190*/  LDL.LU R95, [R1+0xd48] ;  /* 0x000d4800015f7983 */ /* 0x000f280000300800 */
[----:B------:R0:W-:Y:S01]  /*2d1a0*/  @P5 STG.E.U16 desc[UR40][R4.64], R86 ;  /* 0x0000005604005986 */ /* 0x0001e2000c101528 */
[----:B--2---:R-:W-:Y:S01]  /*2d1b0*/  ISETP.LT.AND P3, PT, R102, UR4, !P0 ;  /* 0x0000000466007c0c */ /* 0x004fe2000c761270 */
[----:B------:R-:W-:-:S02]  /*2d1c0*/  ULDC UR4, c[0x0][0x22c] ;  /* 0x00008b0000047ab9 */ /* 0x000fc40000000800 */
[----:B------:R-:W-:Y:S01]  /*2d1d0*/  ISETP.LT.AND P2, PT, R94, UR4, !P0 ;  /* 0x000000045e007c0c */ /* 0x000fe2000c741270 */
[C---:B-1----:R-:W-:Y:S01]  /*2d1e0*/  IMAD R7, R130.reuse, 0x2, R92 ;  /* 0x0000000282077824 */ /* 0x042fe200078e025c */
[----:B------:R-:W2:Y:S01]  /*2d1f0*/  LDL.LU R94, [R1+0xd50] ;  /* 0x000d5000015e7983 */ /* 0x000ea20000300800 */
[----:B------:R-:W-:Y:S01]  /*2d200*/  PRMT R87, R87, 0x7632, R87 ;  /* 0x0000763257577816 */ /* 0x000fe20000000057 */
[----:B------:R-:W-:Y:S02]  /*2d210*/  ULDC UR4, c[0x0][0x22c] ;  /* 0x00008b0000047ab9 */ /* 0x000fe40000000800 */
[----:B------:R-:W2:Y:S04]  /*2d220*/  LDL.LU R93, [R1+0xd54] ;  /* 0x000d5400015d7983 */ /* 0x000ea80000300800 */
[----:B0-----:R-:W2:Y:S01]  /*2d230*/  LDL.LU R86, [R1+0xd58] ;  /* 0x000d580001567983 */ /* 0x001ea20000300800 */
[----:B------:R-:W-:Y:S01]  /*2d240*/  LEA R6, P6, R7, R2, 0x1 ;  /* 0x0000000207067211 */ /* 0x000fe200078c08ff */
[----:B------:R-:W-:-:S02]  /*2d250*/  IMAD R84, R130, 0x2, R7 ;  /* 0x0000000282547824 */ /* 0x000fc400078e0207 */
[----:B------:R-:W2:Y:S01]  /*2d260*/  LDL.LU R92, [R1+0xd68] ;  /* 0x000d6800015c7983 */ /* 0x000ea20000300800 */
[----:B------:R-:W-:Y:S01]  /*2d270*/  LEA.HI.X.SX32 R7, R7, R0, 0x1, P6 ;  /* 0x0000000007077211 */ /* 0x000fe200030f0eff */
[----:B------:R-:W-:Y:S01]  /*2d280*/  IMAD R85, R130, 0x2, R84 ;  /* 0x0000000282557824 */ /* 0x000fe200078e0254 */
[----:B------:R-:W-:-:S03]  /*2d290*/  LEA R4, P6, R84, R2, 0x1 ;  /* 0x0000000254047211 */ /* 0x000fc600078c08ff */
[----:B------:R0:W-:Y:S01]  /*2d2a0*/  @P4 STG.E.U16 desc[UR40][R6.64], R87 ;  /* 0x0000005706004986 */ /* 0x0001e2000c101528 */
[----:B------:R-:W-:Y:S01]  /*2d2b0*/  LEA.HI.X.SX32 R5, R84, R0, 0x1, P6 ;  /* 0x0000000054057211 */ /* 0x000fe200030f0eff */
[----:B------:R-:W-:Y:S01]  /*2d2c0*/  IMAD R84, R130, 0x2, R85 ;  /* 0x0000000282547824 */ /* 0x000fe200078e0255 */
[----:B0-----:R-:W-:-:S04]  /*2d2d0*/  LEA R6, P6, R85, R2, 0x1 ;  /* 0x0000000255067211 */ /* 0x001fc800078c08ff */
[----:B------:R-:W-:Y:S01]  /*2d2e0*/  LEA.HI.X.SX32 R7, R85, R0, 0x1, P6 ;  /* 0x0000000055077211 */ /* 0x000fe200030f0eff */
[----:B------:R0:W-:Y:S04]  /*2d2f0*/  @P3 STG.E.U16 desc[UR40][R4.64], R76 ;  /* 0x0000004c04003986 */ /* 0x0001e8000c101528 */
[----:B------:R1:W-:Y:S04]  /*2d300*/  @P2 STG.E.U16 desc[UR40][R6.64], R77 ;  /* 0x0000004d06002986 */ /* 0x0003e8000c101528 */
[----:B------:R-:W2:Y:S01]  /*2d310*/  LDL.LU R85, [R1+0xd64] ;  /* 0x000d640001557983 */ /* 0x000ea20000300800 */
[----:B0-----:R-:W-:-:S03]  /*2d320*/  LEA R4, P6, R84, R2, 0x1 ;  /* 0x0000000254047211 */ /* 0x001fc600078c08ff */
[----:B------:R-:W2:Y:S01]  /*2d330*/  LDL.LU R87, [R1+0xd6c] ;  /* 0x000d6c0001577983 */ /* 0x000ea20000300800 */
[----:B-1----:R-:W-:Y:S01]  /*2d340*/  IMAD R7, R130, 0x2, R84 ;  /* 0x0000000282077824 */ /* 0x002fe200078e0254 */
[----:B------:R-:W-:-:S04]  /*2d350*/  LEA.HI.X.SX32 R5, R84, R0, 0x1, P6 ;  /* 0x0000000054057211 */ /* 0x000fc800030f0eff */
[----:B------:R-:W-:Y:S01]  /*2d360*/  LEA R6, P6, R7, R2, 0x1 ;  /* 0x0000000207067211 */ /* 0x000fe200078c08ff */
[----:B------:R-:W-:-:S03]  /*2d370*/  IMAD R84, R130, 0x2, R7 ;  /* 0x0000000282547824 */ /* 0x000fc600078e0207 */
[----:B------:R-:W-:Y:S02]  /*2d380*/  LEA.HI.X.SX32 R7, R7, R0, 0x1, P6 ;  /* 0x0000000007077211 */ /* 0x000fe400030f0eff */
[----:B---3--:R-:W-:Y:S01]  /*2d390*/  ISETP.LT.AND P5, PT, R101, UR4, !P0 ;  /* 0x0000000465007c0c */ /* 0x008fe2000c7a1270 */
[----:B------:R-:W-:Y:S02]  /*2d3a0*/  ULDC UR4, c[0x0][0x22c] ;  /* 0x00008b0000047ab9 */ /* 0x000fe40000000800 */
[----:B----4-:R-:W-:Y:S01]  /*2d3b0*/  ISETP.LT.AND P4, PT, R100, UR4, !P0 ;  /* 0x0000000464007c0c */ /* 0x010fe2000c781270 */
[----:B------:R-:W-:Y:S02]  /*2d3c0*/  ULDC UR4, c[0x0][0x22c] ;  /* 0x00008b0000047ab9 */ /* 0x000fe40000000800 */
[----:B------:R-:W-:Y:S01]  /*2d3d0*/  ISETP.LT.AND P3, PT, R95, UR4, !P0 ;  /* 0x000000045f007c0c */ /* 0x000fe2000c761270 */
[----:B------:R-:W-:-:S06]  /*2d3e0*/  ULDC UR4, c[0x0][0x22c] ;  /* 0x00008b0000047ab9 */ /* 0x000fcc0000000800 */
[----:B------:R0:W-:Y:S04]  /*2d3f0*/  @P5 STG.E.U16 desc[UR40][R4.64], R78 ;  /* 0x0000004e04005986 */ /* 0x0001e8000c101528 */
[----:B------:R1:W-:Y:S01]  /*2d400*/  @P4 STG.E.U16 desc[UR40][R6.64], R79 ;  /* 0x0000004f06004986 */ /* 0x0003e2000c101528 */
[----:B--2---:R-:W-:Y:S01]  /*2d410*/  ISETP.LT.AND P2, PT, R94, UR4, !P0 ;  /* 0x000000045e007c0c */ /* 0x004fe2000c741270 */
[----:B------:R-:W-:Y:S02]  /*2d420*/  ULDC UR4, c[0x0][0x22c] ;  /* 0x00008b0000047ab9 */ /* 0x000fe40000000800 */
[----:B------:R-:W-:Y:S01]  /*2d430*/  ISETP.LT.AND P5, PT, R93, UR4, !P0 ;  /* 0x000000045d007c0c */ /* 0x000fe2000c7a1270 */
[----:B------:R-:W-:Y:S02]  /*2d440*/  ULDC UR4, c[0x0][0x22c] ;  /* 0x00008b0000047ab9 */ /* 0x000fe40000000800 */
[----:B------:R-:W-:Y:S01]  /*2d450*/  ISETP.LT.AND P4, PT, R86, UR4, !P0 ;  /* 0x0000000456007c0c */ /* 0x000fe2000c781270 */
[----:B------:R-:W-:Y:S01]  /*2d460*/  ULDC UR4, c[0x0][0x22c] ;  /* 0x00008b0000047ab9 */ /* 0x000fe20000000800 */
[----:B------:R-:W2:Y:S01]  /*2d470*/  LDL.LU R86, [R1+0xd70] ;  /* 0x000d700001567983 */ /* 0x000ea20000300800 */
[----:B------:R-:W-:Y:S01]  /*2d480*/  PRMT R77, R76, 0x7632, R77 ;  /* 0x000076324c4d7816 */ /* 0x000fe2000000004d */
[----:B------:R-:W-:Y:S01]  /*2d490*/  IMAD R76, R130, 0x2, R84 ;  /* 0x00000002824c7824 */ /* 0x000fe200078e0254 */
[C---:B0-----:R-:W-:Y:S01]  /*2d4a0*/  LEA R4, P6, R84.reuse, R2, 0x1 ;  /* 0x0000000254047211 */ /* 0x041fe200078c08ff */
[----:B------:R-:W3:Y:S03]  /*2d4b0*/  LDL.LU R93, [R1+0xd78] ;  /* 0x000d7800015d7983 */ /* 0x000ee60000300800 */
[----:B------:R-:W-:Y:S01]  /*2d4c0*/  LEA.HI.X.SX32 R5, R84, R0, 0x1, P6 ;  /* 0x0000000054057211 */ /* 0x000fe200030f0eff */
[----:B------:R-:W-:Y:S01]  /*2d4d0*/  IMAD R84, R130, 0x2, R76 ;  /* 0x0000000282547824 */ /* 0x000fe200078e024c */
[----:B-1----:R-:W-:-:S03]  /*2d4e0*/  LEA R6, P6, R76, R2, 0x1 ;  /* 0x000000024c067211 */ /* 0x002fc600078c08ff */
[----:B------:R0:W-:Y:S01]  /*2d4f0*/  @P3 STG.E.U16 desc[UR40][R4.64], R77 ;  /* 0x0000004d04003986 */ /* 0x0001e2000c101528 */
[----:B------:R-:W-:Y:S02]  /*2d500*/  LEA.HI.X.SX32 R7, R76, R0, 0x1, P6 ;  /* 0x000000004c077211 */ /* 0x000fe400030f0eff */
[----:B------:R-:W-:Y:S02]  /*2d510*/  PRMT R78, R78, 0x7632, R78 ;  /* 0x000076324e4e7816 */ /* 0x000fe4000000004e */
[----:B------:R-:W-:Y:S01]  /*2d520*/  ISETP.LT.AND P3, PT, R92, UR4, !P0 ;  /* 0x000000045c007c0c */ /* 0x000fe2000c761270 */
[----:B------:R-:W-:Y:S01]  /*2d530*/  ULDC UR4, c[0x0][0x22c] ;  /* 0x00008b0000047ab9 */ /* 0x000fe20000000800 */
[----:B------:R-:W4:Y:S01]  /*2d540*/  LDL.LU R92, [R1+0xd74] ;  /* 0x000d7400015c7983 */ /* 0x000f220000300800 */
[----:B0-----:R-:W-:Y:S02]  /*2d550*/  LEA R4, P6, R84, R2, 0x1 ;  /* 0x0000000254047211 */ /* 0x001fe400078c08ff */
[----:B------:R-:W-:-:S02]  /*2d560*/  PRMT R77, R77, 0x7632, R77 ;  /* 0x000076324d4d7816 */ /* 0x000fc4000000004d */
[----:B------:R-:W-:Y:S01]  /*2d570*/  LEA.HI.X.SX32 R5, R84, R0, 0x1, P6 ;  /* 0x0000000054057211 */ /* 0x000fe200030f0eff */
[----:B------:R-:W-:Y:S02]  /*2d580*/  IMAD R84, R130, 0x2, R84 ;  /* 0x0000000282547824 */ /* 0x000fe400078e0254 */
[----:B------:R-:W-:Y:S04]  /*2d590*/  @P2 STG.E.U16 desc[UR40][R6.64], R77 ;  /* 0x0000004d06002986 */ /* 0x000fe8000c101528 */
[----:B------:R0:W-:Y:S01]  /*2d5a0*/  @P5 STG.E.U16 desc[UR40][R4.64], R78 ;  /* 0x0000004e04005986 */ /* 0x0001e2000c101528 */
[----:B------:R-:W-:Y:S01]  /*2d5b0*/  ISETP.LT.AND P2, PT, R85, UR4, !P0 ;  /* 0x0000000455007c0c */ /* 0x000fe2000c741270 */
[----:B------:R-:W-:Y:S01]  /*2d5c0*/  ULDC UR4, c[0x0][0x22c] ;  /* 0x00008b0000047ab9 */ /* 0x000fe20000000800 */
[----:B------:R-:W-:Y:S01]  /*2d5d0*/  PRMT R79, R79, 0x7632, R79 ;  /* 0x000076324f4f7816 */ /* 0x000fe2000000004f */
[----:B------:R-:W4:Y:S01]  /*2d5e0*/  LDL.LU R85, [R1+0xd7c] ;  /* 0x000d7c0001557983 */ /* 0x000f220000300800 */
[----:B------:R-:W-:Y:S01]  /*2d5f0*/  ISETP.LT.AND P5, PT, R87, UR4, !P0 ;  /* 0x0000000457007c0c */ /* 0x000fe2000c7a1270 */
[----:B------:R-:W-:-:S02]  /*2d600*/  ULDC UR4, c[0x0][0x22c] ;  /* 0x00008b0000047ab9 */ /* 0x000fc40000000800 */
[----:B------:R-:W4:Y:S01]  /*2d610*/  LDL.LU R87, [R1+0xd80] ;  /* 0x000d800001577983 */ /* 0x000f220000300800 */
[----:B0-----:R-:W-:-:S04]  /*2d620*/  LEA R4, P6, R84, R2, 0x1 ;  /* 0x0000000254047211 */ /* 0x001fc800078c08ff */
[----:B------:R-:W-:-:S05]  /*2d630*/  LEA.HI.X.SX32 R5, R84, R0, 0x1, P6 ;  /* 0x0000000054057211 */ /* 0x000fca00030f0eff */
[----:B------:R0:W-:Y:S01]  /*2d640*/  @P4 STG.E.U16 desc[UR40][R4.64], R79 ;  /* 0x0000004f04004986 */ /* 0x0001e2000c101528 */
[----:B--2---:R-:W-:Y:S01]  /*2d650*/  ISETP.LT.AND P4, PT, R86, UR4, !P0 ;  /* 0x0000000456007c0c */ /* 0x004fe2000c781270 */
[----:B------:R-:W-:Y:S02]  /*2d660*/  IMAD R7, R130, 0x2, R84 ;  /* 0x0000000282077824 */ /* 0x000fe400078e0254 */
[----:B------:R-:W2:Y:S01]  /*2d670*/  LDL.LU R86, [R1+0xd8c] ;  /* 0x000d8c0001567983 */ /* 0x000ea20000300800 */
[----:B------:R-:W-:-:S03]  /*2d680*/  ULDC UR4, c[0x0][0x22c] ;  /* 0x00008b0000047ab9 */ /* 0x000fc60000000800 */
[----:B------:R-:W2:Y:S01]  /*2d690*/  LDL.LU R78, [R1+0xd90] ;  /* 0x000d9000014e7983 */ /* 0x000ea20000300800 */
[----:B------:R-:W-:Y:S01]  /*2d6a0*/  LEA R6, P6, R7, R2, 0x1 ;  /* 0x0000000207067211 */ /* 0x000fe200078c08ff */
[----:B------:R-:W-:-:S03]  /*2d6b0*/  IMAD R76, R130, 0x2, R7 ;  /* 0x00000002824c7824 */ /* 0x000fc600078e0207 */
[----:B------:R-:W-:Y:S01]  /*2d6c0*/  LEA.HI.X.SX32 R7, R7, R0, 0x1, P6 ;  /* 0x0000000007077211 */ /* 0x000fe200030f0eff */
[----:B------:R-:W-:Y:S01]  /*2d6d0*/  IMAD R77, R130, 0x2, R76 ;  /* 0x00000002824d7824 */ /* 0x000fe200078e024c */
[----:B0-----:R-:W-:-:S03]  /*2d6e0*/  LEA R4, P6, R76, R2, 0x1 ;  /* 0x000000024c047211 */ /* 0x001fc600078c08ff */
[----:B------:R0:W-:Y:S01]  /*2d6f0*/  @P3 STG.E.U16 desc[UR40][R6.64], R68 ;  /* 0x0000004406003986 */ /* 0x0001e2000c101528 */
[----:B------:R-:W-:Y:S01]  /*2d700*/  LEA.HI.X.SX32 R5, R76, R0, 0x1, P6 ;  /* 0x000000004c057211 */ /* 0x000fe200030f0eff */
[----:B------:R-:W-:Y:S01]  /*2d710*/  IMAD R76, R130, 0x2, R77 ;  /* 0x00000002824c7824 */ /* 0x000fe200078e024d */
[----:B0-----:R-:W-:-:S04]  /*2d720*/  LEA R6, P6, R77, R2, 0x1 ;  /* 0x000000024d067211 */ /* 0x001fc800078c08ff */
[----:B------:R-:W-:Y:S01]  /*2d730*/  LEA.HI.X.SX32 R7, R77, R0, 0x1, P6 ;  /* 0x000000004d077211 */ /* 0x000fe200030f0eff */
[----:B------:R0:W-:Y:S04]  /*2d740*/  @P2 STG.E.U16 desc[UR40][R4.64], R69 ;  /* 0x0000004504002986 */ /* 0x0001e8000c101528 */
[----:B------:R1:W-:Y:S01]  /*2d750*/  @P5 STG.E.U16 desc[UR40][R6.64], R70 ;  /* 0x0000004606005986 */ /* 0x0003e2000c101528 */
[----:B---3--:R-:W-:Y:S01]  /*2d760*/  ISETP.LT.AND P3, PT, R93, UR4, !P0 ;  /* 0x000000045d007c0c */ /* 0x008fe2000c761270 */
[----:B------:R-:W-:Y:S01]  /*2d770*/  ULDC UR4, c[0x0][0x22c] ;  /* 0x00008b0000047ab9 */ /* 0x000fe20000000800 */
[----:B0-----:R-:W-:Y:S01]  /*2d780*/  LEA R4, P6, R76, R2, 0x1 ;  /* 0x000000024c047211 */ /* 0x001fe200078c08ff */
[----:B-1----:R-:W-:-:S03]  /*2d790*/  IMAD R7, R130, 0x2, R76 ;  /* 0x0000000282077824 */ /* 0x002fc600078e024c */
[----:B------:R-:W-:Y:S02]  /*2d7a0*/  LEA.HI.X.SX32 R5, R76, R0, 0x1, P6 ;  /* 0x000000004c057211 */ /* 0x000fe400030f0eff */
[----:B----4-:R-:W-:Y:S01]  /*2d7b0*/  ISETP.LT.AND P2, PT, R92, UR4, !P0 ;  /* 0x000000045c007c0c */ /* 0x010fe2000c741270 */
[----:B------:R-:W-:Y:S01]  /*2d7c0*/  IMAD R76, R130, 0x2, R7 ;  /* 0x00000002824c7824 */ /* 0x000fe200078e0207 */
[C---:B------:R-:W-:Y:S01]  /*2d7d0*/  LEA R6, P6, R7.reuse, R2, 0x1 ;  /* 0x0000000207067211 */ /* 0x040fe200078c08ff */
[----:B------:R0:W-:Y:S01]  /*2d7e0*/  @P4 STG.E.U16 desc[UR40][R4.64], R71 ;  /* 0x0000004704004986 */ /* 0x0001e2000c101528 */
[----:B------:R-:W-:Y:S02]  /*2d7f0*/  ULDC UR4, c[0x0][0x22c] ;  /* 0x00008b0000047ab9 */ /* 0x000fe40000000800 */
[----:B------:R-:W-:Y:S02]  /*2d800*/  LEA.HI.X.SX32 R7, R7, R0, 0x1, P6 ;  /* 0x0000000007077211 */ /* 0x000fe400030f0eff */
[----:B------:R-:W-:Y:S01]  /*2d810*/  ISETP.LT.AND P5, PT, R85, UR4, !P0 ;  /* 0x0000000455007c0c */ /* 0x000fe2000c7a1270 */
[----:B------:R-:W-:Y:S01]  /*2d820*/  ULDC UR4, c[0x0][0x22c] ;  /* 0x00008b0000047ab9 */ /* 0x000fe20000000800 */
[----:B------:R-:W3:Y:S01]  /*2d830*/  LDL.LU R85, [R1+0xd94] ;  /* 0x000d940001557983 */ /* 0x000ee20000300800 */
[----:B------:R-:W-:-:S02]  /*2d840*/  PRMT R68, R68, 0x7632, R68 ;  /* 0x0000763244447816 */ /* 0x000fc40000000044 */
[C---:B0-----:R-:W-:Y:S01]  /*2d850*/  LEA R4, P6, R76.reuse, R2, 0x1 ;  /* 0x000000024c047211 */ /* 0x041fe200078c08ff */
[----:B------:R-:W4:Y:S01]  /*2d860*/  LDL.LU R84, [R1+0xd9c] ;  /* 0x000d9c0001547983 */ /* 0x000f220000300800 */
[----:B------:R-:W-:Y:S02]  /*2d870*/  PRMT R69, R69, 0x7632, R69 ;  /* 0x0000763245457816 */ /* 0x000fe40000000045 */
[----:B------:R-:W-:Y:S01]  /*2d880*/  LEA.HI.X.SX32 R5, R76, R0, 0x1, P6 ;  /* 0x000000004c057211 */ /* 0x000fe200030f0eff */
[----:B------:R-:W-:Y:S01]  /*2d890*/  IMAD R76, R130, 0x2, R76 ;  /* 0x00000002824c7824 */ /* 0x000fe200078e024c */
[----:B------:R-:W-:Y:S01]  /*2d8a0*/  ISETP.LT.AND P4, PT, R87, UR4, !P0 ;  /* 0x0000000457007c0c */ /* 0x000fe2000c781270 */
[----:B------:R-:W-:Y:S01]  /*2d8b0*/  ULDC UR4, c[0x0][0x22c] ;  /* 0x00008b0000047ab9 */ /* 0x000fe20000000800 */
[----:B------:R-:W-:Y:S04]  /*2d8c0*/  @P3 STG.E.U16 desc[UR40][R6.64], R68 ;  /* 0x0000004406003986 */ /* 0x000fe8000c101528 */
[----:B------:R0:W-:Y:S01]  /*2d8d0*/  @P2 STG.E.U16 desc[UR40][R4.64], R69 ;  /* 0x0000004504002986 */ /* 0x0001e2000c101528 */
[----:B------:R-:W-:-:S03]  /*2d8e0*/  PRMT R70, R70, 0x7632, R70 ;  /* 0x0000763246467816 */ /* 0x000fc60000000046 */
[----:B------:R-:W4:Y:S01]  /*2d8f0*/  LDL.LU R79, [R1+0xd98] ;  /* 0x000d9800014f7983 */ /* 0x000f220000300800 */
[----:B0-----:R-:W-:-:S04]  /*2d900*/  LEA R4, P6, R76, R2, 0x1 ;  /* 0x000000024c047211 */ /* 0x001fc800078c08ff */
[----:B------:R-:W-:-:S05]  /*2d910*/  LEA.HI.X.SX32 R5, R76, R0, 0x1, P6 ;  /* 0x000000004c057211 */ /* 0x000fca00030f0eff */
[----:B------:R0:W-:Y:S01]  /*2d920*/  @P5 STG.E.U16 desc[UR40][R4.64], R70 ;  /* 0x0000004604005986 */ /* 0x0001e2000c101528 */
[----:B--2---:R-:W-:Y:S01]  /*2d930*/  ISETP.LT.AND P3, PT, R86, UR4, !P0 ;  /* 0x0000000456007c0c */ /* 0x004fe2000c761270 */
[----:B------:R-:W-:Y:S02]  /*2d940*/  ULDC UR4, c[0x0][0x22c] ;  /* 0x00008b0000047ab9 */ /* 0x000fe40000000800 */
[----:B------:R-:W-:Y:S01]  /*2d950*/  ISETP.LT.AND P2, PT, R78, UR4, !P0 ;  /* 0x000000044e007c0c */ /* 0x000fe2000c741270 */
[C---:B------:R-:W-:Y:S01]  /*2d960*/  IMAD R7, R130.reuse, 0x2, R76 ;  /* 0x0000000282077824 */ /* 0x040fe200078e024c */
        /* <DEDUP_REMOVED lines=22> */
[----:B---3--:R-:W-:Y:S01]  /*2dad0*/  ISETP.LT.AND P5, PT, R85, UR4, !P0 ;  /* 0x0000000455007c0c */ /* 0x008fe2000c7a1270 */
[----:B------:R-:W-:Y:S01]  /*2dae0*/  ULDC UR4, c[0x0][0x22c] ;  /* 0x00008b0000047ab9 */ /* 0x000fe20000000800 */
[----:B------:R-:W-:Y:S02]  /*2daf0*/  LEA.HI.X.SX32 R5, R68, R0, 0x1, P6 ;  /* 0x0000000044057211 */ /* 0x000fe400030f0eff */
[----:B----4-:R-:W-:Y:S01]  /*2db00*/  ISETP.LT.AND P4, PT, R84, UR4, !P0 ;  /* 0x0000000454007c0c */ /* 0x010fe2000c781270 */
[----:B------:R-:W-:Y:S01]  /*2db10*/  ULDC UR4, c[0x0][0x22c] ;  /* 0x00008b0000047ab9 */ /* 0x000fe20000000800 */
[----:B------:R-:W-:Y:S01]  /*2db20*/  LEA R6, P6, R7, R2, 0x1 ;  /* 0x0000000207067211 */ /* 0x000fe200078c08ff */
[----:B------:R-:W-:-:S03]  /*2db30*/  IMAD R68, R130, 0x2, R7 ;  /* 0x0000000282447824 */ /* 0x000fc600078e0207 */
[----:B------:R-:W-:-:S03]  /*2db40*/  LEA.HI.X.SX32 R7, R7, R0, 0x1, P6 ;  /* 0x0000000007077211 */ /* 0x000fc600030f0eff */
[----:B------:R0:W-:Y:S01]  /*2db50*/  @P5 STG.E.U16 desc[UR40][R4.64], R62 ;  /* 0x0000003e04005986 */ /* 0x0001e2000c101528 */
[----:B------:R-:W-:Y:S01]  /*2db60*/  ISETP.LT.AND P3, PT, R79, UR4, !P0 ;  /* 0x000000044f007c0c */ /* 0x000fe2000c761270 */
[----:B------:R-:W-:Y:S02]  /*2db70*/  ULDC UR4, c[0x0][0x22c] ;  /* 0x00008b0000047ab9 */ /* 0x000fe40000000800 */
        /* <DEDUP_REMOVED lines=17> */
[----:B------:R-:W-:Y:S01]  /*2dc90*/  ISETP.LT.AND P3, PT, R76, UR4, !P0 ;  /* 0x000000044c007c0c */ /* 0x000fe2000c761270 */
[----:B------:R-:W-:Y:S01]  /*2dca0*/  ULDC UR4, c[0x0][0x22c] ;  /* 0x00008b0000047ab9 */ /* 0x000fe20000000800 */
[----:B------:R-:W4:Y:S01]  /*2dcb0*/  LDL.LU R76, [R1+0xdc4] ;  /* 0x000dc400014c7983 */ /* 0x000f220000300800 */
[----:B------:R-:W-:Y:S02]  /*2dcc0*/  PRMT R62, R62, 0x7632, R62 ;  /* 0x000076323e3e7816 */ /* 0x000fe4000000003e */
[----:B0-----:R-:W-:Y:S02]  /*2dcd0*/  PRMT R61, R61, 0x7632, R61 ;  /* 0x000076323d3d7816 */ /* 0x001fe4000000003d */
[----:B------:R-:W-:-:S03]  /*2dce0*/  LEA R4, P6, R68, R2, 0x1 ;  /* 0x0000000244047211 */ /* 0x000fc600078c08ff */
[----:B------:R-:W-:Y:S01]  /*2dcf0*/  @P2 STG.E.U16 desc[UR40][R6.64], R61 ;  /* 0x0000003d06002986 */ /* 0x000fe2000c101528 */
[----:B------:R-:W-:Y:S01]  /*2dd00*/  LEA.HI.X.SX32 R5, R68, R0, 0x1, P6 ;  /* 0x0000000044057211 */ /* 0x000fe200030f0eff */
[----:B------:R-:W-:Y:S01]  /*2dd10*/  IMAD R68, R130, 0x2, R68 ;  /* 0x0000000282447824 */ /* 0x000fe200078e0244 */
[----:B------:R-:W-:Y:S01]  /*2dd20*/  ISETP.LT.AND P2, PT, R69, UR4, !P0 ;  /* 0x0000000445007c0c */ /* 0x000fe2000c741270 */
[----:B------:R-:W-:Y:S01]  /*2dd30*/  ULDC UR4, c[0x0][0x22c] ;  /* 0x00008b0000047ab9 */ /* 0x000fe20000000800 */
[----:B------:R-:W4:Y:S04]  /*2dd40*/  LDL.LU R69, [R1+0xdcc] ;  /* 0x000dcc0001457983 */ /* 0x000f280000300800 */
[----:B------:R0:W-:Y:S01]  /*2dd50*/  @P5 STG.E.U16 desc[UR40][R4.64], R62 ;  /* 0x0000003e04005986 */ /* 0x0001e2000c101528 */
[----:B------:R-:W-:-:S02]  /*2dd60*/  PRMT R63, R63, 0x7632, R63 ;  /* 0x000076323f3f7816 */ /* 0x000fc4000000003f */
[----:B------:R-:W-:Y:S01]  /*2dd70*/  ISETP.LT.AND P5, PT, R71, UR4, !P0 ;  /* 0x0000000447007c0c */ /* 0x000fe2000c7a1270 */
[----:B------:R-:W-:Y:S01]  /*2dd80*/  ULDC UR4, c[0x0][0x22c] ;  /* 0x00008b0000047ab9 */ /* 0x000fe20000000800 */
        /* <DEDUP_REMOVED lines=17> */
[----:B---3--:R-:W-:Y:S01]  /*2dea0*/  ISETP.LT.AND P3, PT, R77, UR4, !P0 ;  /* 0x000000044d007c0c */ /* 0x008fe2000c761270 */
[----:B------:R-:W-:Y:S01]  /*2deb0*/  ULDC UR4, c[0x0][0x22c] ;  /* 0x00008b0000047ab9 */ /* 0x000fe20000000800 */
[----:B0-----:R-:W-:-:S04]  /*2dec0*/  LEA R6, P6, R61, R2, 0x1 ;  /* 0x000000023d067211 */ /* 0x001fc800078c08ff */
[----:B------:R-:W-:Y:S01]  /*2ded0*/  LEA.HI.X.SX32 R7, R61, R0, 0x1, P6 ;  /* 0x000000003d077211 */ /* 0x000fe200030f0eff */
[----:B------:R0:W-:Y:S01]  /*2dee0*/  @P2 STG.E.U16 desc[UR40][R4.64], R53 ;  /* 0x0000003504002986 */ /* 0x0001e2000c101528 */
[----:B----4-:R-:W-:Y:S01]  /*2def0*/  ISETP.LT.AND P2, PT, R76, UR4, !P0 ;  /* 0x000000044c007c0c */ /* 0x010fe2000c741270 */
[----:B------:R-:W-:Y:S02]  /*2df00*/  ULDC UR4, c[0x0][0x22c] ;  /* 0x00008b0000047ab9 */ /* 0x000fe40000000800 */
[----:B------:R1:W-:Y:S01]  /*2df10*/  @P5 STG.E.U16 desc[UR40][R6.64], R54 ;  /* 0x0000003606005986 */ /* 0x0003e2000c101528 */
[----:B------:R-:W-:Y:S01]  /*2df20*/  ISETP.LT.AND P5, PT, R69, UR4, !P0 ;  /* 0x0000000445007c0c */ /* 0x000fe2000c7a1270 */
[----:B------:R-:W-:Y:S02]  /*2df30*/  ULDC UR4, c[0x0][0x22c] ;  /* 0x00008b0000047ab9 */ /* 0x000fe40000000800 */
[----:B------:R-:W3:Y:S01]  /*2df40*/  LDL.LU R69, [R1+0xde4] ;  /* 0x000de40001457983 */ /* 0x000ee20000300800 */
[----:B0-----:R-:W-:-:S03]  /*2df50*/  LEA R4, P6, R60, R2, 0x1 ;  /* 0x000000023c047211 */ /* 0x001fc600078c08ff */
[----:B------:R-:W4:Y:S01]  /*2df60*/  LDL.LU R68, [R1+0xdec] ;  /* 0x000dec0001447983 */ /* 0x000f220000300800 */
[----:B-1----:R-:W-:Y:S01]  /*2df70*/  IMAD R7, R130, 0x2, R60 ;  /* 0x0000000282077824 */ /* 0x002fe200078e023c */
[----:B------:R-:W-:Y:S02]  /*2df80*/  LEA.HI.X.SX32 R5, R60, R0, 0x1, P6 ;  /* 0x000000003c057211 */ /* 0x000fe400030f0eff */
[----:B------:R-:W4:Y:S01]  /*2df90*/  LDL.LU R63, [R1+0xde8] ;  /* 0x000de800013f7983 */ /* 0x000f220000300800 */
[----:B------:R-:W-:Y:S01]  /*2dfa0*/  IMAD R60, R130, 0x2, R7 ;  /* 0x00000002823c7824 */ /* 0x000fe200078e0207 */
[C---:B------:R-:W-:Y:S02]  /*2dfb0*/  LEA R6, P6, R7.reuse, R2, 0x1 ;  /* 0x0000000207067211 */ /* 0x040fe400078c08ff */
[----:B------:R0:W-:Y:S01]  /*2dfc0*/  @P4 STG.E.U16 desc[UR40][R4.64], R55 ;  /* 0x0000003704004986 */ /* 0x0001e2000c101528 */
[----:B------:R-:W-:Y:S02]  /*2dfd0*/  PRMT R52, R52, 0x7632, R52 ;  /* 0x0000763234347816 */ /* 0x000fe40000000034 */
[----:B------:R-:W-:-:S02]  /*2dfe0*/  LEA.HI.X.SX32 R7, R7, R0, 0x1, P6 ;  /* 0x0000000007077211 */ /* 0x000fc400030f0eff */
[----:B------:R-:W-:Y:S01]  /*2dff0*/  ISETP.LT.AND P4, PT, R71, UR4, !P0 ;  /* 0x0000000447007c0c */ /* 0x000fe2000c781270 */
[----:B------:R-:W-:Y:S01]  /*2e000*/  ULDC UR4, c[0x0][0x22c] ;  /* 0x00008b0000047ab9 */ /* 0x000fe20000000800 */
[----:B------:R-:W-:Y:S02]  /*2e010*/  PRMT R53, R53, 0x7632, R53 ;  /* 0x0000763235357816 */ /* 0x000fe40000000035 */
[C---:B0-----:R-:W-:Y:S01]  /*2e020*/  LEA R4, P6, R60.reuse, R2, 0x1 ;  /* 0x000000023c047211 */ /* 0x041fe200078c08ff */
[----:B------:R0:W-:Y:S03]  /*2e030*/  @P3 STG.E.U16 desc[UR40][R6.64], R52 ;  /* 0x0000003406003986 */ /* 0x0001e6000c101528 */
[----:B------:R-:W-:Y:S01]  /*2e040*/  LEA.HI.X.SX32 R5, R60, R0, 0x1, P6 ;  /* 0x000000003c057211 */ /* 0x000fe200030f0eff */
[----:B------:R-:W-:-:S04]  /*2e050*/  IMAD R60, R130, 0x2, R60 ;  /* 0x00000002823c7824 */ /* 0x000fc800078e023c */
[----:B------:R1:W-:Y:S01]  /*2e060*/  @P2 STG.E.U16 desc[UR40][R4.64], R53 ;  /* 0x0000003504002986 */ /* 0x0003e2000c101528 */
[----:B0-----:R-:W-:Y:S01]  /*2e070*/  IMAD R7, R130, 0x2, R60 ;  /* 0x0000000282077824 */ /* 0x001fe200078e023c */
[----:B------:R-:W-:Y:S02]  /*2e080*/  PRMT R54, R54, 0x7632, R54 ;  /* 0x0000763236367816 */ /* 0x000fe40000000036 */
[----:B-1----:R-:W-:Y:S01]  /*2e090*/  LEA R4, P6, R60, R2, 0x1 ;  /* 0x000000023c047211 */ /* 0x002fe200078c08ff */
[----:B------:R-:W-:-:S03]  /*2e0a0*/  IMAD R52, R130, 0x2, R7 ;  /* 0x0000000282347824 */ /* 0x000fc600078e0207 */
[----:B------:R-:W-:Y:S02]  /*2e0b0*/  LEA.HI.X.SX32 R5, R60, R0, 0x1, P6 ;  /* 0x000000003c057211 */ /* 0x000fe400030f0eff */
[----:B------:R-:W-:Y:S02]  /*2e0c0*/  LEA R6, P6, R7, R2, 0x1 ;  /* 0x0000000207067211 */ /* 0x000fe400078c08ff */
[----:B------:R-:W-:Y:S01]  /*2e0d0*/  PRMT R55, R55, 0x7632, R55 ;  /* 0x0000763237377816 */ /* 0x000fe20000000037 */
[----:B------:R0:W-:Y:S01]  /*2e0e0*/  @P5 STG.E.U16 desc[UR40][R4.64], R54 ;  /* 0x0000003604005986 */ /* 0x0001e2000c101528 */
[----:B------:R-:W-:Y:S01]  /*2e0f0*/  LEA.HI.X.SX32 R7, R7, R0, 0x1, P6 ;  /* 0x0000000007077211 */ /* 0x000fe200030f0eff */
[----:B------:R-:W-:-:S04]  /*2e100*/  IMAD R53, R130, 0x2, R52 ;  /* 0x0000000282357824 */ /* 0x000fc800078e0234 */
[----:B------:R1:W-:Y:S01]  /*2e110*/  @P4 STG.E.U16 desc[UR40][R6.64], R55 ;  /* 0x0000003706004986 */ /* 0x0003e2000c101528 */
[----:B0-----:R-:W-:-:S04]  /*2e120*/  LEA R4, P6, R52, R2, 0x1 ;  /* 0x0000000234047211 */ /* 0x001fc800078c08ff */
[----:B------:R-:W-:Y:S02]  /*2e130*/  LEA.HI.X.SX32 R5, R52, R0, 0x1, P6 ;  /* 0x0000000034057211 */ /* 0x000fe400030f0eff */
[----:B-1----:R-:W-:Y:S01]  /*2e140*/  LEA R6, P6, R53, R2, 0x1 ;  /* 0x0000000235067211 */ /* 0x002fe200078c08ff */
[----:B------:R-:W-:-:S03]  /*2e150*/  IMAD R52, R130, 0x2, R53 ;  /* 0x0000000282347824 */ /* 0x000fc600078e0235 */
[----:B------:R-:W-:Y:S02]  /*2e160*/  LEA.HI.X.SX32 R7, R53, R0, 0x1, P6 ;  /* 0x0000000035077211 */ /* 0x000fe400030f0eff */
[----:B--2---:R-:W-:Y:S01]  /*2e170*/  ISETP.LT.AND P3, PT, R70, UR4, !P0 ;  /* 0x0000000446007c0c */ /* 0x004fe2000c761270 */
[----:B------:R-:W-:Y:S02]  /*2e180*/  ULDC UR4, c[0x0][0x22c] ;  /* 0x00008b0000047ab9 */ /* 0x000fe40000000800 */
[----:B------:R-:W-:Y:S01]  /*2e190*/  ISETP.LT.AND P2, PT, R62, UR4, !P0 ;  /* 0x000000043e007c0c */ /* 0x000fe2000c741270 */
[----:B------:R-:W-:Y:S01]  /*2e1a0*/  ULDC UR4, c[0x0][0x22c] ;  /* 0x00008b0000047ab9 */ /* 0x000fe20000000800 */
[----:B------:R-:W2:Y:S04]  /*2e1b0*/  LDL.LU R62, [R1+0xdf0] ;  /* 0x000df000013e7983 */ /* 0x000ea80000300800 */
[----:B------:R-:W2:Y:S04]  /*2e1c0*/  LDL.LU R61, [R1+0xdf4] ;  /* 0x000df400013d7983 */ /* 0x000ea80000300800 */
[----:B------:R-:W2:Y:S04]  /*2e1d0*/  LDL.LU R60, [R1+0xdf8] ;  /* 0x000df800013c7983 */ /* 0x000ea80000300800 */
[----:B------:R-:W2:Y:S04]  /*2e1e0*/  LDL.LU R55, [R1+0xe08] ;  /* 0x000e080001377983 */ /* 0x000ea80000300800 */
[----:B------:R-:W2:Y:S04]  /*2e1f0*/  LDL.LU R54, [R1+0xe04] ;  /* 0x000e040001367983 */ /* 0x000ea80000300800 */
[----:B------:R-:W2:Y:S04]  /*2e200*/  LDL.LU R53, [R1+0xe0c] ;  /* 0x000e0c0001357983 */ /* 0x000ea80000300800 */
[----:B------:R0:W-:Y:S04]  /*2e210*/  @P3 STG.E.U16 desc[UR40][R4.64], R44 ;  /* 0x0000002c04003986 */ /* 0x0001e8000c101528 */
[----:B------:R1:W-:Y:S01]  /*2e220*/  @P2 STG.E.U16 desc[UR40][R6.64], R45 ;  /* 0x0000002d06002986 */ /* 0x0003e2000c101528 */
[----:B---3--:R-:W-:Y:S01]  /*2e230*/  ISETP.LT.AND P5, PT, R69, UR4, !P0 ;  /* 0x0000000445007c0c */ /* 0x008fe2000c7a1270 */
[----:B------:R-:W-:Y:S01]  /*2e240*/  ULDC UR4, c[0x0][0x22c] ;  /* 0x00008b0000047ab9 */ /* 0x000fe20000000800 */
[----:B0-----:R-:W-:-:S02]  /*2e250*/  LEA R4, P6, R52, R2, 0x1 ;  /* 0x0000000234047211 */ /* 0x001fc400078c08ff */
[----:B----4-:R-:W-:Y:S01]  /*2e260*/  ISETP.LT.AND P4, PT, R68, UR4, !P0 ;  /* 0x0000000444007c0c */ /* 0x010fe2000c781270 */
[----:B------:R-:W-:Y:S01]  /*2e270*/  ULDC UR4, c[0x0][0x22c] ;  /* 0x00008b0000047ab9 */ /* 0x000fe20000000800 */
[----:B-1----:R-:W-:Y:S01]  /*2e280*/  IMAD R7, R130, 0x2, R52 ;  /* 0x0000000282077824 */ /* 0x002fe200078e0234 */
[----:B------:R-:W-:Y:S02]  /*2e290*/  LEA.HI.X.SX32 R5, R52, R0, 0x1, P6 ;  /* 0x0000000034057211 */ /* 0x000fe400030f0eff */
[----:B------:R-:W-:Y:S01]  /*2e2a0*/  ISETP.LT.AND P3, PT, R63, UR4, !P0 ;  /* 0x000000043f007c0c */ /* 0x000fe2000c761270 */
[----:B------:R-:W-:Y:S01]  /*2e2b0*/  IMAD R52, R130, 0x2, R7 ;  /* 0x0000000282347824 */ /* 0x000fe200078e0207 */
[C---:B------:R-:W-:Y:S02]  /*2e2c0*/  LEA R6, P6, R7.reuse, R2, 0x1 ;  /* 0x0000000207067211 */ /* 0x040fe400078c08ff */
[----:B------:R0:W-:Y:S01]  /*2e2d0*/  @P5 STG.E.U16 desc[UR40][R4.64], R46 ;  /* 0x0000002e04005986 */ /* 0x0001e2000c101528 */
[----:B------:R-:W-:Y:S01]  /*2e2e0*/  PRMT R45, R44, 0x7632, R45 ;  /* 0x000076322c2d7816 */ /* 0x000fe2000000002d */
[----:B------:R-:W-:Y:S01]  /*2e2f0*/  IMAD R44, R130, 0x2, R52 ;  /* 0x00000002822c7824 */ /* 0x000fe200078e0234 */
[----:B------:R-:W-:Y:S01]  /*2e300*/  LEA.HI.X.SX32 R7, R7, R0, 0x1, P6 ;  /* 0x0000000007077211 */ /* 0x000fe200030f0eff */
[----:B------:R-:W-:-:S04]  /*2e310*/  ULDC UR4, c[0x0][0x22c] ;  /* 0x00008b0000047ab9 */ /* 0x000fc80000000800 */
[----:B------:R1:W-:Y:S01]  /*2e320*/  @P4 STG.E.U16 desc[UR40][R6.64], R47 ;  /* 0x0000002f06004986 */ /* 0x0003e2000c101528 */
[----:B0-----:R-:W-:-:S04]  /*2e330*/  LEA R4, P6, R52, R2, 0x1 ;  /* 0x0000000234047211 */ /* 0x001fc800078c08ff */
[----:B------:R-:W-:Y:S01]  /*2e340*/  LEA.HI.X.SX32 R5, R52, R0, 0x1, P6 ;  /* 0x0000000034057211 */ /* 0x000fe200030f0eff */
[----:B------:R-:W-:Y:S01]  /*2e350*/  IMAD R52, R130, 0x2, R44 ;  /* 0x0000000282347824 */ /* 0x000fe200078e022c */
[----:B-1----:R-:W-:-:S03]  /*2e360*/  LEA R6, P6, R44, R2, 0x1 ;  /* 0x000000022c067211 */ /* 0x002fc600078c08ff */
[----:B------:R0:W-:Y:S01]  /*2e370*/  @P3 STG.E.U16 desc[UR40][R4.64], R45 ;  /* 0x0000002d04003986 */ /* 0x0001e2000c101528 */
[----:B------:R-:W-:Y:S02]  /*2e380*/  LEA.HI.X.SX32 R7, R44, R0, 0x1, P6 ;  /* 0x000000002c077211 */ /* 0x000fe400030f0eff */
[----:B------:R-:W-:Y:S02]  /*2e390*/  PRMT R46, R46, 0x7632, R46 ;  /* 0x000076322e2e7816 */ /* 0x000fe4000000002e */
[C---:B0-----:R-:W-:Y:S02]  /*2e3a0*/  LEA R4, P6, R52.reuse, R2, 0x1 ;  /* 0x0000000234047211 */ /* 0x041fe400078c08ff */
[----:B------:R-:W-:Y:S02]  /*2e3b0*/  PRMT R45, R45, 0x7632, R45 ;  /* 0x000076322d2d7816 */ /* 0x000fe4000000002d */
[----:B------:R-:W-:Y:S01]  /*2e3c0*/  LEA.HI.X.SX32 R5, R52, R0, 0x1, P6 ;  /* 0x0000000034057211 */ /* 0x000fe200030f0eff */
[----:B------:R-:W-:Y:S01]  /*2e3d0*/  IMAD R52, R130, 0x2, R52 ;  /* 0x0000000282347824 */ /* 0x000fe200078e0234 */
[----:B------:R-:W-:-:S02]  /*2e3e0*/  PRMT R47, R47, 0x7632, R47 ;  /* 0x000076322f2f7816 */ /* 0x000fc4000000002f */
[----:B--2---:R-:W-:Y:S01]  /*2e3f0*/  ISETP.LT.AND P2, PT, R62, UR4, !P0 ;  /* 0x000000043e007c0c */ /* 0x004fe2000c741270 */
[----:B------:R-:W-:Y:S02]  /*2e400*/  ULDC UR4, c[0x0][0x22c] ;  /* 0x00008b0000047ab9 */ /* 0x000fe40000000800 */
[----:B------:R-:W-:Y:S01]  /*2e410*/  ISETP.LT.AND P5, PT, R61, UR4, !P0 ;  /* 0x000000043d007c0c */ /* 0x000fe2000c7a1270 */
[----:B------:R-:W-:Y:S01]  /*2e420*/  ULDC UR4, c[0x0][0x22c] ;  /* 0x00008b0000047ab9 */ /* 0x000fe20000000800 */
[----:B------:R-:W2:Y:S01]  /*2e430*/  LDL.LU R61, [R1+0xe10] ;  /* 0x000e1000013d7983 */ /* 0x000ea20000300800 */
[----:B------:R-:W-:Y:S01]  /*2e440*/  ISETP.LT.AND P4, PT, R60, UR4, !P0 ;  /* 0x000000043c007c0c */ /* 0x000fe2000c781270 */
[----:B------:R-:W-:Y:S02]  /*2e450*/  ULDC UR4, c[0x0][0x22c] ;  /* 0x00008b0000047ab9 */ /* 0x000fe40000000800 */
[----:B------:R-:W3:Y:S01]  /*2e460*/  LDL.LU R60, [R1+0xe18] ;  /* 0x000e1800013c7983 */ /* 0x000ee20000300800 */
[----:B------:R-:W-:Y:S01]  /*2e470*/  ISETP.LT.AND P3, PT, R55, UR4, !P0 ;  /* 0x0000000437007c0c */ /* 0x000fe2000c761270 */
[----:B------:R-:W-:-:S02]  /*2e480*/  ULDC UR4, c[0x0][0x22c] ;  /* 0x00008b0000047ab9 */ /* 0x000fc40000000800 */
[----:B------:R-:W4:Y:S04]  /*2e490*/  LDL.LU R55, [R1+0xe14] ;  /* 0x000e140001377983 */ /* 0x000f280000300800 */
[----:B------:R-:W-:Y:S01]  /*2e4a0*/  @P2 STG.E.U16 desc[UR40][R6.64], R45 ;  /* 0x0000002d06002986 */ /* 0x000fe2000c101528 */
[----:B------:R-:W-:Y:S01]  /*2e4b0*/  ISETP.LT.AND P2, PT, R54, UR4, !P0 ;  /* 0x0000000436007c0c */ /* 0x000fe2000c741270 */
[----:B------:R-:W-:Y:S02]  /*2e4c0*/  ULDC UR4, c[0x0][0x22c] ;  /* 0x00008b0000047ab9 */ /* 0x000fe40000000800 */
[----:B------:R0:W-:Y:S01]  /*2e4d0*/  @P5 STG.E.U16 desc[UR40][R4.64], R46 ;  /* 0x0000002e04005986 */ /* 0x0001e2000c101528 */
[----:B------:R-:W-:Y:S01]  /*2e4e0*/  ISETP.LT.AND P5, PT, R53, UR4, !P0 ;  /* 0x0000000435007c0c */ /* 0x000fe2000c7a1270 */
[----:B------:R-:W-:-:S02]  /*2e4f0*/  ULDC UR4, c[0x0][0x22c] ;  /* 0x00008b0000047ab9 */ /* 0x000fc40000000800 */
[----:B------:R-:W4:Y:S04]  /*2e500*/  LDL.LU R54, [R1+0xe1c] ;  /* 0x000e1c0001367983 */ /* 0x000f280000300800 */
[----:B------:R-:W4:Y:S01]  /*2e510*/  LDL.LU R53, [R1+0xe20] ;  /* 0x000e200001357983 */ /* 0x000f220000300800 */
[----:B0-----:R-:W-:-:S04]  /*2e520*/  LEA R4, P6, R52, R2, 0x1 ;  /* 0x0000000234047211 */ /* 0x001fc800078c08ff */
[----:B------:R-:W-:-:S05]  /*2e530*/  LEA.HI.X.SX32 R5, R52, R0, 0x1, P6 ;  /* 0x0000000034057211 */ /* 0x000fca00030f0eff */
[----:B------:R0:W-:Y:S04]  /*2e540*/  @P4 STG.E.U16 desc[UR40][R4.64], R47 ;  /* 0x0000002f04004986 */ /* 0x0001e8000c101528 */
[----:B0-----:R-:W4:Y:S04]  /*2e550*/  LDL.LU R47, [R1+0xe2c] ;  /* 0x000e2c00012f7983 */ /* 0x001f280000300800 */
[----:B------:R-:W4:Y:S01]  /*2e560*/  LDL.LU R46, [R1+0xe30] ;  /* 0x000e3000012e7983 */ /* 0x000f220000300800 */
[----:B------:R-:W-:-:S04]  /*2e570*/  IMAD R7, R130, 0x2, R52 ;  /* 0x0000000282077824 */ /* 0x000fc800078e0234 */
[----:B------:R-:W-:Y:S01]  /*2e580*/  IMAD R44, R130, 0x2, R7 ;  /* 0x00000002822c7824 */ /* 0x000fe200078e0207 */
[----:B------:R-:W-:-:S03]  /*2e590*/  LEA R6, P6, R7, R2, 0x1 ;  /* 0x0000000207067211 */ /* 0x000fc600078c08ff */
[----:B------:R-:W-:Y:S01]  /*2e5a0*/  IMAD R45, R130, 0x2, R44 ;  /* 0x00000002822d7824 */ /* 0x000fe200078e022c */
[----:B------:R-:W-:Y:S02]  /*2e5b0*/  LEA.HI.X.SX32 R7, R7, R0, 0x1, P6 ;  /* 0x0000000007077211 */ /* 0x000fe400030f0eff */
        /* <DEDUP_REMOVED lines=8> */
[----:B------:R-:W4:Y:S01]  /*2e640*/  LDL.LU R45, [R1+0xe34] ;  /* 0x000e3400012d7983 */ /* 0x000f220000300800 */
[----:B0-----:R-:W-:Y:S01]  /*2e650*/  LEA R4, P6, R44, R2, 0x1 ;  /* 0x000000022c047211 */ /* 0x001fe200078c08ff */
[----:B-1----:R-:W-:-:S03]  /*2e660*/  IMAD R7, R130, 0x2, R44 ;  /* 0x0000000282077824 */ /* 0x002fc600078e022c */
[----:B------:R-:W-:Y:S01]  /*2e670*/  LEA.HI.X.SX32 R5, R44, R0, 0x1, P6 ;  /* 0x000000002c057211 */ /* 0x000fe200030f0eff */
[----:B------:R-:W-:Y:S01]  /*2e680*/  IMAD R44, R130, 0x2, R7 ;  /* 0x00000002822c7824 */ /* 0x000fe200078e0207 */
[C---:B------:R-:W-:Y:S02]  /*2e690*/  LEA R6, P6, R7.reuse, R2, 0x1 ;  /* 0x0000000207067211 */ /* 0x040fe400078c08ff */
[----:B------:R-:W-:Y:S02]  /*2e6a0*/  PRMT R36, R36, 0x7632, R36 ;  /* 0x0000763224247816 */ /* 0x000fe40000000024 */
[----:B------:R-:W-:Y:S02]  /*2e6b0*/  LEA.HI.X.SX32 R7, R7, R0, 0x1, P6 ;  /* 0x0000000007077211 */ /* 0x000fe400030f0eff */
[----:B------:R-:W-:Y:S02]  /*2e6c0*/  PRMT R37, R37, 0x7632, R37 ;  /* 0x0000763225257816 */ /* 0x000fe40000000025 */
[----:B--2---:R-:W-:Y:S01]  /*2e6d0*/  ISETP.LT.AND P4, PT, R61, UR4, !P0 ;  /* 0x000000043d007c0c */ /* 0x004fe2000c781270 */
[----:B------:R-:W-:-:S02]  /*2e6e0*/  ULDC UR4, c[0x0][0x22c] ;  /* 0x00008b0000047ab9 */ /* 0x000fc40000000800 */
[----:B---3--:R-:W-:Y:S01]  /*2e6f0*/  ISETP.LT.AND P3, PT, R60, UR4, !P0 ;  /* 0x000000043c007c0c */ /* 0x008fe2000c761270 */
[----:B------:R-:W-:Y:S02]  /*2e700*/  ULDC UR4, c[0x0][0x22c] ;  /* 0x00008b0000047ab9 */ /* 0x000fe40000000800 */
[----:B----4-:R-:W-:Y:S01]  /*2e710*/  ISETP.LT.AND P2, PT, R55, UR4, !P0 ;  /* 0x0000000437007c0c */ /* 0x010fe2000c741270 */
[----:B------:R-:W-:-:S06]  /*2e720*/  ULDC UR4, c[0x0][0x22c] ;  /* 0x00008b0000047ab9 */ /* 0x000fcc0000000800 */
[----:B------:R0:W-:Y:S01]  /*2e730*/  @P4 STG.E.U16 desc[UR40][R4.64], R39 ;  /* 0x0000002704004986 */ /* 0x0001e2000c101528 */
[----:B------:R-:W-:Y:S01]  /*2e740*/  ISETP.LT.AND P5, PT, R54, UR4, !P0 ;  /* 0x0000000436007c0c */ /* 0x000fe2000c7a1270 */
[----:B------:R-:W-:Y:S02]  /*2e750*/  ULDC UR4, c[0x0][0x22c] ;  /* 0x00008b0000047ab9 */ /* 0x000fe40000000800 */
[----:B------:R-:W-:Y:S01]  /*2e760*/  ISETP.LT.AND P4, PT, R53, UR4, !P0 ;  /* 0x0000000435007c0c */ /* 0x000fe2000c781270 */
[----:B------:R-:W-:Y:S01]  /*2e770*/  ULDC UR4, c[0x0][0x22c] ;  /* 0x00008b0000047ab9 */ /* 0x000fe20000000800 */
[C---:B0-----:R-:W-:Y:S01]  /*2e780*/  LEA R4, P6, R44.reuse, R2, 0x1 ;  /* 0x000000022c047211 */ /* 0x041fe200078c08ff */
[----:B------:R-:W2:Y:S03]  /*2e790*/  LDL.LU R53, [R1+0xe3c] ;  /* 0x000e3c0001357983 */ /* 0x000ea60000300800 */
[----:B------:R-:W-:Y:S01]  /*2e7a0*/  LEA.HI.X.SX32 R5, R44, R0, 0x1, P6 ;  /* 0x000000002c057211 */ /* 0x000fe200030f0eff */
[----:B------:R-:W3:Y:S04]  /*2e7b0*/  LDL.LU R52, [R1+0xe38] ;  /* 0x000e380001347983 */ /* 0x000ee80000300800 */
[----:B------:R0:W-:Y:S04]  /*2e7c0*/  @P3 STG.E.U16 desc[UR40][R6.64], R36 ;  /* 0x0000002406003986 */ /* 0x0001e8000c101528 */
[----:B------:R1:W-:Y:S01]  /*2e7d0*/  @P2 STG.E.U16 desc[UR40][R4.64], R37 ;  /* 0x0000002504002986 */ /* 0x0003e2000c101528 */
[----:B------:R-:W-:Y:S01]  /*2e7e0*/  ISETP.LT.AND P3, PT, R47, UR4, !P0 ;  /* 0x000000042f007c0c */ /* 0x000fe2000c761270 */
[----:B------:R-:W-:-:S02]  /*2e7f0*/  ULDC UR4, c[0x0][0x22c] ;  /* 0x00008b0000047ab9 */ /* 0x000fc40000000800 */
[----:B------:R-:W4:Y:S01]  /*2e800*/  LDL.LU R47, [R1+0xe40] ;  /* 0x000e4000012f7983 */ /* 0x000f220000300800 */
[----:B------:R-:W-:Y:S01]  /*2e810*/  ISETP.LT.AND P2, PT, R46, UR4, !P0 ;  /* 0x000000042e007c0c */ /* 0x000fe2000c741270 */
[----:B------:R-:W-:Y:S02]  /*2e820*/  IMAD R44, R130, 0x2, R44 ;  /* 0x00000002822c7824 */ /* 0x000fe400078e022c */
[----:B------:R-:W4:Y:S01]  /*2e830*/  LDL.LU R46, [R1+0xe44] ;  /* 0x000e4400012e7983 */ /* 0x000f220000300800 */
[----:B------:R-:W-:Y:S01]  /*2e840*/  PRMT R38, R38, 0x7632, R38 ;  /* 0x0000763226267816 */ /* 0x000fe20000000026 */
[----:B------:R-:W-:Y:S01]  /*2e850*/  ULDC UR4, c[0x0][0x22c] ;  /* 0x00008b0000047ab9 */ /* 0x000fe20000000800 */
[----:B0-----:R-:W-:Y:S01]  /*2e860*/  IMAD R7, R130, 0x2, R44 ;  /* 0x0000000282077824 */ /* 0x001fe200078e022c */
[----:B-1----:R-:W-:-:S03]  /*2e870*/  LEA R4, P6, R44, R2, 0x1 ;  /* 0x000000022c047211 */ /* 0x002fc600078c08ff */
[----:B------:R-:W-:Y:S01]  /*2e880*/  IMAD R36, R130, 0x2, R7 ;  /* 0x0000000282247824 */ /* 0x000fe200078e0207 */
[----:B------:R-:W-:Y:S02]  /*2e890*/  LEA.HI.X.SX32 R5, R44, R0, 0x1, P6 ;  /* 0x000000002c057211 */ /* 0x000fe400030f0eff */
[----:B------:R-:W-:Y:S01]  /*2e8a0*/  LEA R6, P6, R7, R2, 0x1 ;  /* 0x0000000207067211 */ /* 0x000fe200078c08ff */
[----:B------:R-:W-:Y:S01]  /*2e8b0*/  IMAD R37, R130, 0x2, R36 ;  /* 0x0000000282257824 */ /* 0x000fe200078e0224 */
[----:B------:R-:W-:Y:S01]  /*2e8c0*/  PRMT R39, R39, 0x7632, R39 ;  /* 0x0000763227277816 */ /* 0x000fe20000000027 */
[----:B------:R0:W-:Y:S01]  /*2e8d0*/  @P5 STG.E.U16 desc[UR40][R4.64], R38 ;  /* 0x0000002604005986 */ /* 0x0001e2000c101528 */
[----:B------:R-:W-:-:S05]  /*2e8e0*/  LEA.HI.X.SX32 R7, R7, R0, 0x1, P6 ;  /* 0x0000000007077211 */ /* 0x000fca00030f0eff */
[----:B------:R1:W-:Y:S01]  /*2e8f0*/  @P4 STG.E.U16 desc[UR40][R6.64], R39 ;  /* 0x0000002706004986 */ /* 0x0003e2000c101528 */
[----:B0-----:R-:W-:-:S04]  /*2e900*/  LEA R4, P6, R36, R2, 0x1 ;  /* 0x0000000224047211 */ /* 0x001fc800078c08ff */
[----:B------:R-:W-:Y:S02]  /*2e910*/  LEA.HI.X.SX32 R5, R36, R0, 0x1, P6 ;  /* 0x0000000024057211 */ /* 0x000fe400030f0eff */
[----:B-1----:R-:W-:Y:S01]  /*2e920*/  LEA R6, P6, R37, R2, 0x1 ;  /* 0x0000000225067211 */ /* 0x002fe200078c08ff */
[----:B------:R-:W-:-:S03]  /*2e930*/  IMAD R36, R130, 0x2, R37 ;  /* 0x0000000282247824 */ /* 0x000fc600078e0225 */
[----:B------:R-:W-:Y:S01]  /*2e940*/  LEA.HI.X.SX32 R7, R37, R0, 0x1, P6 ;  /* 0x0000000025077211 */ /* 0x000fe200030f0eff */
[----:B------:R0:W-:Y:S01]  /*2e950*/  @P3 STG.E.U16 desc[UR40][R4.64], R28 ;  /* 0x0000001c04003986 */ /* 0x0001e2000c101528 */
[----:B------:R-:W-:Y:S01]  /*2e960*/  ISETP.LT.AND P5, PT, R45, UR4, !P0 ;  /* 0x000000042d007c0c */ /* 0x000fe2000c7a1270 */
[----:B------:R-:W-:Y:S02]  /*2e970*/  ULDC UR4, c[0x0][0x22c] ;  /* 0x00008b0000047ab9 */ /* 0x000fe40000000800 */
[----:B------:R1:W-:Y:S04]  /*2e980*/  @P2 STG.E.U16 desc[UR40][R6.64], R29 ;  /* 0x0000001d06002986 */ /* 0x0003e8000c101528 */
[----:B------:R-:W4:Y:S01]  /*2e990*/  LDL.LU R45, [R1+0xe48] ;  /* 0x000e4800012d7983 */ /* 0x000f220000300800 */
[----:B0-----:R-:W-:-:S03]  /*2e9a0*/  LEA R4, P6, R36, R2, 0x1 ;  /* 0x0000000224047211 */ /* 0x001fc600078c08ff */
[----:B------:R-:W4:Y:S01]  /*2e9b0*/  LDL.LU R44, [R1+0xe58] ;  /* 0x000e5800012c7983 */ /* 0x000f220000300800 */
[----:B-1----:R-:W-:Y:S01]  /*2e9c0*/  IMAD R7, R130, 0x2, R36 ;  /* 0x0000000282077824 */ /* 0x002fe200078e0224 */
[----:B------:R-:W-:Y:S02]  /*2e9d0*/  LEA.HI.X.SX32 R5, R36, R0, 0x1, P6 ;  /* 0x0000000024057211 */ /* 0x000fe400030f0eff */
[----:B------:R-:W4:Y:S01]  /*2e9e0*/  LDL.LU R38, [R1+0xe54] ;  /* 0x000e540001267983 */ /* 0x000f220000300800 */
[C---:B------:R-:W-:Y:S01]  /*2e9f0*/  IMAD R36, R130.reuse, 0x2, R7 ;  /* 0x0000000282247824 */ /* 0x040fe200078e0207 */
[C---:B------:R-:W-:Y:S02]  /*2ea00*/  LEA R6, P6, R7.reuse, R2, 0x1 ;  /* 0x0000000207067211 */ /* 0x040fe400078c08ff */
[----:B------:R0:W-:Y:S02]  /*2ea10*/  @P5 STG.E.U16 desc[UR40][R4.64], R30 ;  /* 0x0000001e04005986 */ /* 0x0001e4000c101528 */
[----:B------:R-:W-:Y:S01]  /*2ea20*/  LEA.HI.X.SX32 R7, R7, R0, 0x1, P6 ;  /* 0x0000000007077211 */ /* 0x000fe200030f0eff */
[----:B------:R-:W-:Y:S01]  /*2ea30*/  IMAD R37, R130, 0x2, R36 ;  /* 0x0000000282257824 */ /* 0x000fe200078e0224 */
[----:B0-----:R-:W-:-:S04]  /*2ea40*/  LEA R4, P6, R36, R2, 0x1 ;  /* 0x0000000224047211 */ /* 0x001fc800078c08ff */
[----:B------:R-:W-:Y:S02]  /*2ea50*/  LEA.HI.X.SX32 R5, R36, R0, 0x1, P6 ;  /* 0x0000000024057211 */ /* 0x000fe400030f0eff */
[----:B--2---:R-:W-:Y:S01]  /*2ea60*/  ISETP.LT.AND P4, PT, R53, UR4, !P0 ;  /* 0x0000000435007c0c */ /* 0x004fe2000c781270 */
[----:B------:R-:W-:Y:S02]  /*2ea70*/  ULDC UR4, c[0x0][0x22c] ;  /* 0x00008b0000047ab9 */ /* 0x000fe40000000800 */
[----:B---3--:R-:W-:Y:S01]  /*2ea80*/  ISETP.LT.AND P3, PT, R52, UR4, !P0 ;  /* 0x0000000434007c0c */ /* 0x008fe2000c761270 */
[----:B------:R-:W-:Y:S02]  /*2ea90*/  ULDC UR4, c[0x0][0x22c] ;  /* 0x00008b0000047ab9 */ /* 0x000fe40000000800 */
[----:B----4-:R-:W-:Y:S01]  /*2eaa0*/  ISETP.LT.AND P2, PT, R47, UR4, !P0 ;  /* 0x000000042f007c0c */ /* 0x010fe2000c741270 */
[----:B------:R-:W-:Y:S02]  /*2eab0*/  ULDC UR4, c[0x0][0x22c] ;  /* 0x00008b0000047ab9 */ /* 0x000fe40000000800 */
[----:B------:R-:W-:-:S04]  /*2eac0*/  ISETP.LT.AND P5, PT, R46, UR4, !P0 ;  /* 0x000000042e007c0c */ /* 0x000fc8000c7a1270 */
[----:B------:R0:W-:Y:S01]  /*2ead0*/  @P4 STG.E.U16 desc[UR40][R6.64], R31 ;  /* 0x0000001f06004986 */ /* 0x0001e2000c101528 */
[----:B------:R-:W-:Y:S01]  /*2eae0*/  PRMT R28, R28, 0x7632, R28 ;  /* 0x000076321c1c7816 */ /* 0x000fe2000000001c */
[----:B------:R-:W-:Y:S01]  /*2eaf0*/  IMAD R39, R130, 0x2, R37 ;  /* 0x0000000282277824 */ /* 0x000fe200078e0225 */
[----:B------:R-:W-:Y:S01]  /*2eb00*/  ULDC UR4, c[0x0][0x22c] ;  /* 0x00008b0000047ab9 */ /* 0x000fe20000000800 */
[----:B------:R-:W2:Y:S04]  /*2eb10*/  LDL.LU R46, [R1+0xe5c] ;  /* 0x000e5c00012e7983 */ /* 0x000ea80000300800 */
[----:B------:R-:W3:Y:S01]  /*2eb20*/  LDL.LU R36, [R1+0xe60] ;  /* 0x000e600001247983 */ /* 0x000ee20000300800 */
[----:B0-----:R-:W-:-:S03]  /*2eb30*/  LEA R6, P6, R37, R2, 0x1 ;  /* 0x0000000225067211 */ /* 0x001fc600078c08ff */
[----:B------:R0:W-:Y:S01]  /*2eb40*/  @P3 STG.E.U16 desc[UR40][R4.64], R28 ;  /* 0x0000001c04003986 */ /* 0x0001e2000c101528 */
[----:B------:R-:W-:Y:S02]  /*2eb50*/  LEA.HI.X.SX32 R7, R37, R0, 0x1, P6 ;  /* 0x0000000025077211 */ /* 0x000fe400030f0eff */
[----:B------:R-:W-:Y:S02]  /*2eb60*/  PRMT R30, R30, 0x7632, R30 ;  /* 0x000076321e1e7816 */ /* 0x000fe4000000001e */
[----:B0-----:R-:W-:Y:S02]  /*2eb70*/  PRMT R5, R29, 0x7632, R5 ;  /* 0x000076321d057816 */ /* 0x001fe40000000005 */
[----:B------:R-:W-:-:S03]  /*2eb80*/  LEA R4, P6, R39, R2, 0x1 ;  /* 0x0000000227047211 */ /* 0x000fc600078c08ff */
[----:B------:R0:W-:Y:S01]  /*2eb90*/  @P2 STG.E.U16 desc[UR40][R6.64], R5 ;  /* 0x0000000506002986 */ /* 0x0001e2000c101528 */
[----:B------:R-:W-:Y:S02]  /*2eba0*/  PRMT R28, R31, 0x7632, R28 ;  /* 0x000076321f1c7816 */ /* 0x000fe4000000001c */
[----:B0-----:R-:W-:Y:S01]  /*2ebb0*/  LEA.HI.X.SX32 R5, R39, R0, 0x1, P6 ;  /* 0x0000000027057211 */ /* 0x001fe200030f0eff */
[----:B------:R-:W-:Y:S01]  /*2ebc0*/  IMAD R39, R130, 0x2, R39 ;  /* 0x0000000282277824 */ /* 0x000fe200078e0227 */
[----:B------:R-:W-:Y:S01]  /*2ebd0*/  ISETP.LT.AND P4, PT, R45, UR4, !P0 ;  /* 0x000000042d007c0c */ /* 0x000fe2000c781270 */
[----:B------:R-:W-:Y:S01]  /*2ebe0*/  ULDC UR4, c[0x0][0x22c] ;  /* 0x00008b0000047ab9 */ /* 0x000fe20000000800 */
[----:B------:R-:W4:Y:S01]  /*2ebf0*/  LDL.LU R45, [R1+0xe68] ;  /* 0x000e6800012d7983 */ /* 0x000f220000300800 */
[----:B------:R-:W-:Y:S01]  /*2ec00*/  ISETP.LT.AND P3, PT, R44, UR4, !P0 ;  /* 0x000000042c007c0c */ /* 0x000fe2000c761270 */
[----:B------:R-:W-:Y:S02]  /*2ec10*/  ULDC UR4, c[0x0][0x22c] ;  /* 0x00008b0000047ab9 */ /* 0x000fe40000000800 */
[----:B------:R0:W-:Y:S04]  /*2ec20*/  @P5 STG.E.U16 desc[UR40][R4.64], R30 ;  /* 0x0000001e04005986 */ /* 0x0001e8000c101528 */
[----:B------:R-:W4:Y:S01]  /*2ec30*/  LDL.LU R44, [R1+0xe64] ;  /* 0x000e6400012c7983 */ /* 0x000f220000300800 */
[----:B------:R-:W-:Y:S01]  /*2ec40*/  ISETP.LT.AND P2, PT, R38, UR4, !P0 ;  /* 0x0000000426007c0c */ /* 0x000fe2000c741270 */
[----:B------:R-:W-:-:S02]  /*2ec50*/  ULDC UR4, c[0x0][0x22c] ;  /* 0x00008b0000047ab9 */ /* 0x000fc40000000800 */
[----:B------:R-:W4:Y:S01]  /*2ec60*/  LDL.LU R38, [R1+0xe6c] ;  /* 0x000e6c0001267983 */ /* 0x000f220000300800 */
[----:B0-----:R-:W-:-:S03]  /*2ec70*/  LEA R4, P6, R39, R2, 0x1 ;  /* 0x0000000227047211 */ /* 0x001fc600078c08ff */
[----:B------:R-:W4:Y:S01]  /*2ec80*/  LDL.LU R37, [R1+0xe70] ;  /* 0x000e700001257983 */ /* 0x000f220000300800 */
[----:B------:R-:W-:-:S05]  /*2ec90*/  LEA.HI.X.SX32 R5, R39, R0, 0x1, P6 ;  /* 0x0000000027057211 */ /* 0x000fca00030f0eff */
[----:B------:R0:W-:Y:S01]  /*2eca0*/  @P4 STG.E.U16 desc[UR40][R4.64], R28 ;  /* 0x0000001c04004986 */ /* 0x0001e2000c101528 */
[----:B--2---:R-:W-:Y:S01]  /*2ecb0*/  ISETP.LT.AND P5, PT, R46, UR4, !P0 ;  /* 0x000000042e007c0c */ /* 0x004fe2000c7a1270 */
[----:B------:R-:W-:Y:S02]  /*2ecc0*/  ULDC UR4, c[0x0][0x22c] ;  /* 0x00008b0000047ab9 */ /* 0x000fe40000000800 */
[----:B---3--:R-:W-:Y:S01]  /*2ecd0*/  ISETP.LT.AND P4, PT, R36, UR4, !P0 ;  /* 0x0000000424007c0c */ /* 0x008fe2000c781270 */
[----:B------:R-:W-:Y:S01]  /*2ece0*/  IMAD R29, R130, 0x2, R39 ;  /* 0x00000002821d7824 */ /* 0x000fe200078e0227 */
[----:B------:R-:W2:Y:S01]  /*2ecf0*/  LDL.LU R36, [R1+0xe7c] ;  /* 0x000e7c0001247983 */ /* 0x000ea20000300800 */
[----:B------:R-:W-:-:S03]  /*2ed00*/  ULDC UR4, c[0x0][0x22c] ;  /* 0x00008b0000047ab9 */ /* 0x000fc60000000800 */
[----:B------:R-:W3:Y:S01]  /*2ed10*/  LDL.LU R30, [R1+0xe80] ;  /* 0x000e8000011e7983 */ /* 0x000ee20000300800 */
[C---:B------:R-:W-:Y:S01]  /*2ed20*/  LEA R6, P6, R29.reuse, R2, 0x1 ;  /* 0x000000021d067211 */ /* 0x040fe200078c08ff */
[C---:B------:R-:W-:Y:S02]  /*2ed30*/  IMAD R31, R130.reuse, 0x2, R29 ;  /* 0x00000002821f7824 */ /* 0x040fe400078e021d */
[----:B------:R-:W3:Y:S01]  /*2ed40*/  LDL.LU R39, [R1+0xe84] ;  /* 0x000e840001277983 */ /* 0x000ee20000300800 */
[----:B------:R-:W-:Y:S01]  /*2ed50*/  LEA.HI.X.SX32 R7, R29, R0, 0x1, P6 ;  /* 0x000000001d077211 */ /* 0x000fe200030f0eff */
[----:B------:R-:W-:Y:S01]  /*2ed60*/  IMAD R29, R130, 0x2, R31 ;  /* 0x00000002821d7824 */ /* 0x000fe200078e021f */
[----:B0-----:R-:W-:-:S03]  /*2ed70*/  LEA R4, P6, R31, R2, 0x1 ;  /* 0x000000021f047211 */ /* 0x001fc600078c08ff */
[----:B------:R0:W-:Y:S01]  /*2ed80*/  @P3 STG.E.U16 desc[UR40][R6.64], R20 ;  /* 0x0000001406003986 */ /* 0x0001e2000c101528 */
[----:B------:R-:W-:Y:S01]  /*2ed90*/  LEA.HI.X.SX32 R5, R31, R0, 0x1, P6 ;  /* 0x000000001f057211 */ /* 0x000fe200030f0eff */
[----:B------:R-:W-:-:S04]  /*2eda0*/  IMAD R31, R130, 0x2, R29 ;  /* 0x00000002821f7824 */ /* 0x000fc800078e021d */
[----:B------:R1:W-:Y:S01]  /*2edb0*/  @P2 STG.E.U16 desc[UR40][R4.64], R21 ;  /* 0x0000001504002986 */ /* 0x0003e2000c101528 */
[----:B0-----:R-:W-:-:S04]  /*2edc0*/  LEA R6, P6, R29, R2, 0x1 ;  /* 0x000000021d067211 */ /* 0x001fc800078c08ff */
[----:B------:R-:W-:Y:S01]  /*2edd0*/  LEA.HI.X.SX32 R7, R29, R0, 0x1, P6 ;  /* 0x000000001d077211 */ /* 0x000fe200030f0eff */
[----:B------:R-:W-:Y:S01]  /*2ede0*/  IMAD R29, R130, 0x2, R31 ;  /* 0x00000002821d7824 */ /* 0x000fe200078e021f */
[----:B-1----:R-:W-:-:S03]  /*2edf0*/  LEA R4, P6, R31, R2, 0x1 ;  /* 0x000000021f047211 */ /* 0x002fc600078c08ff */
[----:B------:R0:W-:Y:S01]  /*2ee00*/  @P5 STG.E.U16 desc[UR40][R6.64], R22 ;  /* 0x0000001606005986 */ /* 0x0001e2000c101528 */
[----:B----4-:R-:W-:Y:S01]  /*2ee10*/  ISETP.LT.AND P3, PT, R45, UR4, !P0 ;  /* 0x000000042d007c0c */ /* 0x010fe2000c761270 */
[----:B------:R-:W-:Y:S01]  /*2ee20*/  ULDC UR4, c[0x0][0x22c] ;  /* 0x00008b0000047ab9 */ /* 0x000fe20000000800 */
[----:B------:R-:W-:Y:S01]  /*2ee30*/  LEA.HI.X.SX32 R5, R31, R0, 0x1, P6 ;  /* 0x000000001f057211 */ /* 0x000fe200030f0eff */
[----:B------:R-:W-:Y:S01]  /*2ee40*/  IMAD R31, R130, 0x2, R29 ;  /* 0x00000002821f7824 */ /* 0x000fe200078e021d */
[----:B------:R-:W-:Y:S01]  /*2ee50*/  ISETP.LT.AND P2, PT, R44, UR4, !P0 ;  /* 0x000000042c007c0c */ /* 0x000fe2000c741270 */
[----:B------:R-:W-:Y:S01]  /*2ee60*/  ULDC UR4, c[0x0][0x22c] ;  /* 0x00008b0000047ab9 */ /* 0x000fe20000000800 */
[C---:B0-----:R-:W-:Y:S01]  /*2ee70*/  LEA R6, P6, R29.reuse, R2, 0x1 ;  /* 0x000000021d067211 */ /* 0x041fe200078c08ff */
[----:B------:R0:W-:Y:S01]  /*2ee80*/  @P4 STG.E.U16 desc[UR40][R4.64], R23 ;  /* 0x0000001704004986 */ /* 0x0001e2000c101528 */
[----:B------:R-:W-:Y:S01]  /*2ee90*/  ISETP.LT.AND P5, PT, R38, UR4, !P0 ;  /* 0x0000000426007c0c */ /* 0x000fe2000c7a1270 */
[----:B------:R-:W-:Y:S01]  /*2eea0*/  ULDC UR4, c[0x0][0x22c] ;  /* 0x00008b0000047ab9 */ /* 0x000fe20000000800 */
[----:B------:R-:W-:Y:S01]  /*2eeb0*/  LEA.HI.X.SX32 R7, R29, R0, 0x1, P6 ;  /* 0x000000001d077211 */ /* 0x000fe200030f0eff */
[----:B------:R-:W4:Y:S01]  /*2eec0*/  LDL.LU R38, [R1+0xe8c] ;  /* 0x000e8c0001267983 */ /* 0x000f220000300800 */
[----:B------:R-:W-:-:S02]  /*2eed0*/  PRMT R20, R20, 0x7632, R20 ;  /* 0x0000763214147816 */ /* 0x000fc40000000014 */
[----:B------:R-:W-:Y:S01]  /*2eee0*/  ISETP.LT.AND P4, PT, R37, UR4, !P0 ;  /* 0x0000000425007c0c */ /* 0x000fe2000c781270 */
[----:B------:R-:W-:Y:S01]  /*2eef0*/  ULDC UR4, c[0x0][0x22c] ;  /* 0x00008b0000047ab9 */ /* 0x000fe20000000800 */
[----:B------:R-:W-:Y:S01]  /*2ef00*/  PRMT R22, R21, 0x7632, R22 ;  /* 0x0000763215167816 */ /* 0x000fe20000000016 */
[----:B------:R-:W4:Y:S01]  /*2ef10*/  LDL.LU R37, [R1+0xe88] ;  /* 0x000e880001257983 */ /* 0x000f220000300800 */
[----:B0-----:R-:W-:-:S03]  /*2ef20*/  LEA R4, P6, R31, R2, 0x1 ;  /* 0x000000021f047211 */ /* 0x001fc600078c08ff */
[----:B------:R0:W-:Y:S01]  /*2ef30*/  @P3 STG.E.U16 desc[UR40][R6.64], R20 ;  /* 0x0000001406003986 */ /* 0x0001e2000c101528 */
[----:B------:R-:W-:-:S05]  /*2ef40*/  LEA.HI.X.SX32 R5, R31, R0, 0x1, P6 ;  /* 0x000000001f057211 */ /* 0x000fca00030f0eff */
[----:B------:R1:W-:Y:S01]  /*2ef50*/  @P2 STG.E.U16 desc[UR40][R4.64], R22 ;  /* 0x0000001604002986 */ /* 0x0003e2000c101528 */
[----:B--2---:R-:W-:Y:S01]  /*2ef60*/  ISETP.LT.AND P3, PT, R36, UR4, !P0 ;  /* 0x0000000424007c0c */ /* 0x004fe2000c761270 */
[----:B------:R-:W-:Y:S02]  /*2ef70*/  ULDC UR4, c[0x0][0x22c] ;  /* 0x00008b0000047ab9 */ /* 0x000fe40000000800 */
[----:B------:R-:W2:Y:S01]  /*2ef80*/  LDL.LU R36, [R1+0xe90] ;  /* 0x000e900001247983 */ /* 0x000ea20000300800 */
[----:B---3--:R-:W-:Y:S01]  /*2ef90*/  ISETP.LT.AND P2, PT, R30, UR4, !P0 ;  /* 0x000000041e007c0c */ /* 0x008fe2000c741270 */
[----:B------:R-:W-:Y:S02]  /*2efa0*/  IMAD R31, R130, 0x2, R31 ;  /* 0x00000002821f7824 */ /* 0x000fe400078e021f */
[----:B------:R-:W3:Y:S01]  /*2efb0*/  LDL.LU R30, [R1+0xe94] ;  /* 0x000e9400011e7983 */ /* 0x000ee20000300800 */
[----:B------:R-:W-:Y:S01]  /*2efc0*/  PRMT R28, R22, 0x7632, R28 ;  /* 0x00007632161c7816 */ /* 0x000fe2000000001c */
[----:B------:R-:W-:-:S02]  /*2efd0*/  ULDC UR4, c[0x0][0x22c] ;  /* 0x00008b0000047ab9 */ /* 0x000fc40000000800 */
[----:B0-----:R-:W3:Y:S01]  /*2efe0*/  LDL.LU R20, [R1+0xe98] ;  /* 0x000e980001147983 */ /* 0x001ee20000300800 */
[----:B-1----:R-:W-:Y:S01]  /*2eff0*/  LEA R4, P6, R31, R2, 0x1 ;  /* 0x000000021f047211 */ /* 0x002fe200078c08ff */
[C---:B------:R-:W-:Y:S01]  /*2f000*/  IMAD R21, R130.reuse, 0x2, R31 ;  /* 0x0000000282157824 */ /* 0x040fe200078e021f */
[----:B------:R-:W-:Y:S02]  /*2f010*/  PRMT R29, R23, 0x7632, R29 ;  /* 0x00007632171d7816 */ /* 0x000fe4000000001d */
[----:B------:R-:W-:Y:S01]  /*2f020*/  LEA.HI.X.SX32 R5, R31, R0, 0x1, P6 ;  /* 0x000000001f057211 */ /* 0x000fe200030f0eff */
[----:B------:R-:W-:Y:S01]  /*2f030*/  IMAD R23, R130, 0x2, R21 ;  /* 0x0000000282177824 */ /* 0x000fe200078e0215 */
[----:B------:R-:W-:-:S03]  /*2f040*/  LEA R6, P6, R21, R2, 0x1 ;  /* 0x0000000215067211 */ /* 0x000fc600078c08ff */
[----:B------:R0:W-:Y:S01]  /*2f050*/  @P5 STG.E.U16 desc[UR40][R4.64], R28 ;  /* 0x0000001c04005986 */ /* 0x0001e2000c101528 */
[----:B------:R-:W-:Y:S01]  /*2f060*/  LEA.HI.X.SX32 R7, R21, R0, 0x1, P6 ;  /* 0x0000000015077211 */ /* 0x000fe200030f0eff */
[----:B------:R-:W-:-:S04]  /*2f070*/  IMAD R21, R130, 0x2, R23 ;  /* 0x0000000282157824 */ /* 0x000fc800078e0217 */
[----:B------:R1:W-:Y:S01]  /*2f080*/  @P4 STG.E.U16 desc[UR40][R6.64], R29 ;  /* 0x0000001d06004986 */ /* 0x0003e2000c101528 */
[----:B0-----:R-:W-:-:S03]  /*2f090*/  LEA R4, P6, R23, R2, 0x1 ;  /* 0x0000000217047211 */ /* 0x001fc600078c08ff */
[----:B------:R-:W3:Y:S01]  /*2f0a0*/  LDL.LU R28, [R1+0xea8] ;  /* 0x000ea800011c7983 */ /* 0x000ee20000300800 */
[----:B------:R-:W-:Y:S01]  /*2f0b0*/  LEA.HI.X.SX32 R5, R23, R0, 0x1, P6 ;  /* 0x0000000017057211 */ /* 0x000fe200030f0eff */
[C---:B------:R-:W-:Y:S01]  /*2f0c0*/  IMAD R23, R130.reuse, 0x2, R21 ;  /* 0x0000000282177824 */ /* 0x040fe200078e0215 */
[----:B-1----:R-:W-:Y:S01]  /*2f0d0*/  LEA R6, P6, R21, R2, 0x1 ;  /* 0x0000000215067211 */ /* 0x002fe200078c08ff */
[----:B------:R-:W3:Y:S01]  /*2f0e0*/  LDL.LU R22, [R1+0xea4] ;  /* 0x000ea40001167983 */ /* 0x000ee20000300800 */
[----:B------:R-:W-:Y:S01]  /*2f0f0*/  ISETP.LT.AND P5, PT, R39, UR4, !P0 ;  /* 0x0000000427007c0c */ /* 0x000fe2000c7a1270 */
[----:B------:R-:W-:Y:S01]  /*2f100*/  ULDC UR4, c[0x0][0x22c] ;  /* 0x00008b0000047ab9 */ /* 0x000fe20000000800 */
[----:B------:R-:W-:Y:S01]  /*2f110*/  LEA.HI.X.SX32 R7, R21, R0, 0x1, P6 ;  /* 0x0000000015077211 */ /* 0x000fe200030f0eff */
[----:B------:R0:W-:Y:S01]  /*2f120*/  @P3 STG.E.U16 desc[UR40][R4.64], R16 ;  /* 0x0000001004003986 */ /* 0x0001e2000c101528 */
[----:B------:R-:W-:-:S03]  /*2f130*/  IMAD R21, R130, 0x2, R23 ;  /* 0x0000000282157824 */ /* 0x000fc600078e0217 */
[----:B------:R1:W-:Y:S01]  /*2f140*/  @P2 STG.E.U16 desc[UR40][R6.64], R17 ;  /* 0x0000001106002986 */ /* 0x0003e2000c101528 */
[----:B----4-:R-:W-:Y:S01]  /*2f150*/  ISETP.LT.AND P4, PT, R38, UR4, !P0 ;  /* 0x0000000426007c0c */ /* 0x010fe2000c781270 */
[----:B------:R-:W-:Y:S01]  /*2f160*/  ULDC UR4, c[0x0][0x22c] ;  /* 0x00008b0000047ab9 */ /* 0x000fe20000000800 */
[----:B0-----:R-:W-:-:S04]  /*2f170*/  LEA R4, P6, R23, R2, 0x1 ;  /* 0x0000000217047211 */ /* 0x001fc800078c08ff */
[----:B------:R-:W-:Y:S02]  /*2f180*/  LEA.HI.X.SX32 R5, R23, R0, 0x1, P6 ;  /* 0x0000000017057211 */ /* 0x000fe400030f0eff */
[----:B-1----:R-:W-:Y:S02]  /*2f190*/  LEA R6, P6, R21, R2, 0x1 ;  /* 0x0000000215067211 */ /* 0x002fe400078c08ff */
[----:B------:R-:W-:Y:S01]  /*2f1a0*/  ISETP.LT.AND P3, PT, R37, UR4, !P0 ;  /* 0x0000000425007c0c */ /* 0x000fe2000c761270 */
[----:B------:R-:W-:Y:S01]  /*2f1b0*/  ULDC UR4, c[0x0][0x22c] ;  /* 0x00008b0000047ab9 */ /* 0x000fe20000000800 */
[----:B------:R-:W-:Y:S01]  /*2f1c0*/  LEA.HI.X.SX32 R7, R21, R0, 0x1, P6 ;  /* 0x0000000015077211 */ /* 0x000fe200030f0eff */
[----:B------:R0:W-:Y:S04]  /*2f1d0*/  @P5 STG.E.U16 desc[UR40][R4.64], R18 ;  /* 0x0000001204005986 */ /* 0x0001e8000c101528 */
[----:B------:R1:W-:Y:S01]  /*2f1e0*/  @P4 STG.E.U16 desc[UR40][R6.64], R19 ;  /* 0x0000001306004986 */ /* 0x0003e2000c101528 */
[----:B--2---:R-:W-:Y:S01]  /*2f1f0*/  ISETP.LT.AND P2, PT, R36, UR4, !P0 ;  /* 0x0000000424007c0c */ /* 0x004fe2000c741270 */
[----:B------:R-:W-:-:S02]  /*2f200*/  ULDC UR4, c[0x0][0x22c] ;  /* 0x00008b0000047ab9 */ /* 0x000fc40000000800 */
[----:B---3--:R-:W-:Y:S01]  /*2f210*/  ISETP.LT.AND P5, PT, R30, UR4, !P0 ;  /* 0x000000041e007c0c */ /* 0x008fe2000c7a1270 */
[----:B------:R-:W-:Y:S01]  /*2f220*/  ULDC UR4, c[0x0][0x22c] ;  /* 0x00008b0000047ab9 */ /* 0x000fe20000000800 */
[----:B------:R-:W2:Y:S01]  /*2f230*/  LDL.LU R30, [R1+0xeac] ;  /* 0x000eac00011e7983 */ /* 0x000ea20000300800 */
[----:B------:R-:W-:Y:S01]  /*2f240*/  ISETP.LT.AND P4, PT, R20, UR4, !P0 ;  /* 0x0000000414007c0c */ /* 0x000fe2000c781270 */
[----:B------:R-:W-:Y:S02]  /*2f250*/  IMAD R23, R130, 0x2, R21 ;  /* 0x0000000282177824 */ /* 0x000fe400078e0215 */
[----:B------:R-:W3:Y:S01]  /*2f260*/  LDL.LU R20, [R1+0xeb0] ;  /* 0x000eb00001147983 */ /* 0x000ee20000300800 */
[----:B------:R-:W-:Y:S01]  /*2f270*/  PRMT R16, R16, 0x7632, R16 ;  /* 0x0000763210107816 */ /* 0x000fe20000000010 */
[----:B------:R-:W-:Y:S01]  /*2f280*/  ULDC UR4, c[0x0][0x22c] ;  /* 0x00008b0000047ab9 */ /* 0x000fe20000000800 */
[C---:B------:R-:W-:Y:S01]  /*2f290*/  IMAD R21, R130.reuse, 0x2, R23 ;  /* 0x0000000282157824 */ /* 0x040fe200078e0217 */
[C---:B0-----:R-:W-:Y:S01]  /*2f2a0*/  LEA R4, P6, R23.reuse, R2, 0x1 ;  /* 0x0000000217047211 */ /* 0x041fe200078c08ff */
[----:B------:R-:W4:Y:S03]  /*2f2b0*/  LDL.LU R29, [R1+0xeb8] ;  /* 0x000eb800011d7983 */ /* 0x000f260000300800 */
[----:B------:R-:W-:Y:S01]  /*2f2c0*/  LEA.HI.X.SX32 R5, R23, R0, 0x1, P6 ;  /* 0x0000000017057211 */ /* 0x000fe200030f0eff */
[----:B------:R-:W-:Y:S01]  /*2f2d0*/  IMAD R23, R130, 0x2, R21 ;  /* 0x0000000282177824 */ /* 0x000fe200078e0215 */
[----:B-1----:R-:W-:-:S03]  /*2f2e0*/  LEA R6, P6, R21, R2, 0x1 ;  /* 0x0000000215067211 */ /* 0x002fc600078c08ff */
[----:B------:R0:W-:Y:S01]  /*2f2f0*/  @P3 STG.E.U16 desc[UR40][R4.64], R16 ;  /* 0x0000001004003986 */ /* 0x0001e2000c101528 */
[----:B------:R-:W-:Y:S02]  /*2f300*/  LEA.HI.X.SX32 R7, R21, R0, 0x1, P6 ;  /* 0x0000000015077211 */ /* 0x000fe400030f0eff */
[----:B------:R-:W-:Y:S02]  /*2f310*/  PRMT R18, R18, 0x7632, R18 ;  /* 0x0000763212127816 */ /* 0x000fe40000000012 */
[----:B0-----:R-:W-:Y:S02]  /*2f320*/  PRMT R5, R17, 0x7632, R5 ;  /* 0x0000763211057816 */ /* 0x001fe40000000005 */
[----:B------:R-:W-:-:S03]  /*2f330*/  LEA R4, P6, R23, R2, 0x1 ;  /* 0x0000000217047211 */ /* 0x000fc600078c08ff */
[----:B------:R0:W-:Y:S01]  /*2f340*/  @P2 STG.E.U16 desc[UR40][R6.64], R5 ;  /* 0x0000000506002986 */ /* 0x0001e2000c101528 */
[----:B------:R-:W-:Y:S01]  /*2f350*/  ISETP.LT.AND P3, PT, R28, UR4, !P0 ;  /* 0x000000041c007c0c */ /* 0x000fe2000c761270 */
[----:B------:R-:W-:Y:S02]  /*2f360*/  ULDC UR4, c[0x0][0x22c] ;  /* 0x00008b0000047ab9 */ /* 0x000fe40000000800 */
[----:B------:R-:W4:Y:S01]  /*2f370*/  LDL.LU R28, [R1+0xeb4] ;  /* 0x000eb400011c7983 */ /* 0x000f220000300800 */
[----:B0-----:R-:W-:Y:S01]  /*2f380*/  LEA.HI.X.SX32 R5, R23, R0, 0x1, P6 ;  /* 0x0000000017057211 */ /* 0x001fe200030f0eff */
[----:B------:R-:W-:-:S04]  /*2f390*/  IMAD R23, R130, 0x2, R23 ;  /* 0x0000000282177824 */ /* 0x000fc800078e0217 */
[----:B------:R0:W-:Y:S01]  /*2f3a0*/  @P5 STG.E.U16 desc[UR40][R4.64], R18 ;  /* 0x0000001204005986 */ /* 0x0001e2000c101528 */
[----:B------:R-:W-:Y:S01]  /*2f3b0*/  ISETP.LT.AND P2, PT, R22, UR4, !P0 ;  /* 0x0000000416007c0c */ /* 0x000fe2000c741270 */
[----:B------:R-:W-:Y:S01]  /*2f3c0*/  ULDC UR4, c[0x0][0x22c] ;  /* 0x00008b0000047ab9 */ /* 0x000fe20000000800 */
[----:B------:R-:W-:Y:S01]  /*2f3d0*/  PRMT R16, R19, 0x7632, R16 ;  /* 0x0000763213107816 */ /* 0x000fe20000000010 */
[----:B------:R-:W4:Y:S04]  /*2f3e0*/  LDL.LU R22, [R1+0xebc] ;  /* 0x000ebc0001167983 */ /* 0x000f280000300800 */
[----:B------:R-:W4:Y:S01]  /*2f3f0*/  LDL.LU R21, [R1+0xec0] ;  /* 0x000ec00001157983 */ /* 0x000f220000300800 */
[----:B0-----:R-:W-:-:S04]  /*2f400*/  LEA R4, P6, R23, R2, 0x1 ;  /* 0x0000000217047211 */ /* 0x001fc800078c08ff */
        /* <DEDUP_REMOVED lines=21> */
[C---:B------:R-:W-:Y:S01]  /*2f560*/  IMAD R17, R130.reuse, 0x2, R19 ;  /* 0x0000000282117824 */ /* 0x040fe200078e0213 */
[----:B-1----:R-:W-:Y:S02]  /*2f570*/  LEA R4, P6, R19, R2, 0x1 ;  /* 0x0000000213047211 */ /* 0x002fe400078c08ff */
[----:B----4-:R-:W-:Y:S01]  /*2f580*/  ISETP.LT.AND P3, PT, R29, UR4, !P0 ;  /* 0x000000041d007c0c */ /* 0x010fe2000c761270 */
[----:B------:R-:W-:Y:S01]  /*2f590*/  ULDC UR4, c[0x0][0x22c] ;  /* 0x00008b0000047ab9 */ /* 0x000fe20000000800 */
[----:B------:R0:W-:Y:S01]  /*2f5a0*/  @P5 STG.E.U16 desc[UR40][R6.64], R14 ;  /* 0x0000000e06005986 */ /* 0x0001e2000c101528 */
[----:B------:R-:W-:Y:S01]  /*2f5b0*/  LEA.HI.X.SX32 R5, R19, R0, 0x1, P6 ;  /* 0x0000000013057211 */ /* 0x000fe200030f0eff */
[----:B------:R-:W-:Y:S01]  /*2f5c0*/  IMAD R19, R130, 0x2, R17 ;  /* 0x0000000282137824 */ /* 0x000fe200078e0211 */
[----:B------:R-:W-:Y:S01]  /*2f5d0*/  ISETP.LT.AND P2, PT, R28, UR4, !P0 ;  /* 0x000000041c007c0c */ /* 0x000fe2000c741270 */
[----:B------:R-:W-:-:S02]  /*2f5e0*/  ULDC UR4, c[0x0][0x22c] ;  /* 0x00008b0000047ab9 */ /* 0x000fc40000000800 */
[----:B------:R1:W-:Y:S01]  /*2f5f0*/  @P4 STG.E.U16 desc[UR40][R4.64], R15 ;  /* 0x0000000f04004986 */ /* 0x0003e2000c101528 */
[C---:B0-----:R-:W-:Y:S02]  /*2f600*/  LEA R6, P6, R17.reuse, R2, 0x1 ;  /* 0x0000000211067211 */ /* 0x041fe400078c08ff */
[----:B------:R-:W-:Y:S01]  /*2f610*/  ISETP.LT.AND P5, PT, R22, UR4, !P0 ;  /* 0x0000000416007c0c */ /* 0x000fe2000c7a1270 */
[----:B------:R-:W-:Y:S01]  /*2f620*/  ULDC UR4, c[0x0][0x22c] ;  /* 0x00008b0000047ab9 */ /* 0x000fe20000000800 */
[----:B------:R-:W-:Y:S01]  /*2f630*/  LEA.HI.X.SX32 R7, R17, R0, 0x1, P6 ;  /* 0x0000000011077211 */ /* 0x000fe200030f0eff */
[----:B------:R-:W4:Y:S01]  /*2f640*/  LDL.LU R22, [R1+0xedc] ;  /* 0x000edc0001167983 */ /* 0x000f220000300800 */
[----:B-1----:R-:W-:Y:S02]  /*2f650*/  LEA R4, P6, R19, R2, 0x1 ;  /* 0x0000000213047211 */ /* 0x002fe400078c08ff */
[----:B------:R-:W-:Y:S02]  /*2f660*/  PRMT R12, R12, 0x7632, R12 ;  /* 0x000076320c0c7816 */ /* 0x000fe4000000000c */
[----:B------:R-:W-:Y:S01]  /*2f670*/  ISETP.LT.AND P4, PT, R21, UR4, !P0 ;  /* 0x0000000415007c0c */ /* 0x000fe2000c781270 */
[----:B------:R-:W-:Y:S01]  /*2f680*/  ULDC UR4, c[0x0][0x22c] ;  /* 0x00008b0000047ab9 */ /* 0x000fe20000000800 */
[----:B------:R-:W-:Y:S01]  /*2f690*/  PRMT R14, R13, 0x7632, R14 ;  /* 0x000076320d0e7816 */ /* 0x000fe2000000000e */
[----:B------:R-:W4:Y:S01]  /*2f6a0*/  LDL.LU R21, [R1+0xed8] ;  /* 0x000ed80001157983 */ /* 0x000f220000300800 */
[----:B------:R-:W-:-:S03]  /*2f6b0*/  LEA.HI.X.SX32 R5, R19, R0, 0x1, P6 ;  /* 0x0000000013057211 */ /* 0x000fc600030f0eff */
[----:B------:R0:W-:Y:S04]  /*2f6c0*/  @P3 STG.E.U16 desc[UR40][R6.64], R12 ;  /* 0x0000000c06003986 */ /* 0x0001e8000c101528 */
[----:B------:R1:W-:Y:S01]  /*2f6d0*/  @P2 STG.E.U16 desc[UR40][R4.64], R14 ;  /* 0x0000000e04002986 */ /* 0x0003e2000c101528 */
[----:B--2---:R-:W-:Y:S01]  /*2f6e0*/  ISETP.LT.AND P3, PT, R20, UR4, !P0 ;  /* 0x0000000414007c0c */ /* 0x004fe2000c761270 */
[----:B------:R-:W-:Y:S02]  /*2f6f0*/  ULDC UR4, c[0x0][0x22c] ;  /* 0x00008b0000047ab9 */ /* 0x000fe40000000800 */
[----:B------:R-:W2:Y:S01]  /*2f700*/  LDL.LU R20, [R1+0xee0] ;  /* 0x000ee00001147983 */ /* 0x000ea20000300800 */
[----:B---3--:R-:W-:Y:S01]  /*2f710*/  ISETP.LT.AND P2, PT, R18, UR4, !P0 ;  /* 0x0000000412007c0c */ /* 0x008fe2000c741270 */
[----:B------:R-:W-:-:S02]  /*2f720*/  IMAD R19, R130, 0x2, R19 ;  /* 0x0000000282137824 */ /* 0x000fc400078e0213 */
[----:B------:R-:W3:Y:S01]  /*2f730*/  LDL.LU R18, [R1+0xee4] ;  /* 0x000ee40001127983 */ /* 0x000ee20000300800 */
[----:B------:R-:W-:Y:S01]  /*2f740*/  PRMT R16, R14, 0x7632, R16 ;  /* 0x000076320e107816 */ /* 0x000fe20000000010 */
[----:B------:R-:W-:Y:S02]  /*2f750*/  ULDC UR4, c[0x0][0x22c] ;  /* 0x00008b0000047ab9 */ /* 0x000fe40000000800 */
        /* <DEDUP_REMOVED lines=9> */
[----:B------:R-:W-:Y:S01]  /*2f7f0*/  IMAD R13, R130, 0x2, R15 ;  /* 0x00000002820d7824 */ /* 0x000fe200078e020f */
[----:B------:R-:W-:Y:S01]  /*2f800*/  ISETP.LT.AND P5, PT, R23, UR4, !P0 ;  /* 0x0000000417007c0c */ /* 0x000fe2000c7a1270 */
[----:B------:R-:W-:Y:S02]  /*2f810*/  ULDC UR4, c[0x0][0x22c] ;  /* 0x00008b0000047ab9 */ /* 0x000fe40000000800 */
[----:B------:R1:W-:Y:S01]  /*2f820*/  @P4 STG.E.U16 desc[UR40][R6.64], R17 ;  /* 0x0000001106004986 */ /* 0x0003e2000c101528 */
[----:B0-----:R-:W-:-:S03]  /*2f830*/  LEA R4, P6, R15, R2, 0x1 ;  /* 0x000000020f047211 */ /* 0x001fc600078c08ff */
[----:B------:R-:W3:Y:S01]  /*2f840*/  LDL.LU R16, [R1+0xef8] ;  /* 0x000ef80001107983 */ /* 0x000ee20000300800 */
[----:B------:R-:W-:Y:S01]  /*2f850*/  LEA.HI.X.SX32 R5, R15, R0, 0x1, P6 ;  /* 0x000000000f057211 */ /* 0x000fe200030f0eff */
[C---:B------:R-:W-:Y:S01]  /*2f860*/  IMAD R15, R130.reuse, 0x2, R13 ;  /* 0x00000002820f7824 */ /* 0x040fe200078e020d */
[C---:B-1----:R-:W-:Y:S01]  /*2f870*/  LEA R6, P6, R13.reuse, R2, 0x1 ;  /* 0x000000020d067211 */ /* 0x042fe200078c08ff */
[----:B------:R-:W3:Y:S03]  /*2f880*/  LDL.LU R14, [R1+0xef4] ;  /* 0x000ef400010e7983 */ /* 0x000ee60000300800 */
        /* <DEDUP_REMOVED lines=8> */
[----:B------:R-:W-:Y:S01]  /*2f910*/  ISETP.LT.AND P3, PT, R21, UR4, !P0 ;  /* 0x0000000415007c0c */ /* 0x000fe2000c761270 */
[----:B------:R-:W-:Y:S01]  /*2f920*/  ULDC UR4, c[0x0][0x22c] ;  /* 0x00008b0000047ab9 */ /* 0x000fe20000000800 */
[C---:B-1----:R-:W-:Y:S01]  /*2f930*/  LEA R6, P6, R13.reuse, R2, 0x1 ;  /* 0x000000020d067211 */ /* 0x042fe200078c08ff */
[----:B------:R0:W-:Y:S03]  /*2f940*/  @P5 STG.E.U16 desc[UR40][R4.64], R10 ;  /* 0x0000000a04005986 */ /* 0x0001e6000c101528 */
[----:B------:R-:W-:-:S05]  /*2f950*/  LEA.HI.X.SX32 R7, R13, R0, 0x1, P6 ;  /* 0x000000000d077211 */ /* 0x000fca00030f0eff */
[----:B------:R1:W-:Y:S01]  /*2f960*/  @P4 STG.E.U16 desc[UR40][R6.64], R11 ;  /* 0x0000000b06004986 */ /* 0x0003e2000c101528 */
[----:B--2---:R-:W-:Y:S01]  /*2f970*/  ISETP.LT.AND P2, PT, R20, UR4, !P0 ;  /* 0x0000000414007c0c */ /* 0x004fe2000c741270 */
[----:B------:R-:W-:Y:S02]  /*2f980*/  ULDC UR4, c[0x0][0x22c] ;  /* 0x00008b0000047ab9 */ /* 0x000fe40000000800 */
[----:B---3--:R-:W-:Y:S01]  /*2f990*/  ISETP.LT.AND P5, PT, R18, UR4, !P0 ;  /* 0x0000000412007c0c */ /* 0x008fe2000c7a1270 */
[----:B------:R-:W-:Y:S01]  /*2f9a0*/  ULDC UR4, c[0x0][0x22c] ;  /* 0x00008b0000047ab9 */ /* 0x000fe20000000800 */
[----:B------:R-:W2:Y:S01]  /*2f9b0*/  LDL.LU R18, [R1+0xefc] ;  /* 0x000efc0001127983 */ /* 0x000ea20000300800 */
[----:B------:R-:W-:Y:S01]  /*2f9c0*/  ISETP.LT.AND P4, PT, R12, UR4, !P0 ;  /* 0x000000040c007c0c */ /* 0x000fe2000c781270 */
[----:B------:R-:W-:Y:S02]  /*2f9d0*/  IMAD R15, R130, 0x2, R13 ;  /* 0x00000002820f7824 */ /* 0x000fe400078e020d */
[----:B------:R-:W3:Y:S01]  /*2f9e0*/  LDL.LU R17, [R1+0xf00] ;  /* 0x000f000001117983 */ /* 0x000ee20000300800 */
[----:B------:R-:W-:Y:S01]  /*2f9f0*/  PRMT R8, R8, 0x7632, R8 ;  /* 0x0000763208087816 */ /* 0x000fe20000000008 */
[----:B------:R-:W-:-:S02]  /*2fa00*/  ULDC UR4, c[0x0][0x22c] ;  /* 0x00008b0000047ab9 */ /* 0x000fc40000000800 */
[----:B------:R-:W4:Y:S01]  /*2fa10*/  LDL.LU R12, [R1+0xf08] ;  /* 0x000f0800010c7983 */ /* 0x000f220000300800 */
[----:B0-----:R-:W-:Y:S01]  /*2fa20*/  LEA R4, P6, R15, R2, 0x1 ;  /* 0x000000020f047211 */ /* 0x001fe200078c08ff */
[----:B------:R-:W-:-:S03]  /*2fa30*/  IMAD R13, R130, 0x2, R15 ;  /* 0x00000002820d7824 */ /* 0x000fc600078e020f */
        /* <DEDUP_REMOVED lines=15> */
[----:B------:R-:W-:Y:S01]  /*2fb30*/  IMAD R9, R130, 0x2, R15 ;  /* 0x0000000282097824 */ /* 0x000fe200078e020f */
[----:B------:R-:W-:Y:S01]  /*2fb40*/  ISETP.LT.AND P2, PT, R14, UR4, !P0 ;  /* 0x000000040e007c0c */ /* 0x000fe2000c741270 */
[----:B------:R-:W-:Y:S01]  /*2fb50*/  ULDC UR4, c[0x0][0x22c] ;  /* 0x00008b0000047ab9 */ /* 0x000fe20000000800 */
[----:B------:R-:W-:Y:S01]  /*2fb60*/  PRMT R8, R11, 0x7632, R8 ;  /* 0x000076320b087816 */ /* 0x000fe20000000008 */
[----:B------:R-:W4:Y:S01]  /*2fb70*/  LDL.LU R14, [R1+0xf0c] ;  /* 0x000f0c00010e7983 */ /* 0x000f220000300800 */
[----:B0-----:R-:W-:-:S03]  /*2fb80*/  LEA R4, P6, R15, R2, 0x1 ;  /* 0x000000020f047211 */ /* 0x001fc600078c08ff */
[----:B------:R-:W4:Y:S01]  /*2fb90*/  LDL.LU R10, [R1+0xf10] ;  /* 0x000f1000010a7983 */ /* 0x000f220000300800 */
[----:B------:R-:W-:-:S03]  /*2fba0*/  LEA.HI.X.SX32 R5, R15, R0, 0x1, P6 ;  /* 0x000000000f057211 */ /* 0x000fc600030f0eff */
[----:B------:R-:W4:Y:S01]  /*2fbb0*/  LDL.LU R13, [R1+0xf1c] ;  /* 0x000f1c00010d7983 */ /* 0x000f220000300800 */
[----:B------:R-:W-:-:S04]  /*2fbc0*/  LEA R6, P6, R9, R2, 0x1 ;  /* 0x0000000209067211 */ /* 0x000fc800078c08ff */
[----:B------:R-:W-:Y:S01]  /*2fbd0*/  LEA.HI.X.SX32 R7, R9, R0, 0x1, P6 ;  /* 0x0000000009077211 */ /* 0x000fe200030f0eff */
[----:B------:R0:W-:Y:S04]  /*2fbe0*/  @P4 STG.E.U16 desc[UR40][R4.64], R8 ;  /* 0x0000000804004986 */ /* 0x0001e8000c101528 */
[----:B------:R1:W-:Y:S01]  /*2fbf0*/  @P3 STG.E.U16 desc[UR40][R6.64], R24 ;  /* 0x0000001806003986 */ /* 0x0003e2000c101528 */
[----:B--2---:R-:W-:Y:S01]  /*2fc00*/  ISETP.LT.AND P5, PT, R18, UR4, !P0 ;  /* 0x0000000412007c0c */ /* 0x004fe2000c7a1270 */
[----:B------:R-:W-:Y:S02]  /*2fc10*/  ULDC UR4, c[0x0][0x22c] ;  /* 0x00008b0000047ab9 */ /* 0x000fe40000000800 */
[----:B---3--:R-:W-:Y:S01]  /*2fc20*/  ISETP.LT.AND P4, PT, R17, UR4, !P0 ;  /* 0x0000000411007c0c */ /* 0x008fe2000c781270 */
[----:B------:R-:W-:-:S02]  /*2fc30*/  ULDC UR4, c[0x0][0x22c] ;  /* 0x00008b0000047ab9 */ /* 0x000fc40000000800 */
[----:B----4-:R-:W-:Y:S01]  /*2fc40*/  ISETP.LT.AND P3, PT, R12, UR4, !P0 ;  /* 0x000000040c007c0c */ /* 0x010fe2000c761270 */
[C---:B------:R-:W-:Y:S01]  /*2fc50*/  IMAD R11, R130.reuse, 0x2, R9 ;  /* 0x00000002820b7824 */ /* 0x040fe200078e0209 */
[----:B------:R-:W2:Y:S01]  /*2fc60*/  LDL.LU R12, [R1+0xf20] ;  /* 0x000f2000010c7983 */ /* 0x000ea20000300800 */
[----:B------:R-:W-:Y:S02]  /*2fc70*/  ULDC UR4, c[0x0][0x22c] ;  /* 0x00008b0000047ab9 */ /* 0x000fe40000000800 */
[C---:B------:R-:W-:Y:S01]  /*2fc80*/  IMAD R9, R130.reuse, 0x2, R11 ;  /* 0x0000000282097824 */ /* 0x040fe200078e020b */
[C---:B0-----:R-:W-:Y:S01]  /*2fc90*/  LEA R4, P6, R11.reuse, R2, 0x1 ;  /* 0x000000020b047211 */ /* 0x041fe200078c08ff */
[----:B------:R-:W3:Y:S03]  /*2fca0*/  LDL.LU R8, [R1+0xf24] ;  /* 0x000f240001087983 */ /* 0x000ee60000300800 */
[----:B------:R-:W-:Y:S01]  /*2fcb0*/  LEA.HI.X.SX32 R5, R11, R0, 0x1, P6 ;  /* 0x000000000b057211 */ /* 0x000fe200030f0eff */
[----:B------:R-:W-:Y:S01]  /*2fcc0*/  IMAD R11, R130, 0x2, R9 ;  /* 0x00000002820b7824 */ /* 0x000fe200078e0209 */
[----:B-1----:R-:W-:-:S03]  /*2fcd0*/  LEA R6, P6, R9, R2, 0x1 ;  /* 0x0000000209067211 */ /* 0x002fc600078c08ff */
[----:B------:R0:W-:Y:S01]  /*2fce0*/  @P2 STG.E.U16 desc[UR40][R4.64], R25 ;  /* 0x0000001904002986 */ /* 0x0001e2000c101528 */
[----:B------:R-:W-:Y:S01]  /*2fcf0*/  LEA.HI.X.SX32 R7, R9, R0, 0x1, P6 ;  /* 0x0000000009077211 */ /* 0x000fe200030f0eff */
[----:B------:R-:W-:-:S04]  /*2fd00*/  IMAD R9, R130, 0x2, R11 ;  /* 0x0000000282097824 */ /* 0x000fc800078e020b */
[----:B------:R1:W-:Y:S01]  /*2fd10*/  @P5 STG.E.U16 desc[UR40][R6.64], R26 ;  /* 0x0000001a06005986 */ /* 0x0003e2000c101528 */
[----:B0-----:R-:W-:-:S04]  /*2fd20*/  LEA R4, P6, R11, R2, 0x1 ;  /* 0x000000020b047211 */ /* 0x001fc800078c08ff */
[----:B------:R-:W-:Y:S01]  /*2fd30*/  LEA.HI.X.SX32 R5, R11, R0, 0x1, P6 ;  /* 0x000000000b057211 */ /* 0x000fe200030f0eff */
[----:B------:R-:W-:Y:S01]  /*2fd40*/  IMAD R11, R130, 0x2, R9 ;  /* 0x00000002820b7824 */ /* 0x000fe200078e0209 */
[C---:B-1----:R-:W-:Y:S02]  /*2fd50*/  LEA R6, P6, R9.reuse, R2, 0x1 ;  /* 0x0000000209067211 */ /* 0x042fe400078c08ff */
[----:B------:R-:W-:Y:S01]  /*2fd60*/  ISETP.LT.AND P2, PT, R16, UR4, !P0 ;  /* 0x0000000410007c0c */ /* 0x000fe2000c741270 */
[----:B------:R-:W-:Y:S01]  /*2fd70*/  ULDC UR4, c[0x0][0x22c] ;  /* 0x00008b0000047ab9 */ /* 0x000fe20000000800 */
[----:B------:R0:W-:Y:S01]  /*2fd80*/  @P4 STG.E.U16 desc[UR40][R4.64], R27 ;  /* 0x0000001b04004986 */ /* 0x0001e2000c101528 */
[----:B------:R-:W-:Y:S02]  /*2fd90*/  LEA.HI.X.SX32 R7, R9, R0, 0x1, P6 ;  /* 0x0000000009077211 */ /* 0x000fe400030f0eff */
[----:B------:R-:W-:Y:S02]  /*2fda0*/  PRMT R24, R24, 0x7632, R24 ;  /* 0x0000763218187816 */ /* 0x000fe40000000018 */
[----:B------:R-:W-:-:S02]  /*2fdb0*/  PRMT R25, R25, 0x7632, R25 ;  /* 0x0000763219197816 */ /* 0x000fc40000000019 */
[C---:B0-----:R-:W-:Y:S02]  /*2fdc0*/  LEA R4, P6, R11.reuse, R2, 0x1 ;  /* 0x000000020b047211 */ /* 0x041fe400078c08ff */
[----:B------:R-:W-:Y:S01]  /*2fdd0*/  ISETP.LT.AND P5, PT, R14, UR4, !P0 ;  /* 0x000000040e007c0c */ /* 0x000fe2000c7a1270 */
[----:B------:R-:W-:Y:S01]  /*2fde0*/  ULDC UR4, c[0x0][0x22c] ;  /* 0x00008b0000047ab9 */ /* 0x000fe20000000800 */
[----:B------:R-:W-:Y:S01]  /*2fdf0*/  LEA.HI.X.SX32 R5, R11, R0, 0x1, P6 ;  /* 0x000000000b057211 */ /* 0x000fe200030f0eff */
[----:B------:R-:W-:Y:S01]  /*2fe00*/  @P3 STG.E.U16 desc[UR40][R6.64], R24 ;  /* 0x0000001806003986 */ /* 0x000fe2000c101528 */
[----:B------:R-:W-:Y:S01]  /*2fe10*/  ISETP.LT.AND P4, PT, R10, UR4, !P0 ;  /* 0x000000040a007c0c */ /* 0x000fe2000c781270 */
[----:B------:R-:W-:Y:S02]  /*2fe20*/  ULDC UR4, c[0x0][0x22c] ;  /* 0x00008b0000047ab9 */ /* 0x000fe40000000800 */
[----:B------:R-:W4:Y:S01]  /*2fe30*/  LDL.LU R10, [R1+0xf2c] ;  /* 0x000f2c00010a7983 */ /* 0x000f220000300800 */
[----:B------:R-:W-:Y:S01]  /*2fe40*/  ISETP.LT.AND P3, PT, R13, UR4, !P0 ;  /* 0x000000040d007c0c */ /* 0x000fe2000c761270 */
[----:B------:R-:W-:-:S02]  /*2fe50*/  ULDC UR4, c[0x0][0x22c] ;  /* 0x00008b0000047ab9 */ /* 0x000fc40000000800 */
[----:B------:R-:W4:Y:S04]  /*2fe60*/  LDL.LU R14, [R1+0xf28] ;  /* 0x000f2800010e7983 */ /* 0x000f280000300800 */
[----:B------:R0:W-:Y:S01]  /*2fe70*/  @P2 STG.E.U16 desc[UR40][R4.64], R25 ;  /* 0x0000001904002986 */ /* 0x0001e2000c101528 */
[----:B--2---:R-:W-:Y:S01]  /*2fe80*/  ISETP.LT.AND P2, PT, R12, UR4, !P0 ;  /* 0x000000040c007c0c */ /* 0x004fe2000c741270 */
[----:B------:R-:W-:Y:S02]  /*2fe90*/  IMAD R11, R130, 0x2, R11 ;  /* 0x00000002820b7824 */ /* 0x000fe400078e020b */
[----:B------:R-:W2:Y:S01]  /*2fea0*/  LDL.LU R12, [R1+0xf30] ;  /* 0x000f3000010c7983 */ /* 0x000ea20000300800 */
[----:B------:R-:W-:Y:S01]  /*2feb0*/  PRMT R26, R26, 0x7632, R26 ;  /* 0x000076321a1a7816 */ /* 0x000fe2000000001a */
[----:B------:R-:W-:-:S02]  /*2fec0*/  ULDC UR4, c[0x0][0x22c] ;  /* 0x00008b0000047ab9 */ /* 0x000fc40000000800 */
[----:B------:R-:W2:Y:S01]  /*2fed0*/  LDL.LU R13, [R1+0xf34] ;  /* 0x000f3400010d7983 */ /* 0x000ea20000300800 */
[----:B0-----:R-:W-:Y:S01]  /*2fee0*/  LEA R4, P6, R11, R2, 0x1 ;  /* 0x000000020b047211 */ /* 0x001fe200078c08ff */
[----:B------:R-:W-:-:S03]  /*2fef0*/  IMAD R9, R130, 0x2, R11 ;  /* 0x0000000282097824 */ /* 0x000fc600078e020b */
[----:B------:R-:W-:Y:S01]  /*2ff00*/  LEA.HI.X.SX32 R5, R11, R0, 0x1, P6 ;  /* 0x000000000b057211 */ /* 0x000fe200030f0eff */
[C---:B------:R-:W-:Y:S01]  /*2ff10*/  IMAD R11, R130.reuse, 0x2, R9 ;  /* 0x00000002820b7824 */ /* 0x040fe200078e0209 */
[----:B------:R-:W-:Y:S02]  /*2ff20*/  LEA R6, P6, R9, R2, 0x1 ;  /* 0x0000000209067211 */ /* 0x000fe400078c08ff */
[----:B------:R-:W-:Y:S01]  /*2ff30*/  PRMT R27, R27, 0x7632, R27 ;  /* 0x000076321b1b7816 */ /* 0x000fe2000000001b */
[----:B------:R0:W-:Y:S01]  /*2ff40*/  @P5 STG.E.U16 desc[UR40][R4.64], R26 ;  /* 0x0000001a04005986 */ /* 0x0001e2000c101528 */
[----:B------:R-:W-:Y:S01]  /*2ff50*/  LEA.HI.X.SX32 R7, R9, R0, 0x1, P6 ;  /* 0x0000000009077211 */ /* 0x000fe200030f0eff */
[----:B------:R-:W-:Y:S01]  /*2ff60*/  IMAD R9, R130, 0x2, R11 ;  /* 0x0000000282097824 */ /* 0x000fe200078e020b */
[----:B---3--:R-:W-:Y:S01]  /*2ff70*/  ISETP.LT.AND P5, PT, R8, UR4, !P0 ;  /* 0x0000000408007c0c */ /* 0x008fe2000c7a1270 */
[----:B------:R-:W-:Y:S01]  /*2ff80*/  ULDC UR4, c[0x0][0x22c] ;  /* 0x00008b0000047ab9 */ /* 0x000fe20000000800 */
[----:B------:R-:W3:Y:S01]  /*2ff90*/  LDL.LU R8, [R1+0xf38] ;  /* 0x000f380001087983 */ /* 0x000ee20000300800 */
[----:B0-----:R-:W-:-:S03]  /*2ffa0*/  LEA R4, P6, R11, R2, 0x1 ;  /* 0x000000020b047211 */ /* 0x001fc600078c08ff */
[----:B------:R0:W-:Y:S01]  /*2ffb0*/  @P4 STG.E.U16 desc[UR40][R6.64], R27 ;  /* 0x0000001b06004986 */ /* 0x0001e2000c101528 */
[----:B------:R-:W-:Y:S01]  /*2ffc0*/  LEA.HI.X.SX32 R5, R11, R0, 0x1, P6 ;  /* 0x000000000b057211 */ /* 0x000fe200030f0eff */
[----:B------:R-:W-:-:S04]  /*2ffd0*/  IMAD R11, R130, 0x2, R9 ;  /* 0x00000002820b7824 */ /* 0x000fc800078e0209 */
[----:B------:R1:W-:Y:S01]  /*2ffe0*/  @P3 STG.E.U16 desc[UR40][R4.64], R32 ;  /* 0x0000002004003986 */ /* 0x0003e2000c101528 */
[----:B0-----:R-:W-:-:S04]  /*2fff0*/  LEA R6, P6, R9, R2, 0x1 ;  /* 0x0000000209067211 */ /* 0x001fc800078c08ff */
[----:B------:R-:W-:Y:S02]  /*30000*/  LEA.HI.X.SX32 R7, R9, R0, 0x1, P6 ;  /* 0x0000000009077211 */ /* 0x000fe400030f0eff */
[----:B-1----:R-:W-:-:S03]  /*30010*/  LEA R4, P6, R11, R2, 0x1 ;  /* 0x000000020b047211 */ /* 0x002fc600078c08ff */
[----:B------:R0:W-:Y:S01]  /*30020*/  @P2 STG.E.U16 desc[UR40][R6.64], R33 ;  /* 0x0000002106002986 */ /* 0x0001e2000c101528 */
[----:B------:R-:W-:Y:S02]  /*30030*/  LEA.HI.X.SX32 R5, R11, R0, 0x1, P6 ;  /* 0x000000000b057211 */ /* 0x000fe400030f0eff */
[----:B----4-:R-:W-:Y:S01]  /*30040*/  ISETP.LT.AND P4, PT, R10, UR4, !P0 ;  /* 0x000000040a007c0c */ /* 0x010fe2000c781270 */
[----:B------:R-:W-:Y:S01]  /*30050*/  ULDC UR4, c[0x0][0x22c] ;  /* 0x00008b0000047ab9 */ /* 0x000fe20000000800 */
[----:B------:R-:W4:Y:S01]  /*30060*/  LDL.LU R10, [R1+0xf40] ;  /* 0x000f4000010a7983 */ /* 0x000f220000300800 */
[----:B------:R-:W-:Y:S01]  /*30070*/  ISETP.LT.AND P3, PT, R14, UR4, !P0 ;  /* 0x000000040e007c0c */ /* 0x000fe2000c761270 */
[----:B------:R-:W-:Y:S02]  /*30080*/  ULDC UR4, c[0x0][0x22c] ;  /* 0x00008b0000047ab9 */ /* 0x000fe40000000800 */
[----:B------:R1:W-:Y:S01]  /*30090*/  @P5 STG.E.U16 desc[UR40][R4.64], R34 ;  /* 0x0000002204005986 */ /* 0x0003e2000c101528 */
[----:B--2---:R-:W-:Y:S01]  /*300a0*/  ISETP.LT.AND P2, PT, R12, UR4, !P0 ;  /* 0x000000040c007c0c */ /* 0x004fe2000c741270 */
[----:B------:R-:W-:-:S02]  /*300b0*/  ULDC UR4, c[0x0][0x22c] ;  /* 0x00008b0000047ab9 */ /* 0x000fc40000000800 */
[----:B------:R-:W2:Y:S01]  /*300c0*/  LDL.LU R12, [R1+0xf4c] ;  /* 0x000f4c00010c7983 */ /* 0x000ea20000300800 */
[----:B------:R-:W-:Y:S01]  /*300d0*/  ISETP.LT.AND P5, PT, R13, UR4, !P0 ;  /* 0x000000040d007c0c */ /* 0x000fe2000c7a1270 */
[----:B------:R-:W-:Y:S02]  /*300e0*/  IMAD R9, R130, 0x2, R11 ;  /* 0x0000000282097824 */ /* 0x000fe400078e020b */
[----:B------:R-:W2:Y:S01]  /*300f0*/  LDL.LU R15, [R1+0xf54] ;  /* 0x000f5400010f7983 */ /* 0x000ea20000300800 */
[----:B------:R-:W-:Y:S01]  /*30100*/  PRMT R32, R32, 0x7632, R32 ;  /* 0x0000763220207816 */ /* 0x000fe20000000020 */
[----:B------:R-:W-:Y:S02]  /*30110*/  ULDC UR4, c[0x0][0x22c] ;  /* 0x00008b0000047ab9 */ /* 0x000fe40000000800 */
[----:B------:R-:W4:Y:S01]  /*30120*/  LDL.LU R13, [R1+0xf50] ;  /* 0x000f5000010d7983 */ /* 0x000f220000300800 */
[----:B------:R-:W-:Y:S01]  /*30130*/  IMAD R11, R130, 0x2, R9 ;  /* 0x00000002820b7824 */ /* 0x000fe200078e0209 */
[----:B0-----:R-:W-:-:S02]  /*30140*/  LEA R6, P6, R9, R2, 0x1 ;  /* 0x0000000209067211 */ /* 0x001fc400078c08ff */
[----:B------:R-:W-:Y:S01]  /*30150*/  PRMT R33, R33, 0x7632, R33 ;  /* 0x0000763221217816 */ /* 0x000fe20000000021 */
[----:B------:R-:W2:Y:S01]  /*30160*/  LDL.LU R18, [R1+0xf64] ;  /* 0x000f640001127983 */ /* 0x000ea20000300800 */
[----:B------:R-:W-:Y:S01]  /*30170*/  LEA.HI.X.SX32 R7, R9, R0, 0x1, P6 ;  /* 0x0000000009077211 */ /* 0x000fe200030f0eff */
[----:B------:R-:W-:Y:S01]  /*30180*/  IMAD R9, R130, 0x2, R11 ;  /* 0x0000000282097824 */ /* 0x000fe200078e020b */
[C---:B-1----:R-:W-:Y:S01]  /*30190*/  LEA R4, P6, R11.reuse, R2, 0x1 ;  /* 0x000000020b047211 */ /* 0x042fe200078c08ff */
[----:B------:R-:W2:Y:S03]  /*301a0*/  LDL.LU R17, [R1+0xf60] ;  /* 0x000f600001117983 */ /* 0x000ea60000300800 */
[----:B------:R-:W-:Y:S01]  /*301b0*/  LEA.HI.X.SX32 R5, R11, R0, 0x1, P6 ;  /* 0x000000000b057211 */ /* 0x000fe200030f0eff */
[----:B------:R0:W-:Y:S01]  /*301c0*/  @P4 STG.E.U16 desc[UR40][R6.64], R35 ;  /* 0x0000002306004986 */ /* 0x0001e2000c101528 */
[----:B---3--:R-:W-:Y:S01]  /*301d0*/  ISETP.LT.AND P4, PT, R8, UR4, !P0 ;  /* 0x0000000408007c0c */ /* 0x008fe2000c781270 */
[----:B------:R-:W-:Y:S01]  /*301e0*/  ULDC UR4, c[0x0][0x22c] ;  /* 0x00008b0000047ab9 */ /* 0x000fe20000000800 */
[----:B------:R-:W-:Y:S01]  /*301f0*/  PRMT R34, R34, 0x7632, R34 ;  /* 0x0000763222227816 */ /* 0x000fe20000000022 */
[----:B------:R-:W3:Y:S01]  /*30200*/  LDL.LU R14, [R1+0xf5c] ;  /* 0x000f5c00010e7983 */ /* 0x000ee20000300800 */
[----:B------:R-:W1:Y:S01]  /*30210*/  LDC R8, c[0x0][0x248] ;  /* 0x00009200ff087b82 */ /* 0x000e620000000800 */
[----:B0-----:R-:W-:-:S02]  /*30220*/  LEA R6, P6, R9, R2, 0x1 ;  /* 0x0000000209067211 */ /* 0x001fc400078c08ff */
[----:B------:R0:W-:Y:S02]  /*30230*/  @P3 STG.E.U16 desc[UR40][R4.64], R32 ;  /* 0x0000002004003986 */ /* 0x0001e4000c101528 */
[----:B------:R-:W-:Y:S01]  /*30240*/  LEA.HI.X.SX32 R7, R9, R0, 0x1, P6 ;  /* 0x0000000009077211 */ /* 0x000fe200030f0eff */
[C---:B------:R-:W-:Y:S01]  /*30250*/  IMAD R9, R130.reuse, 0x2, R9 ;  /* 0x0000000282097824 */ /* 0x040fe200078e0209 */
[----:B------:R-:W-:Y:S01]  /*30260*/  PRMT R35, R35, 0x7632, R35 ;  /* 0x0000763223237816 */ /* 0x000fe20000000023 */
[----:B------:R-:W3:Y:S02]  /*30270*/  LDL.LU R16, [R1+0xf58] ;  /* 0x000f580001107983 */ /* 0x000ee40000300800 */
[----:B------:R-:W-:Y:S02]  /*30280*/  IMAD R11, R130, 0x2, R9 ;  /* 0x00000002820b7824 */ /* 0x000fe400078e0209 */
[----:B------:R0:W-:Y:S02]  /*30290*/  @P2 STG.E.U16 desc[UR40][R6.64], R33 ;  /* 0x0000002106002986 */ /* 0x0001e4000c101528 */
[----:B0-----:R-:W-:-:S04]  /*302a0*/  LEA R4, P2, R9, R2, 0x1 ;  /* 0x0000000209047211 */ /* 0x001fc800078408ff */
[----:B------:R-:W-:Y:S02]  /*302b0*/  LEA.HI.X.SX32 R5, R9, R0, 0x1, P2 ;  /* 0x0000000009057211 */ /* 0x000fe400010f0eff */
[----:B------:R-:W-:-:S04]  /*302c0*/  LEA R6, P6, R11, R2, 0x1 ;  /* 0x000000020b067211 */ /* 0x000fc800078c08ff */
[----:B------:R-:W-:Y:S01]  /*302d0*/  LEA.HI.X.SX32 R7, R11, R0, 0x1, P6 ;  /* 0x000000000b077211 */ /* 0x000fe200030f0eff */
[----:B------:R-:W-:Y:S01]  /*302e0*/  IMAD R11, R130, 0x2, R11 ;  /* 0x00000002820b7824 */ /* 0x000fe200078e020b */
[----:B------:R0:W-:Y:S04]  /*302f0*/  @P5 STG.E.U16 desc[UR40][R4.64], R34 ;  /* 0x0000002204005986 */ /* 0x0001e8000c101528 */
[----:B------:R2:W-:Y:S01]  /*30300*/  @P4 STG.E.U16 desc[UR40][R6.64], R35 ;  /* 0x0000002306004986 */ /* 0x0005e2000c101528 */
[----:B0-----:R-:W-:-:S04]  /*30310*/  LEA R4, P4, R11, R2, 0x1 ;  /* 0x000000020b047211 */ /* 0x001fc800078808ff */
[----:B------:R-:W-:Y:S02]  /*30320*/  LEA.HI.X.SX32 R5, R11, R0, 0x1, P4 ;  /* 0x000000000b057211 */ /* 0x000fe400020f0eff */
[----:B----4-:R-:W-:Y:S02]  /*30330*/  ISETP.LT.AND P4, PT, R13, UR5, !P0 ;  /* 0x000000050d007c0c */ /* 0x010fe4000c781270 */
[----:B------:R-:W-:Y:S01]  /*30340*/  ISETP.LT.AND P3, PT, R10, UR4, !P0 ;  /* 0x000000040a007c0c */ /* 0x000fe2000c761270 */
[----:B------:R-:W4:Y:S01]  /*30350*/  LDL.LU R13, [R1+0xf74] ;  /* 0x000f7400010d7983 */ /* 0x000f220000300800 */
[----:B------:R-:W0:Y:S01]  /*30360*/  LDC R10, c[0x0][0x248] ;  /* 0x00009200ff0a7b82 */ /* 0x000e220000000800 */
[----:B------:R-:W-:Y:S01]  /*30370*/  ULDC UR4, c[0x0][0x22c] ;  /* 0x00008b0000047ab9 */ /* 0x000fe20000000800 */
[----:B-1----:R-:W-:Y:S01]  /*30380*/  IMAD R9, R8, 0x2, R11 ;  /* 0x0000000208097824 */ /* 0x002fe200078e020b */
[----:B--2---:R-:W-:Y:S01]  /*30390*/  ISETP.LT.AND P2, PT, R12, UR4, !P0 ;  /* 0x000000040c007c0c */ /* 0x004fe2000c741270 */
[----:B------:R-:W-:Y:S01]  /*303a0*/  ULDC UR4, c[0x0][0x22c] ;  /* 0x00008b0000047ab9 */ /* 0x000fe20000000800 */
[----:B------:R-:W-:-:S03]  /*303b0*/  ULDC UR5, c[0x0][0x22c] ;  /* 0x00008b0000057ab9 */ /* 0x000fc60000000800 */
[----:B------:R-:W1:Y:S01]  /*303c0*/  LDC R12, c[0x0][0x248] ;  /* 0x00009200ff0c7b82 */ /* 0x000e620000000800 */
[----:B------:R-:W-:-:S07]  /*303d0*/  LEA R6, P6, R9, R2, 0x1 ;  /* 0x0000000209067211 */ /* 0x000fce00078c08ff */
[----:B------:R-:W2:Y:S01]  /*303e0*/  LDC R8, c[0x0][0x248] ;  /* 0x00009200ff087b82 */ /* 0x000ea20000000800 */
[----:B------:R-:W-:Y:S02]  /*303f0*/  LEA.HI.X.SX32 R7, R9, R0, 0x1, P6 ;  /* 0x0000000009077211 */ /* 0x000fe400030f0eff */
[----:B------:R-:W-:Y:S01]  /*30400*/  ISETP.LT.AND P5, PT, R15, UR4, !P0 ;  /* 0x000000040f007c0c */ /* 0x000fe2000c7a1270 */
[----:B------:R3:W-:Y:S01]  /*30410*/  @P3 STG.E.U16 desc[UR40][R4.64], R40 ;  /* 0x0000002804003986 */ /* 0x0007e2000c101528 */
[----:B------:R-:W-:Y:S01]  /*30420*/  ULDC UR4, c[0x0][0x22c] ;  /* 0x00008b0000047ab9 */ /* 0x000fe20000000800 */
[----:B0-----:R-:W-:Y:S02]  /*30430*/  IMAD R9, R10, 0x2, R9 ;  /* 0x000000020a097824 */ /* 0x001fe400078e0209 */
[----:B------:R-:W4:Y:S01]  /*30440*/  LDL.LU R15, [R1+0xf70] ;  /* 0x000f7000010f7983 */ /* 0x000f220000300800 */
[----:B---3--:R-:W-:Y:S01]  /*30450*/  PRMT R40, R40, 0x7632, R40 ;  /* 0x0000763228287816 */ /* 0x008fe20000000028 */
[----:B-1----:R-:W-:-:S02]  /*30460*/  IMAD R11, R12, 0x2, R9 ;  /* 0x000000020c0b7824 */ /* 0x002fc400078e0209 */
[----:B------:R0:W-:Y:S01]  /*30470*/  @P2 STG.E.U16 desc[UR40][R6.64], R41 ;  /* 0x0000002906002986 */ /* 0x0001e2000c101528 */
[C---:B------:R-:W-:Y:S01]  /*30480*/  LEA R4, P2, R9.reuse, R2, 0x1 ;  /* 0x0000000209047211 */ /* 0x040fe200078408ff */
[----:B------:R-:W1:Y:S02]  /*30490*/  LDC R10, c[0x0][0x248] ;  /* 0x00009200ff0a7b82 */ /* 0x000e640000000800 */
[----:B------:R-:W3:Y:S01]  /*304a0*/  LDL.LU R19, [R1+0xf80] ;  /* 0x000f800001137983 */ /* 0x000ee20000300800 */
[----:B------:R-:W-:Y:S02]  /*304b0*/  LEA.HI.X.SX32 R5, R9, R0, 0x1, P2 ;  /* 0x0000000009057211 */ /* 0x000fe400010f0eff */
[----:B------:R-:W-:Y:S01]  /*304c0*/  ISETP.LT.AND P3, PT, R17, UR5, !P0 ;  /* 0x0000000511007c0c */ /* 0x000fe2000c761270 */
[----:B------:R-:W-:Y:S02]  /*304d0*/  ULDC UR5, c[0x0][0x22c] ;  /* 0x00008b0000057ab9 */ /* 0x000fe40000000800 */
[----:B------:R-:W1:Y:S01]  /*304e0*/  LDC R12, c[0x0][0x248] ;  /* 0x00009200ff0c7b82 */ /* 0x000e620000000800 */
[----:B0-----:R-:W-:-:S02]  /*304f0*/  LEA R6, P6, R11, R2, 0x1 ;  /* 0x000000020b067211 */ /* 0x001fc400078c08ff */
[----:B------:R-:W-:Y:S01]  /*30500*/  ISETP.LT.AND P2, PT, R18, UR4, !P0 ;  /* 0x0000000412007c0c */ /* 0x000fe2000c741270 */
[----:B------:R0:W-:Y:S01]  /*30510*/  @P5 STG.E.U16 desc[UR40][R4.64], R42 ;  /* 0x0000002a04005986 */ /* 0x0001e2000c101528 */
[----:B------:R-:W-:Y:S01]  /*30520*/  LEA.HI.X.SX32 R7, R11, R0, 0x1, P6 ;  /* 0x000000000b077211 */ /* 0x000fe200030f0eff */
[----:B--2---:R-:W-:Y:S01]  /*30530*/  IMAD R11, R8, 0x2, R11 ;  /* 0x00000002080b7824 */ /* 0x004fe200078e020b */
[----:B------:R-:W-:Y:S01]  /*30540*/  ULDC UR4, c[0x0][0x22c] ;  /* 0x00008b0000047ab9 */ /* 0x000fe20000000800 */
[----:B------:R-:W2:Y:S04]  /*30550*/  LDL.LU R18, [R1+0xf7c] ;  /* 0x000f7c0001127983 */ /* 0x000ea80000300800 */
[----:B------:R1:W-:Y:S01]  /*30560*/  @P4 STG.E.U16 desc[UR40][R6.64], R43 ;  /* 0x0000002b06004986 */ /* 0x0003e2000c101528 */
[----:B------:R-:W1:Y:S01]  /*30570*/  LDC R8, c[0x0][0x248] ;  /* 0x00009200ff087b82 */ /* 0x000e620000000800 */
[----:B0-----:R-:W-:-:S02]  /*30580*/  LEA R4, P4, R11, R2, 0x1 ;  /* 0x000000020b047211 */ /* 0x001fc400078808ff */
[----:B------:R-:W-:Y:S01]  /*30590*/  ISETP.LT.AND P5, PT, R14, UR4, !P0 ;  /* 0x000000040e007c0c */ /* 0x000fe2000c7a1270 */
[----:B------:R-:W-:Y:S01]  /*305a0*/  ULDC UR4, c[0x0][0x22c] ;  /* 0x00008b0000047ab9 */ /* 0x000fe20000000800 */
[----:B------:R-:W-:-:S03]  /*305b0*/  LEA.HI.X.SX32 R5, R11, R0, 0x1, P4 ;  /* 0x000000000b057211 */ /* 0x000fc600020f0eff */
[----:B------:R-:W0:Y:S01]  /*305c0*/  LDC R14, c[0x0][0x248] ;  /* 0x00009200ff0e7b82 */ /* 0x000e220000000800 */
[----:B------:R-:W-:Y:S01]  /*305d0*/  ISETP.LT.AND P4, PT, R16, UR4, !P0 ;  /* 0x0000000410007c0c */ /* 0x000fe2000c781270 */
[----:B------:R-:W-:Y:S01]  /*305e0*/  ULDC UR4, c[0x0][0x22c] ;  /* 0x00008b0000047ab9 */ /* 0x000fe20000000800 */
[----:B------:R1:W-:Y:S01]  /*305f0*/  @P2 STG.E.U16 desc[UR40][R4.64], R40 ;  /* 0x0000002804002986 */ /* 0x0003e2000c101528 */
[----:B----4-:R-:W-:Y:S01]  /*30600*/  ISETP.LT.AND P2, PT, R13, UR4, !P0 ;  /* 0x000000040d007c0c */ /* 0x010fe2000c741270 */
[----:B-1----:R-:W-:Y:S02]  /*30610*/  IMAD R9, R10, 0x2, R11 ;  /* 0x000000020a097824 */ /* 0x002fe400078e020b */
[----:B------:R-:W4:Y:S01]  /*30620*/  LDL.LU R13, [R1+0xf78] ;  /* 0x000f7800010d7983 */ /* 0x000f220000300800 */
[----:B------:R-:W1:Y:S01]  /*30630*/  LDC R10, c[0x0][0x248] ;  /* 0x00009200ff0a7b82 */ /* 0x000e620000000800 */
[----:B------:R-:W-:Y:S01]  /*30640*/  PRMT R41, R41, 0x7632, R41 ;  /* 0x0000763229297816 */ /* 0x000fe20000000029 */
[----:B------:R-:W-:Y:S01]  /*30650*/  ULDC UR4, c[0x0][0x22c] ;  /* 0x00008b0000047ab9 */ /* 0x000fe20000000800 */
[----:B------:R-:W4:Y:S01]  /*30660*/  LDL.LU R17, [R1+0xf84] ;  /* 0x000f840001117983 */ /* 0x000f220000300800 */
[----:B------:R-:W-:Y:S01]  /*30670*/  LEA R6, P6, R9, R2, 0x1 ;  /* 0x0000000209067211 */ /* 0x000fe200078c08ff */
[----:B------:R-:W-:-:S02]  /*30680*/  IMAD R11, R12, 0x2, R9 ;  /* 0x000000020c0b7824 */ /* 0x000fc400078e0209 */
[----:B------:R-:W4:Y:S01]  /*30690*/  LDL.LU R16, [R1+0xf88] ;  /* 0x000f880001107983 */ /* 0x000f220000300800 */
[----:B------:R-:W-:Y:S01]  /*306a0*/  LEA.HI.X.SX32 R7, R9, R0, 0x1, P6 ;  /* 0x0000000009077211 */ /* 0x000fe200030f0eff */
[----:B------:R-:W3:Y:S01]  /*306b0*/  LDC R12, c[0x0][0x248] ;  /* 0x00009200ff0c7b82 */ /* 0x000ee20000000800 */
[----:B------:R-:W-:-:S03]  /*306c0*/  IMAD R9, R8, 0x2, R11 ;  /* 0x0000000208097824 */ /* 0x000fc600078e020b */
[----:B------:R1:W-:Y:S01]  /*306d0*/  @P3 STG.E.U16 desc[UR40][R6.64], R41 ;  /* 0x0000002906003986 */ /* 0x0003e2000c101528 */
[C---:B------:R-:W-:Y:S02]  /*306e0*/  LEA R4, P3, R11.reuse, R2, 0x1 ;  /* 0x000000020b047211 */ /* 0x040fe400078608ff */
[----:B------:R-:W-:Y:S01]  /*306f0*/  PRMT R42, R42, 0x7632, R42 ;  /* 0x000076322a2a7816 */ /* 0x000fe2000000002a */
[----:B------:R-:W4:Y:S01]  /*30700*/  LDC R8, c[0x0][0x248] ;  /* 0x00009200ff087b82 */ /* 0x000f220000000800 */
[----:B------:R-:W-:Y:S01]  /*30710*/  LEA.HI.X.SX32 R5, R11, R0, 0x1, P3 ;  /* 0x000000000b057211 */ /* 0x000fe200018f0eff */
[----:B0-----:R-:W-:Y:S01]  /*30720*/  IMAD R11, R14, 0x2, R9 ;  /* 0x000000020e0b7824 */ /* 0x001fe200078e0209 */
[----:B------:R-:W-:-:S03]  /*30730*/  ISETP.LT.AND P6, PT, R15, UR4, !P0 ;  /* 0x000000040f007c0c */ /* 0x000fc6000c7c1270 */
[----:B------:R0:W-:Y:S01]  /*30740*/  @P5 STG.E.U16 desc[UR40][R4.64], R42 ;  /* 0x0000002a04005986 */ /* 0x0001e2000c101528 */
[----:B-1----:R-:W-:Y:S01]  /*30750*/  LEA R6, P3, R9, R2, 0x1 ;  /* 0x0000000209067211 */ /* 0x002fe200078608ff */
[----:B------:R-:W-:Y:S01]  /*30760*/  ULDC UR4, c[0x0][0x22c] ;  /* 0x00008b0000047ab9 */ /* 0x000fe20000000800 */
[----:B------:R-:W-:Y:S01]  /*30770*/  PRMT R43, R43, 0x7632, R43 ;  /* 0x000076322b2b7816 */ /* 0x000fe2000000002b */
[----:B------:R-:W4:Y:S01]  /*30780*/  LDL.LU R15, [R1+0xf6c] ;  /* 0x000f6c00010f7983 */ /* 0x000f220000300800 */
[----:B------:R-:W-:Y:S01]  /*30790*/  LEA.HI.X.SX32 R7, R9, R0, 0x1, P3 ;  /* 0x0000000009077211 */ /* 0x000fe200018f0eff */
[----:B------:R-:W1:Y:S01]  /*307a0*/  LDC R14, c[0x0][0x248] ;  /* 0x00009200ff0e7b82 */ /* 0x000e620000000800 */
[----:B0-----:R-:W-:-:S04]  /*307b0*/  LEA R4, P5, R11, R2, 0x1 ;  /* 0x000000020b047211 */ /* 0x001fc800078a08ff */
[----:B------:R-:W-:Y:S01]  /*307c0*/  LEA.HI.X.SX32 R5, R11, R0, 0x1, P5 ;  /* 0x000000000b057211 */ /* 0x000fe200028f0eff */
[----:B------:R-:W-:Y:S01]  /*307d0*/  IMAD R11, R10, 0x2, R11 ;  /* 0x000000020a0b7824 */ /* 0x000fe200078e020b */
[----:B---3--:R-:W-:Y:S01]  /*307e0*/  ISETP.LT.AND P3, PT, R19, UR4, !P0 ;  /* 0x0000000413007c0c */ /* 0x008fe2000c761270 */
[----:B------:R-:W-:Y:S01]  /*307f0*/  @P4 STG.E.U16 desc[UR40][R6.64], R43 ;  /* 0x0000002b06004986 */ /* 0x000fe2000c101528 */
[----:B------:R-:W-:Y:S01]  /*30800*/  ULDC UR4, c[0x0][0x22c] ;  /* 0x00008b0000047ab9 */ /* 0x000fe20000000800 */
[----:B------:R-:W-:Y:S01]  /*30810*/  IMAD R9, R12, 0x2, R11 ;  /* 0x000000020c097824 */ /* 0x000fe200078e020b */
[----:B------:R-:W0:Y:S01]  /*30820*/  LDC R10, c[0x0][0x248] ;  /* 0x00009200ff0a7b82 */ /* 0x000e220000000800 */
[----:B------:R3:W-:Y:S01]  /*30830*/  @P2 STG.E.U16 desc[UR40][R4.64], R48 ;  /* 0x0000003004002986 */ /* 0x0007e2000c101528 */
[----:B--2---:R-:W-:Y:S01]  /*30840*/  ISETP.LT.AND P4, PT, R18, UR4, !P0 ;  /* 0x0000000412007c0c */ /* 0x004fe2000c781270 */
[----:B------:R-:W-:-:S05]  /*30850*/  ULDC UR4, c[0x0][0x22c] ;  /* 0x00008b0000047ab9 */ /* 0x000fca0000000800 */
[----:B------:R-:W2:Y:S01]  /*30860*/  LDC R12, c[0x0][0x248] ;  /* 0x00009200ff0c7b82 */ /* 0x000ea20000000800 */
[----:B---3--:R-:W-:-:S04]  /*30870*/  LEA R4, P5, R11, R2, 0x1 ;  /* 0x000000020b047211 */ /* 0x008fc800078a08ff */
[----:B------:R-:W-:Y:S02]  /*30880*/  LEA.HI.X.SX32 R5, R11, R0, 0x1, P5 ;  /* 0x000000000b057211 */ /* 0x000fe400028f0eff */
[----:B------:R-:W-:-:S04]  /*30890*/  LEA R6, P5, R9, R2, 0x1 ;  /* 0x0000000209067211 */ /* 0x000fc800078a08ff */
[----:B------:R-:W-:Y:S02]  /*308a0*/  LEA.HI.X.SX32 R7, R9, R0, 0x1, P5 ;  /* 0x0000000009077211 */ /* 0x000fe400028f0eff */
[----:B----4-:R-:W-:Y:S01]  /*308b0*/  ISETP.LT.AND P2, PT, R13, UR4, !P0 ;  /* 0x000000040d007c0c */ /* 0x010fe2000c741270 */
[----:B------:R-:W-:Y:S01]  /*308c0*/  ULDC UR4, c[0x0][0x22c] ;  /* 0x00008b0000047ab9 */ /* 0x000fe20000000800 */
[----:B------:R-:W3:Y:S01]  /*308d0*/  LDL.LU R13, [R1+0xf68] ;  /* 0x000f6800010d7983 */ /* 0x000ee20000300800 */
[----:B------:R-:W-:Y:S01]  /*308e0*/  ISETP.LT.AND P5, PT, R17, UR4, !P0 ;  /* 0x0000000411007c0c */ /* 0x000fe2000c7a1270 */
[----:B------:R-:W-:Y:S02]  /*308f0*/  IMAD R11, R8, 0x2, R9 ;  /* 0x00000002080b7824 */ /* 0x000fe400078e0209 */
[----:B------:R-:W4:Y:S01]  /*30900*/  LDL.LU R17, [R1+0xf48] ;  /* 0x000f480001117983 */ /* 0x000f220000300800 */
[----:B------:R-:W-:Y:S01]  /*30910*/  PRMT R48, R48, 0x7632, R48 ;  /* 0x0000763230307816 */ /* 0x000fe20000000030 */
[----:B------:R-:W-:-:S02]  /*30920*/  ULDC UR4, c[0x0][0x22c] ;  /* 0x00008b0000047ab9 */ /* 0x000fc40000000800 */
[----:B------:R1:W-:Y:S04]  /*30930*/  @P6 STG.E.U16 desc[UR40][R4.64], R49 ;  /* 0x0000003104006986 */ /* 0x0003e8000c101528 */
[----:B------:R2:W-:Y:S01]  /*30940*/  @P3 STG.E.U16 desc[UR40][R6.64], R50 ;  /* 0x0000003206003986 */ /* 0x0005e2000c101528 */
[----:B-1----:R-:W-:Y:S02]  /*30950*/  LEA R4, P6, R11, R2, 0x1 ;  /* 0x000000020b047211 */ /* 0x002fe400078c08ff */
[----:B------:R-:W-:Y:S01]  /*30960*/  ISETP.LT.AND P3, PT, R15, UR5, !P0 ;  /* 0x000000050f007c0c */ /* 0x000fe2000c761270 */
[----:B------:R-:W-:Y:S01]  /*30970*/  ULDC UR5, c[0x0][0x22c] ;  /* 0x00008b0000057ab9 */ /* 0x000fe20000000800 */
[----:B------:R-:W4:Y:S01]  /*30980*/  LDL.LU R15, [R1+0xf44] ;  /* 0x000f4400010f7983 */ /* 0x000f220000300800 */
[----:B------:R-:W-:Y:S01]  /*30990*/  LEA.HI.X.SX32 R5, R11, R0, 0x1, P6 ;  /* 0x000000000b057211 */ /* 0x000fe200030f0eff */
[----:B0-----:R-:W-:Y:S01]  /*309a0*/  IMAD R11, R10, 0x2, R11 ;  /* 0x000000020a0b7824 */ /* 0x001fe200078e020b */
[----:B------:R-:W-:Y:S01]  /*309b0*/  ISETP.LT.AND P6, PT, R16, UR4, !P0 ;  /* 0x0000000410007c0c */ /* 0x000fe2000c7c1270 */
[----:B------:R-:W4:Y:S01]  /*309c0*/  LDL.LU R19, [R1+0xf3c] ;  /* 0x000f3c0001137983 */ /* 0x000f220000300800 */
[----:B------:R-:W-:Y:S01]  /*309d0*/  ULDC UR4, c[0x0][0x22c] ;  /* 0x00008b0000047ab9 */ /* 0x000fe20000000800 */
[----:B--2---:R-:W-:Y:S01]  /*309e0*/  IMAD R7, R12, 0x2, R11 ;  /* 0x000000020c077824 */ /* 0x004fe200078e020b */
[----:B------:R-:W0:Y:S01]  /*309f0*/  LDC R10, c[0x0][0x248] ;  /* 0x00009200ff0a7b82 */ /* 0x000e220000000800 */
[----:B------:R1:W-:Y:S01]  /*30a00*/  @P4 STG.E.U16 desc[UR40][R4.64], R51 ;  /* 0x0000003304004986 */ /* 0x0003e2000c101528 */
[----:B------:R-:W-:-:S04]  /*30a10*/  LEA R8, P4, R11, R2, 0x1 ;  /* 0x000000020b087211 */ /* 0x000fc800078808ff */
[----:B------:R-:W-:Y:S01]  /*30a20*/  LEA.HI.X.SX32 R9, R11, R0, 0x1, P4 ;  /* 0x000000000b097211 */ /* 0x000fe200020f0eff */
[----:B------:R-:W-:Y:S01]  /*30a30*/  IMAD R11, R14, 0x2, R7 ;  /* 0x000000020e0b7824 */ /* 0x000fe200078e0207 */
[C---:B------:R-:W-:Y:S01]  /*30a40*/  LEA R6, P4, R7.reuse, R2, 0x1 ;  /* 0x0000000207067211 */ /* 0x040fe200078808ff */
[----:B------:R-:W2:Y:S02]  /*30a50*/  LDC R12, c[0x0][0x248] ;  /* 0x00009200ff0c7b82 */ /* 0x000ea40000000800 */
[----:B------:R0:W-:Y:S01]  /*30a60*/  @P2 STG.E.U16 desc[UR40][R8.64], R48 ;  /* 0x0000003008002986 */ /* 0x0001e2000c101528 */
[----:B------:R-:W-:Y:S02]  /*30a70*/  LEA.HI.X.SX32 R7, R7, R0, 0x1, P4 ;  /* 0x0000000007077211 */ /* 0x000fe400020f0eff */
[----:B-1----:R-:W-:-:S03]  /*30a80*/  LEA R4, P4, R11, R2, 0x1 ;  /* 0x000000020b047211 */ /* 0x002fc600078808ff */
[----:B------:R-:W1:Y:S01]  /*30a90*/  LDC R16, c[0x0][0x248] ;  /* 0x00009200ff107b82 */ /* 0x000e620000000800 */
[----:B------:R-:W-:Y:S02]  /*30aa0*/  LEA.HI.X.SX32 R5, R11, R0, 0x1, P4 ;  /* 0x000000000b057211 */ /* 0x000fe400020f0eff */
[----:B------:R-:W-:Y:S02]  /*30ab0*/  PRMT R49, R49, 0x7632, R49 ;  /* 0x0000763231317816 */ /* 0x000fe40000000031 */
[----:B------:R-:W-:Y:S02]  /*30ac0*/  PRMT R50, R50, 0x7632, R50 ;  /* 0x0000763232327816 */ /* 0x000fe40000000032 */
[----:B------:R-:W-:Y:S01]  /*30ad0*/  PRMT R51, R51, 0x7632, R51 ;  /* 0x0000763233337816 */ /* 0x000fe20000000033 */
[----:B------:R-:W1:Y:S01]  /*30ae0*/  LDC R14, c[0x0][0x248] ;  /* 0x00009200ff0e7b82 */ /* 0x000e620000000800 */
[----:B---3--:R-:W-:Y:S01]  /*30af0*/  ISETP.LT.AND P2, PT, R13, UR4, !P0 ;  /* 0x000000040d007c0c */ /* 0x008fe2000c741270 */
[----:B------:R-:W-:Y:S01]  /*30b00*/  ULDC UR4, c[0x0][0x22c] ;  /* 0x00008b0000047ab9 */ /* 0x000fe20000000800 */
[----:B------:R-:W3:Y:S01]  /*30b10*/  LDL.LU R13, [R1+0xf18] ;  /* 0x000f1800010d7983 */ /* 0x000ee20000300800 */
[----:B----4-:R-:W-:Y:S01]  /*30b20*/  ISETP.LT.AND P4, PT, R17, UR4, !P0 ;  /* 0x0000000411007c0c */ /* 0x010fe2000c781270 */
[----:B0-----:R-:W-:-:S02]  /*30b30*/  IMAD R11, R10, 0x2, R11 ;  /* 0x000000020a0b7824 */ /* 0x001fc400078e020b */
[----:B------:R-:W4:Y:S01]  /*30b40*/  LDL.LU R18, [R1+0xf14] ;  /* 0x000f140001127983 */ /* 0x000f220000300800 */
[----:B------:R-:W0:Y:S01]  /*30b50*/  LDC R10, c[0x0][0x248] ;  /* 0x00009200ff0a7b82 */ /* 0x000e220000000800 */
[----:B------:R-:W-:Y:S02]  /*30b60*/  ULDC UR4, c[0x0][0x22c] ;  /* 0x00008b0000047ab9 */ /* 0x000fe40000000800 */
[----:B------:R-:W4:Y:S04]  /*30b70*/  LDL.LU R17, [R1+0xef0] ;  /* 0x000ef00001117983 */ /* 0x000f280000300800 */
[----:B------:R2:W-:Y:S04]  /*30b80*/  @P5 STG.E.U16 desc[UR40][R6.64], R49 ;  /* 0x0000003106005986 */ /* 0x0005e8000c101528 */
[----:B------:R1:W-:Y:S01]  /*30b90*/  @P6 STG.E.U16 desc[UR40][R4.64], R50 ;  /* 0x0000003204006986 */ /* 0x0003e2000c101528 */
[----:B------:R-:W-:Y:S01]  /*30ba0*/  LEA R8, P6, R11, R2, 0x1 ;  /* 0x000000020b087211 */ /* 0x000fe200078c08ff */
[----:B--2---:R-:W-:Y:S01]  /*30bb0*/  IMAD R7, R12, 0x2, R11 ;  /* 0x000000020c077824 */ /* 0x004fe200078e020b */
[----:B------:R-:W-:Y:S01]  /*30bc0*/  ISETP.LT.AND P5, PT, R15, UR4, !P0 ;  /* 0x000000040f007c0c */ /* 0x000fe2000c7a1270 */
[----:B------:R-:W-:Y:S01]  /*30bd0*/  ULDC UR4, c[0x0][0x22c] ;  /* 0x00008b0000047ab9 */ /* 0x000fe20000000800 */
[----:B------:R-:W2:Y:S01]  /*30be0*/  LDL.LU R15, [R1+0xeec] ;  /* 0x000eec00010f7983 */ /* 0x000ea20000300800 */
[----:B------:R-:W-:Y:S01]  /*30bf0*/  LEA.HI.X.SX32 R9, R11, R0, 0x1, P6 ;  /* 0x000000000b097211 */ /* 0x000fe200030f0eff */
[----:B-1----:R-:W-:Y:S01]  /*30c00*/  IMAD R11, R16, 0x2, R7 ;  /* 0x00000002100b7824 */ /* 0x002fe200078e0207 */
[C---:B------:R-:W-:Y:S01]  /*30c10*/  LEA R6, P6, R7.reuse, R2, 0x1 ;  /* 0x0000000207067211 */ /* 0x040fe200078c08ff */
[----:B------:R-:W2:Y:S01]  /*30c20*/  LDL.LU R20, [R1+0xec8] ;  /* 0x000ec80001147983 */ /* 0x000ea20000300800 */
[----:B------:R-:W1:Y:S02]  /*30c30*/  LDC R12, c[0x0][0x248] ;  /* 0x00009200ff0c7b82 */ /* 0x000e640000000800 */
[----:B------:R-:W-:-:S02]  /*30c40*/  LEA.HI.X.SX32 R7, R7, R0, 0x1, P6 ;  /* 0x0000000007077211 */ /* 0x000fc400030f0eff */
[----:B------:R-:W-:-:S04]  /*30c50*/  LEA R4, P6, R11, R2, 0x1 ;  /* 0x000000020b047211 */ /* 0x000fc800078c08ff */
[----:B------:R-:W-:Y:S01]  /*30c60*/  LEA.HI.X.SX32 R5, R11, R0, 0x1, P6 ;  /* 0x000000000b057211 */ /* 0x000fe200030f0eff */
[----:B0-----:R-:W-:Y:S01]  /*30c70*/  IMAD R11, R10, 0x2, R11 ;  /* 0x000000020a0b7824 */ /* 0x001fe200078e020b */
[----:B------:R0:W-:Y:S01]  /*30c80*/  @P3 STG.E.U16 desc[UR40][R8.64], R51 ;  /* 0x0000003308003986 */ /* 0x0001e2000c101528 */
[----:B------:R-:W-:Y:S01]  /*30c90*/  ISETP.LT.AND P3, PT, R19, UR4, !P0 ;  /* 0x0000000413007c0c */ /* 0x000fe2000c761270 */
[----:B------:R-:W-:Y:S01]  /*30ca0*/  ULDC UR4, c[0x0][0x22c] ;  /* 0x00008b0000047ab9 */ /* 0x000fe20000000800 */
[----:B------:R-:W1:Y:S01]  /*30cb0*/  LDC R16, c[0x0][0x248] ;  /* 0x00009200ff107b82 */ /* 0x000e620000000800 */
[----:B------:R4:W-:Y:S01]  /*30cc0*/  @P2 STG.E.U16 desc[UR40][R6.64], R56 ;  /* 0x0000003806002986 */ /* 0x0009e2000c101528 */
[----:B0-----:R-:W-:-:S03]  /*30cd0*/  LEA R8, P6, R11, R2, 0x1 ;  /* 0x000000020b087211 */ /* 0x001fc600078c08ff */
[----:B------:R0:W-:Y:S01]  /*30ce0*/  @P4 STG.E.U16 desc[UR40][R4.64], R57 ;  /* 0x0000003904004986 */ /* 0x0001e2000c101528 */
[----:B------:R-:W-:-:S03]  /*30cf0*/  LEA.HI.X.SX32 R9, R11, R0, 0x1, P6 ;  /* 0x000000000b097211 */ /* 0x000fc600030f0eff */
[----:B------:R-:W2:Y:S04]  /*30d00*/  LDL.LU R19, [R1+0xec4] ;  /* 0x000ec40001137983 */ /* 0x000ea80000300800 */
[----:B------:R0:W-:Y:S01]  /*30d10*/  @P5 STG.E.U16 desc[UR40][R8.64], R58 ;  /* 0x0000003a08005986 */ /* 0x0001e2000c101528 */
[----:B---3--:R-:W-:Y:S01]  /*30d20*/  ISETP.LT.AND P2, PT, R13, UR4, !P0 ;  /* 0x000000040d007c0c */ /* 0x008fe2000c741270 */
[----:B------:R-:W-:Y:S02]  /*30d30*/  ULDC UR4, c[0x0][0x22c] ;  /* 0x00008b0000047ab9 */ /* 0x000fe40000000800 */
[----:B----4-:R-:W-:Y:S01]  /*30d40*/  ISETP.LT.AND P4, PT, R18, UR4, !P0 ;  /* 0x0000000412007c0c */ /* 0x010fe2000c781270 */
[----:B------:R-:W-:Y:S01]  /*30d50*/  ULDC UR4, c[0x0][0x22c] ;  /* 0x00008b0000047ab9 */ /* 0x000fe20000000800 */
[----:B------:R-:W-:Y:S01]  /*30d60*/  IMAD R13, R14, 0x2, R11 ;  /* 0x000000020e0d7824 */ /* 0x000fe200078e020b */
[----:B------:R-:W-:Y:S01]  /*30d70*/  PRMT R56, R56, 0x7632, R56 ;  /* 0x0000763238387816 */ /* 0x000fe20000000038 */
[----:B------:R-:W3:Y:S01]  /*30d80*/  LDC R14, c[0x0][0x248] ;  /* 0x00009200ff0e7b82 */ /* 0x000ee20000000800 */
[----:B------:R-:W-:Y:S01]  /*30d90*/  ISETP.LT.AND P5, PT, R17, UR4, !P0 ;  /* 0x0000000411007c0c */ /* 0x000fe2000c7a1270 */
[----:B------:R-:W-:Y:S01]  /*30da0*/  ULDC UR4, c[0x0][0x22c] ;  /* 0x00008b0000047ab9 */ /* 0x000fe20000000800 */
[----:B------:R-:W4:Y:S01]  /*30db0*/  LDL.LU R17, [R1+0xea0] ;  /* 0x000ea00001117983 */ /* 0x000f220000300800 */
[----:B------:R-:W-:-:S04]  /*30dc0*/  LEA R10, P6, R13, R2, 0x1 ;  /* 0x000000020d0a7211 */ /* 0x000fc800078c08ff */
[----:B------:R-:W-:Y:S01]  /*30dd0*/  LEA.HI.X.SX32 R11, R13, R0, 0x1, P6 ;  /* 0x000000000d0b7211 */ /* 0x000fe200030f0eff */
[----:B-1----:R-:W-:Y:S01]  /*30de0*/  IMAD R7, R12, 0x2, R13 ;  /* 0x000000020c077824 */ /* 0x002fe200078e020d */
[----:B0-----:R-:W-:Y:S01]  /*30df0*/  PRMT R57, R57, 0x7632, R57 ;  /* 0x0000763239397816 */ /* 0x001fe20000000039 */
[----:B------:R-:W0:Y:S02]  /*30e00*/  LDC R18, c[0x0][0x248] ;  /* 0x00009200ff127b82 */ /* 0x000e240000000800 */
[----:B------:R0:W-:Y:S01]  /*30e10*/  @P3 STG.E.U16 desc[UR40][R10.64], R59 ;  /* 0x0000003b0a003986 */ /* 0x0001e2000c101528 */
[----:B------:R-:W-:Y:S01]  /*30e20*/  LEA R4, P6, R7, R2, 0x1 ;  /* 0x0000000207047211 */ /* 0x000fe200078c08ff */
[----:B------:R-:W-:Y:S01]  /*30e30*/  IMAD R13, R16, 0x2, R7 ;  /* 0x00000002100d7824 */ /* 0x000fe200078e0207 */
[----:B------:R-:W-:-:S03]  /*30e40*/  PRMT R58, R58, 0x7632, R58 ;  /* 0x000076323a3a7816 */ /* 0x000fc6000000003a */
[----:B------:R-:W1:Y:S01]  /*30e50*/  LDC R12, c[0x0][0x248] ;  /* 0x00009200ff0c7b82 */ /* 0x000e620000000800 */
[----:B--2---:R-:W-:Y:S01]  /*30e60*/  ISETP.LT.AND P3, PT, R15, UR4, !P0 ;  /* 0x000000040f007c0c */ /* 0x004fe2000c761270 */
[----:B------:R-:W-:Y:S01]  /*30e70*/  ULDC UR4, c[0x0][0x22c] ;  /* 0x00008b0000047ab9 */ /* 0x000fe20000000800 */
[----:B------:R-:W2:Y:S01]  /*30e80*/  LDL.LU R15, [R1+0xe9c] ;  /* 0x000e9c00010f7983 */ /* 0x000ea20000300800 */
[----:B------:R-:W-:Y:S02]  /*30e90*/  LEA.HI.X.SX32 R5, R7, R0, 0x1, P6 ;  /* 0x0000000007057211 */ /* 0x000fe400030f0eff */
[C---:B------:R-:W-:Y:S01]  /*30ea0*/  LEA R6, P6, R13.reuse, R2, 0x1 ;  /* 0x000000020d067211 */ /* 0x040fe200078c08ff */
[----:B------:R-:W2:Y:S01]  /*30eb0*/  LDL.LU R23, [R1+0xe78] ;  /* 0x000e780001177983 */ /* 0x000ea20000300800 */
[----:B------:R-:W1:Y:S02]  /*30ec0*/  LDC R16, c[0x0][0x248] ;  /* 0x00009200ff107b82 */ /* 0x000e640000000800 */
[----:B------:R-:W-:Y:S01]  /*30ed0*/  LEA.HI.X.SX32 R7, R13, R0, 0x1, P6 ;  /* 0x000000000d077211 */ /* 0x000fe200030f0eff */
[----:B------:R4:W-:Y:S01]  /*30ee0*/  @P2 STG.E.U16 desc[UR40][R4.64], R56 ;  /* 0x0000003804002986 */ /* 0x0009e2000c101528 */
[----:B---3--:R-:W-:Y:S01]  /*30ef0*/  IMAD R13, R14, 0x2, R13 ;  /* 0x000000020e0d7824 */ /* 0x008fe200078e020d */
[----:B------:R-:W-:Y:S01]  /*30f00*/  ISETP.LT.AND P2, PT, R20, UR4, !P0 ;  /* 0x0000000414007c0c */ /* 0x000fe2000c741270 */
[----:B------:R-:W-:Y:S01]  /*30f10*/  ULDC UR4, c[0x0][0x22c] ;  /* 0x00008b0000047ab9 */ /* 0x000fe20000000800 */
[----:B------:R-:W3:Y:S01]  /*30f20*/  LDL.LU R22, [R1+0xe74] ;  /* 0x000e740001167983 */ /* 0x000ee20000300800 */
[----:B------:R-:W1:Y:S03]  /*30f30*/  LDC R14, c[0x0][0x248] ;  /* 0x00009200ff0e7b82 */ /* 0x000e660000000800 */
[----:B------:R-:W3:Y:S04]  /*30f40*/  LDL.LU R20, [R1+0xe50] ;  /* 0x000e500001147983 */ /* 0x000ee80000300800 */
[----:B------:R1:W-:Y:S01]  /*30f50*/  @P4 STG.E.U16 desc[UR40][R6.64], R57 ;  /* 0x0000003906004986 */ /* 0x0003e2000c101528 */
[----:B------:R-:W-:-:S03]  /*30f60*/  LEA R8, P4, R13, R2, 0x1 ;  /* 0x000000020d087211 */ /* 0x000fc600078808ff */
[----:B------:R-:W3:Y:S01]  /*30f70*/  LDL.LU R21, [R1+0xe4c] ;  /* 0x000e4c0001157983 */ /* 0x000ee20000300800 */
[----:B------:R-:W-:Y:S02]  /*30f80*/  LEA.HI.X.SX32 R9, R13, R0, 0x1, P4 ;  /* 0x000000000d097211 */ /* 0x000fe400020f0eff */
[----:B------:R-:W-:Y:S01]  /*30f90*/  ISETP.LT.AND P4, PT, R19, UR4, !P0 ;  /* 0x0000000413007c0c */ /* 0x000fe2000c781270 */
[----:B------:R-:W-:Y:S01]  /*30fa0*/  ULDC UR4, c[0x0][0x22c] ;  /* 0x00008b0000047ab9 */ /* 0x000fe20000000800 */
[----:B------:R-:W3:Y:S04]  /*30fb0*/  LDL.LU R19, [R1+0xe28] ;  /* 0x000e280001137983 */ /* 0x000ee80000300800 */
[----:B------:R-:W-:Y:S01]  /*30fc0*/  @P5 STG.E.U16 desc[UR40][R8.64], R58 ;  /* 0x0000003a08005986 */ /* 0x000fe2000c101528 */
[----:B0-----:R-:W-:-:S02]  /*30fd0*/  IMAD R11, R18, 0x2, R13 ;  /* 0x00000002120b7824 */ /* 0x001fc400078e020d */
[----:B------:R-:W0:Y:S01]  /*30fe0*/  LDC R18, c[0x0][0x248] ;  /* 0x00009200ff127b82 */ /* 0x000e220000000800 */
[----:B----4-:R-:W-:Y:S01]  /*30ff0*/  ISETP.LT.AND P5, PT, R17, UR4, !P0 ;  /* 0x0000000411007c0c */ /* 0x010fe2000c7a1270 */
[----:B------:R-:W-:Y:S01]  /*31000*/  ULDC UR4, c[0x0][0x22c] ;  /* 0x00008b0000047ab9 */ /* 0x000fe20000000800 */
[----:B------:R-:W4:Y:S01]  /*31010*/  LDL.LU R17, [R1+0xe24] ;  /* 0x000e240001117983 */ /* 0x000f220000300800 */
[----:B------:R-:W-:-:S04]  /*31020*/  LEA R4, P6, R11, R2, 0x1 ;  /* 0x000000020b047211 */ /* 0x000fc800078c08ff */
[----:B------:R-:W-:Y:S01]  /*31030*/  LEA.HI.X.SX32 R5, R11, R0, 0x1, P6 ;  /* 0x000000000b057211 */ /* 0x000fe200030f0eff */
[----:B-1----:R-:W-:Y:S01]  /*31040*/  IMAD R11, R12, 0x2, R11 ;  /* 0x000000020c0b7824 */ /* 0x002fe200078e020b */
[----:B------:R-:W-:Y:S01]  /*31050*/  PRMT R59, R59, 0x7632, R59 ;  /* 0x000076323b3b7816 */ /* 0x000fe2000000003b */
[----:B------:R-:W1:Y:S02]  /*31060*/  LDC R12, c[0x0][0x248] ;  /* 0x00009200ff0c7b82 */ /* 0x000e640000000800 */
[----:B------:R-:W-:Y:S02]  /*31070*/  IMAD R13, R16, 0x2, R11 ;  /* 0x00000002100d7824 */ /* 0x000fe400078e020b */
[----:B------:R0:W-:Y:S01]  /*31080*/  @P3 STG.E.U16 desc[UR40][R4.64], R59 ;  /* 0x0000003b04003986 */ /* 0x0001e2000c101528 */
[-C--:B------:R-:W-:Y:S02]  /*31090*/  LEA R6, P3, R11, R2.reuse, 0x1 ;  /* 0x000000020b067211 */ /* 0x080fe400078608ff */
[----:B------:R-:W-:Y:S01]  /*310a0*/  LEA R10, P6, R13, R2, 0x1 ;  /* 0x000000020d0a7211 */ /* 0x000fe200078c08ff */
[----:B------:R-:W3:Y:S01]  /*310b0*/  LDC R16, c[0x0][0x248] ;  /* 0x00009200ff107b82 */ /* 0x000ee20000000800 */
[----:B------:R-:W-:-:S02]  /*310c0*/  LEA.HI.X.SX32 R7, R11, R0, 0x1, P3 ;  /* 0x000000000b077211 */ /* 0x000fc400018f0eff */
[----:B------:R-:W-:Y:S01]  /*310d0*/  LEA.HI.X.SX32 R11, R13, R0, 0x1, P6 ;  /* 0x000000000d0b7211 */ /* 0x000fe200030f0eff */
[----:B------:R-:W-:-:S04]  /*310e0*/  IMAD R13, R14, 0x2, R13 ;  /* 0x000000020e0d7824 */ /* 0x000fc800078e020d */
[----:B------:R-:W3:Y:S01]  /*310f0*/  LDC R14, c[0x0][0x248] ;  /* 0x00009200ff0e7b82 */ /* 0x000ee20000000800 */
[----:B--2---:R-:W-:Y:S01]  /*31100*/  ISETP.LT.AND P3, PT, R15, UR5, !P0 ;  /* 0x000000050f007c0c */ /* 0x004fe2000c761270 */
[----:B0-----:R-:W-:Y:S01]  /*31110*/  IMAD R15, R18, 0x2, R13 ;  /* 0x00000002120f7824 */ /* 0x001fe200078e020d */
[----:B------:R0:W-:Y:S01]  /*31120*/  @P2 STG.E.U16 desc[UR40][R6.64], R64 ;  /* 0x0000004006002986 */ /* 0x0001e2000c101528 */
[-C--:B------:R-:W-:Y:S01]  /*31130*/  LEA R4, P2, R13, R2.reuse, 0x1 ;  /* 0x000000020d047211 */ /* 0x080fe200078408ff */
[----:B------:R-:W-:Y:S02]  /*31140*/  ULDC UR5, c[0x0][0x22c] ;  /* 0x00008b0000057ab9 */ /* 0x000fe40000000800 */
[----:B------:R-:W-:Y:S02]  /*31150*/  LEA R8, P6, R15, R2, 0x1 ;  /* 0x000000020f087211 */ /* 0x000fe400078c08ff */
[-C--:B------:R-:W-:Y:S02]  /*31160*/  LEA.HI.X.SX32 R5, R13, R0.reuse, 0x1, P2 ;  /* 0x000000000d057211 */ /* 0x080fe400010f0eff */
[----:B------:R-:W-:Y:S01]  /*31170*/  LEA.HI.X.SX32 R9, R15, R0, 0x1, P6 ;  /* 0x000000000f097211 */ /* 0x000fe200030f0eff */
[----:B-1----:R-:W-:Y:S01]  /*31180*/  IMAD R15, R12, 0x2, R15 ;  /* 0x000000020c0f7824 */ /* 0x002fe200078e020f */
[----:B------:R-:W-:Y:S01]  /*31190*/  ISETP.LT.AND P2, PT, R23, UR4, !P0 ;  /* 0x0000000417007c0c */ /* 0x000fe2000c741270 */
[----:B------:R1:W-:Y:S01]  /*311a0*/  @P4 STG.E.U16 desc[UR40][R10.64], R65 ;  /* 0x000000410a004986 */ /* 0x0003e2000c101528 */
[----:B------:R-:W-:Y:S01]  /*311b0*/  ULDC UR4, c[0x0][0x22c] ;  /* 0x00008b0000047ab9 */ /* 0x000fe20000000800 */
[----:B0-----:R-:W-:Y:S01]  /*311c0*/  PRMT R64, R64, 0x7632, R64 ;  /* 0x0000763240407816 */ /* 0x001fe20000000040 */
[----:B------:R-:W0:Y:S01]  /*311d0*/  LDC R12, c[0x0][0x248] ;  /* 0x00009200ff0c7b82 */ /* 0x000e220000000800 */
[----:B------:R2:W-:Y:S01]  /*311e0*/  @P5 STG.E.U16 desc[UR40][R4.64], R66 ;  /* 0x0000004204005986 */ /* 0x0005e2000c101528 */
[----:B---3--:R-:W-:Y:S01]  /*311f0*/  ISETP.LT.AND P5, PT, R20, UR4, !P0 ;  /* 0x0000000414007c0c */ /* 0x008fe2000c7a1270 */
[----:B------:R-:W-:-:S02]  /*31200*/  ULDC UR4, c[0x0][0x22c] ;  /* 0x00008b0000047ab9 */ /* 0x000fc40000000800 */
[----:B------:R3:W-:Y:S01]  /*31210*/  @P3 STG.E.U16 desc[UR40][R8.64], R67 ;  /* 0x0000004308003986 */ /* 0x0007e2000c101528 */
[----:B------:R-:W-:-:S03]  /*31220*/  LEA R6, P3, R15, R2, 0x1 ;  /* 0x000000020f067211 */ /* 0x000fc600078608ff */
[----:B------:R-:W4:Y:S01]  /*31230*/  LDL.LU R20, [R1+0xe00] ;  /* 0x000e000001147983 */ /* 0x000f220000300800 */
[----:B-1----:R-:W-:Y:S01]  /*31240*/  IMAD R11, R14, 0x2, R15 ;  /* 0x000000020e0b7824 */ /* 0x002fe200078e020f */
[----:B------:R-:W-:Y:S01]  /*31250*/  LEA.HI.X.SX32 R7, R15, R0, 0x1, P3 ;  /* 0x000000000f077211 */ /* 0x000fe200018f0eff */
[----:B------:R-:W1:Y:S01]  /*31260*/  LDC R10, c[0x0][0x248] ;  /* 0x00009200ff0a7b82 */ /* 0x000e620000000800 */
[----:B------:R-:W4:Y:S01]  /*31270*/  LDL.LU R13, [R1+0xdfc] ;  /* 0x000dfc00010d7983 */ /* 0x000f220000300800 */
[----:B------:R-:W-:Y:S01]  /*31280*/  ISETP.LT.AND P3, PT, R21, UR4, !P0 ;  /* 0x0000000415007c0c */ /* 0x000fe2000c761270 */
[----:B------:R-:W-:Y:S01]  /*31290*/  ULDC UR4, c[0x0][0x22c] ;  /* 0x00008b0000047ab9 */ /* 0x000fe20000000800 */
[----:B--2---:R-:W-:Y:S01]  /*312a0*/  LEA R4, P6, R11, R2, 0x1 ;  /* 0x000000020b047211 */ /* 0x004fe200078c08ff */
[----:B------:R1:W-:Y:S01]  /*312b0*/  @P2 STG.E.U16 desc[UR40][R6.64], R64 ;  /* 0x0000004006002986 */ /* 0x0003e2000c101528 */
[----:B------:R-:W-:Y:S01]  /*312c0*/  ISETP.LT.AND P2, PT, R19, UR4, !P0 ;  /* 0x0000000413007c0c */ /* 0x000fe2000c741270 */
[----:B------:R-:W-:Y:S01]  /*312d0*/  ULDC UR4, c[0x0][0x22c] ;  /* 0x00008b0000047ab9 */ /* 0x000fe20000000800 */
[----:B------:R-:W-:Y:S01]  /*312e0*/  LEA.HI.X.SX32 R5, R11, R0, 0x1, P6 ;  /* 0x000000000b057211 */ /* 0x000fe200030f0eff */
[----:B------:R-:W2:Y:S01]  /*312f0*/  LDL.LU R18, [R1+0xdd8] ;  /* 0x000dd80001127983 */ /* 0x000ea20000300800 */
[----:B------:R-:W-:Y:S01]  /*31300*/  ISETP.LT.AND P4, PT, R22, UR5, !P0 ;  /* 0x0000000516007c0c */ /* 0x000fe2000c781270 */
[----:B------:R-:W0:Y:S01]  /*31310*/  LDC R14, c[0x0][0x248] ;  /* 0x00009200ff0e7b82 */ /* 0x000e220000000800 */
[----:B------:R-:W-:Y:S01]  /*31320*/  PRMT R65, R65, 0x7632, R65 ;  /* 0x0000763241417816 */ /* 0x000fe20000000041 */
[----:B---3--:R-:W-:Y:S01]  /*31330*/  IMAD R9, R16, 0x2, R11 ;  /* 0x0000000210097824 */ /* 0x008fe200078e020b */
[----:B------:R-:W-:Y:S01]  /*31340*/  PRMT R66, R66, 0x7632, R66 ;  /* 0x0000763242427816 */ /* 0x000fe20000000042 */
[----:B------:R-:W-:-:S04]  /*31350*/  ULDC UR5, c[0x0][0x22c] ;  /* 0x00008b0000057ab9 */ /* 0x000fc80000000800 */
[----:B------:R-:W3:Y:S01]  /*31360*/  LDC R16, c[0x0][0x248] ;  /* 0x00009200ff107b82 */ /* 0x000ee20000000800 */
[----:B----4-:R-:W-:-:S03]  /*31370*/  ISETP.LT.AND P6, PT, R17, UR4, !P0 ;  /* 0x0000000411007c0c */ /* 0x010fc6000c7c1270 */
[----:B------:R4:W-:Y:S04]  /*31380*/  @P4 STG.E.U16 desc[UR40][R4.64], R65 ;  /* 0x0000004104004986 */ /* 0x0009e8000c101528 */
[----:B------:R-:W2:Y:S01]  /*31390*/  LDL.LU R17, [R1+0xdd4] ;  /* 0x000dd40001117983 */ /* 0x000ea20000300800 */
[----:B------:R-:W-:Y:S01]  /*313a0*/  LEA R8, P4, R9, R2, 0x1 ;  /* 0x0000000209087211 */ /* 0x000fe200078808ff */
[----:B-1----:R-:W-:Y:S01]  /*313b0*/  IMAD R7, R10, 0x2, R9 ;  /* 0x000000020a077824 */ /* 0x002fe200078e0209 */
[----:B------:R-:W-:Y:S01]  /*313c0*/  PRMT R67, R67, 0x7632, R67 ;  /* 0x0000763243437816 */ /* 0x000fe20000000043 */
[----:B------:R-:W2:Y:S01]  /*313d0*/  LDL.LU R19, [R1+0xdb0] ;  /* 0x000db00001137983 */ /* 0x000ea20000300800 */
[----:B------:R-:W-:Y:S01]  /*313e0*/  LEA.HI.X.SX32 R9, R9, R0, 0x1, P4 ;  /* 0x0000000009097211 */ /* 0x000fe200020f0eff */
[----:B------:R-:W-:Y:S01]  /*313f0*/  ULDC UR4, c[0x0][0x22c] ;  /* 0x00008b0000047ab9 */ /* 0x000fe20000000800 */
[----:B------:R-:W1:Y:S01]  /*31400*/  LDC R10, c[0x0][0x248] ;  /* 0x00009200ff0a7b82 */ /* 0x000e620000000800 */
[----:B------:R-:W2:Y:S01]  /*31410*/  LDL.LU R15, [R1+0xdac] ;  /* 0x000dac00010f7983 */ /* 0x000ea20000300800 */
[----:B0-----:R-:W-:Y:S01]  /*31420*/  IMAD R11, R12, 0x2, R7 ;  /* 0x000000020c0b7824 */ /* 0x001fe200078e0207 */
[----:B------:R-:W-:-:S02]  /*31430*/  LEA R6, P4, R7, R2, 0x1 ;  /* 0x0000000207067211 */ /* 0x000fc400078808ff */
[----:B------:R0:W-:Y:S02]  /*31440*/  @P5 STG.E.U16 desc[UR40][R8.64], R66 ;  /* 0x0000004208005986 */ /* 0x0001e4000c101528 */
[----:B----4-:R-:W-:Y:S01]  /*31450*/  LEA R4, P5, R11, R2, 0x1 ;  /* 0x000000020b047211 */ /* 0x010fe200078a08ff */
[----:B------:R-:W4:Y:S01]  /*31460*/  LDC R12, c[0x0][0x248] ;  /* 0x00009200ff0c7b82 */ /* 0x000f220000000800 */
[-C--:B------:R-:W-:Y:S02]  /*31470*/  LEA.HI.X.SX32 R7, R7, R0.reuse, 0x1, P4 ;  /* 0x0000000007077211 */ /* 0x080fe400020f0eff */
[----:B------:R-:W-:Y:S01]  /*31480*/  LEA.HI.X.SX32 R5, R11, R0, 0x1, P5 ;  /* 0x000000000b057211 */ /* 0x000fe200028f0eff */
[----:B------:R-:W-:Y:S02]  /*31490*/  IMAD R11, R14, 0x2, R11 ;  /* 0x000000020e0b7824 */ /* 0x000fe400078e020b */
[----:B------:R3:W-:Y:S02]  /*314a0*/  @P3 STG.E.U16 desc[UR40][R6.64], R67 ;  /* 0x0000004306003986 */ /* 0x0007e4000c101528 */
[----:B------:R-:W4:Y:S01]  /*314b0*/  LDC R14, c[0x0][0x248] ;  /* 0x00009200ff0e7b82 */ /* 0x000f220000000800 */
[C---:B0-----:R-:W-:Y:S01]  /*314c0*/  LEA R8, P5, R11.reuse, R2, 0x1 ;  /* 0x000000020b087211 */ /* 0x041fe200078a08ff */
[----:B------:R0:W-:Y:S03]  /*314d0*/  @P2 STG.E.U16 desc[UR40][R4.64], R72 ;  /* 0x0000004804002986 */ /* 0x0001e6000c101528 */
[----:B------:R-:W-:-:S02]  /*314e0*/  LEA.HI.X.SX32 R9, R11, R0, 0x1, P5 ;  /* 0x000000000b097211 */ /* 0x000fc400028f0eff */
[----:B------:R-:W-:Y:S01]  /*314f0*/  ISETP.LT.AND P4, PT, R20, UR4, !P0 ;  /* 0x0000000414007c0c */ /* 0x000fe2000c781270 */
[----:B------:R-:W-:Y:S02]  /*31500*/  ULDC UR4, c[0x0][0x22c] ;  /* 0x00008b0000047ab9 */ /* 0x000fe40000000800 */
[----:B------:R-:W-:Y:S01]  /*31510*/  ISETP.LT.AND P3, PT, R13, UR4, !P0 ;  /* 0x000000040d007c0c */ /* 0x000fe2000c761270 */
[----:B---3--:R-:W-:Y:S01]  /*31520*/  IMAD R13, R16, 0x2, R11 ;  /* 0x00000002100d7824 */ /* 0x008fe200078e020b */
[----:B------:R-:W-:Y:S01]  /*31530*/  ULDC UR4, c[0x0][0x22c] ;  /* 0x00008b0000047ab9 */ /* 0x000fe20000000800 */
[----:B------:R-:W3:Y:S03]  /*31540*/  LDC R16, c[0x0][0x248] ;  /* 0x00009200ff107b82 */ /* 0x000ee60000000800 */
[C---:B------:R-:W-:Y:S02]  /*31550*/  LEA R6, P5, R13.reuse, R2, 0x1 ;  /* 0x000000020d067211 */ /* 0x040fe400078a08ff */
[----:B--2---:R-:W-:Y:S01]  /*31560*/  ISETP.LT.AND P2, PT, R18, UR4, !P0 ;  /* 0x0000000412007c0c */ /* 0x004fe2000c741270 */
[----:B------:R-:W-:Y:S01]  /*31570*/  ULDC UR4, c[0x0][0x22c] ;  /* 0x00008b0000047ab9 */ /* 0x000fe20000000800 */
[----:B------:R-:W2:Y:S01]  /*31580*/  LDL.LU R18, [R1+0xd88] ;  /* 0x000d880001127983 */ /* 0x000ea20000300800 */
[----:B------:R-:W-:-:S02]  /*31590*/  LEA.HI.X.SX32 R7, R13, R0, 0x1, P5 ;  /* 0x000000000d077211 */ /* 0x000fc400028f0eff */
[----:B------:R-:W-:Y:S01]  /*315a0*/  ISETP.LT.AND P5, PT, R17, UR4, !P0 ;  /* 0x0000000411007c0c */ /* 0x000fe2000c7a1270 */
[----:B------:R-:W-:Y:S01]  /*315b0*/  @P6 STG.E.U16 desc[UR40][R8.64], R73 ;  /* 0x0000004908006986 */ /* 0x000fe2000c101528 */
[----:B-1----:R-:W-:Y:S01]  /*315c0*/  IMAD R11, R10, 0x2, R13 ;  /* 0x000000020a0b7824 */ /* 0x002fe200078e020d */
[----:B------:R-:W-:Y:S01]  /*315d0*/  ULDC UR4, c[0x0][0x22c] ;  /* 0x00008b0000047ab9 */ /* 0x000fe20000000800 */
[----:B0-----:R-:W-:Y:S01]  /*315e0*/  PRMT R72, R72, 0x7632, R72 ;  /* 0x0000763248487816 */ /* 0x001fe20000000048 */
[----:B------:R-:W2:Y:S01]  /*315f0*/  LDL.LU R17, [R1+0xd84] ;  /* 0x000d840001117983 */ /* 0x000ea20000300800 */
[----:B------:R-:W0:Y:S03]  /*31600*/  LDC R10, c[0x0][0x248] ;  /* 0x00009200ff0a7b82 */ /* 0x000e260000000800 */
[----:B------:R1:W-:Y:S01]  /*31610*/  @P4 STG.E.U16 desc[UR40][R6.64], R74 ;  /* 0x0000004a06004986 */ /* 0x0003e2000c101528 */
[----:B------:R-:W-:Y:S01]  /*31620*/  ISETP.LT.AND P4, PT, R15, UR5, !P0 ;  /* 0x000000050f007c0c */ /* 0x000fe2000c781270 */
[----:B------:R-:W-:-:S02]  /*31630*/  ULDC UR5, c[0x0][0x22c] ;  /* 0x00008b0000057ab9 */ /* 0x000fc40000000800 */
[----:B------:R-:W2:Y:S01]  /*31640*/  LDL.LU R15, [R1+0xd60] ;  /* 0x000d6000010f7983 */ /* 0x000ea20000300800 */
[----:B------:R-:W-:-:S04]  /*31650*/  LEA R4, P6, R11, R2, 0x1 ;  /* 0x000000020b047211 */ /* 0x000fc800078c08ff */
[----:B------:R-:W-:Y:S01]  /*31660*/  LEA.HI.X.SX32 R5, R11, R0, 0x1, P6 ;  /* 0x000000000b057211 */ /* 0x000fe200030f0eff */
[----:B----4-:R-:W-:Y:S01]  /*31670*/  IMAD R11, R12, 0x2, R11 ;  /* 0x000000020c0b7824 */ /* 0x010fe200078e020b */
[----:B------:R-:W-:Y:S01]  /*31680*/  ISETP.LT.AND P6, PT, R19, UR4, !P0 ;  /* 0x0000000413007c0c */ /* 0x000fe2000c7c1270 */
[----:B------:R-:W-:Y:S01]  /*31690*/  ULDC UR4, c[0x0][0x22c] ;  /* 0x00008b0000047ab9 */ /* 0x000fe20000000800 */
[----:B------:R-:W4:Y:S01]  /*316a0*/  LDL.LU R19, [R1+0xd5c] ;  /* 0x000d5c0001137983 */ /* 0x000f220000300800 */
[----:B-1----:R-:W-:Y:S01]  /*316b0*/  IMAD R7, R14, 0x2, R11 ;  /* 0x000000020e077824 */ /* 0x002fe200078e020b */
[----:B------:R-:W1:Y:S02]  /*316c0*/  LDC R12, c[0x0][0x248] ;  /* 0x00009200ff0c7b82 */ /* 0x000e640000000800 */
[----:B------:R3:W-:Y:S01]  /*316d0*/  @P3 STG.E.U16 desc[UR40][R4.64], R75 ;  /* 0x0000004b04003986 */ /* 0x0007e2000c101528 */
[----:B------:R-:W-:-:S03]  /*316e0*/  LEA R8, P3, R11, R2, 0x1 ;  /* 0x000000020b087211 */ /* 0x000fc600078608ff */
[----:B------:R-:W4:Y:S01]  /*316f0*/  LDL.LU R13, [R1+0xd38] ;  /* 0x000d3800010d7983 */ /* 0x000f220000300800 */
[----:B------:R-:W-:Y:S01]  /*31700*/  LEA.HI.X.SX32 R9, R11, R0, 0x1, P3 ;  /* 0x000000000b097211 */ /* 0x000fe200018f0eff */
[----:B---3--:R-:W-:Y:S01]  /*31710*/  IMAD R11, R16, 0x2, R7 ;  /* 0x00000002100b7824 */ /* 0x008fe200078e0207 */
[C---:B------:R-:W-:Y:S01]  /*31720*/  LEA R6, P3, R7.reuse, R2, 0x1 ;  /* 0x0000000207067211 */ /* 0x040fe200078608ff */
[----:B------:R-:W3:Y:S03]  /*31730*/  LDC R14, c[0x0][0x248] ;  /* 0x00009200ff0e7b82 */ /* 0x000ee60000000800 */
[----:B------:R-:W-:Y:S01]  /*31740*/  LEA.HI.X.SX32 R7, R7, R0, 0x1, P3 ;  /* 0x0000000007077211 */ /* 0x000fe200018f0eff */
[----:B------:R0:W-:Y:S01]  /*31750*/  @P2 STG.E.U16 desc[UR40][R8.64], R72 ;  /* 0x0000004808002986 */ /* 0x0001e2000c101528 */
[----:B------:R-:W-:Y:S02]  /*31760*/  LEA R4, P3, R11, R2, 0x1 ;  /* 0x000000020b047211 */ /* 0x000fe400078608ff */
[----:B------:R-:W-:Y:S01]  /*31770*/  PRMT R73, R73, 0x7632, R73 ;  /* 0x0000763249497816 */ /* 0x000fe20000000049 */
[----:B------:R-:W4:Y:S01]  /*31780*/  LDC R16, c[0x0][0x248] ;  /* 0x00009200ff107b82 */ /* 0x000f220000000800 */
[----:B------:R-:W-:-:S02]  /*31790*/  LEA.HI.X.SX32 R5, R11, R0, 0x1, P3 ;  /* 0x000000000b057211 */ /* 0x000fc400018f0eff */
[----:B--2---:R-:W-:Y:S01]  /*317a0*/  ISETP.LT.AND P2, PT, R18, UR4, !P0 ;  /* 0x0000000412007c0c */ /* 0x004fe2000c741270 */
[----:B------:R-:W-:Y:S01]  /*317b0*/  ULDC UR4, c[0x0][0x22c] ;  /* 0x00008b0000047ab9 */ /* 0x000fe20000000800 */
[----:B------:R-:W2:Y:S01]  /*317c0*/  LDL.LU R18, [R1+0xd34] ;  /* 0x000d340001127983 */ /* 0x000ea20000300800 */
[----:B------:R-:W-:Y:S01]  /*317d0*/  ISETP.LT.AND P3, PT, R17, UR4, !P0 ;  /* 0x0000000411007c0c */ /* 0x000fe2000c761270 */
[----:B0-----:R-:W-:Y:S02]  /*317e0*/  IMAD R11, R10, 0x2, R11 ;  /* 0x000000020a0b7824 */ /* 0x001fe400078e020b */
[----:B------:R-:W2:Y:S01]  /*317f0*/  LDL.LU R17, [R1+0xd1c] ;  /* 0x000d1c0001117983 */ /* 0x000ea20000300800 */
[----:B------:R-:W0:Y:S01]  /*31800*/  LDC R10, c[0x0][0x248] ;  /* 0x00009200ff0a7b82 */ /* 0x000e220000000800 */
[----:B------:R-:W-:Y:S01]  /*31810*/  PRMT R74, R74, 0x7632, R74 ;  /* 0x000076324a4a7816 */ /* 0x000fe2000000004a */
[----:B------:R-:W-:Y:S01]  /*31820*/  ULDC UR4, c[0x0][0x22c] ;  /* 0x00008b0000047ab9 */ /* 0x000fe20000000800 */
[----:B------:R1:W-:Y:S01]  /*31830*/  @P5 STG.E.U16 desc[UR40][R6.64], R73 ;  /* 0x0000004906005986 */ /* 0x0003e2000c101528 */
[----:B------:R-:W-:Y:S01]  /*31840*/  ISETP.LT.AND P5, PT, R15, UR4, !P0 ;  /* 0x000000040f007c0c */ /* 0x000fe2000c7a1270 */
[----:B------:R-:W-:-:S02]  /*31850*/  ULDC UR4, c[0x0][0x22c] ;  /* 0x00008b0000047ab9 */ /* 0x000fc40000000800 */
[----:B------:R4:W-:Y:S01]  /*31860*/  @P6 STG.E.U16 desc[UR40][R4.64], R74 ;  /* 0x0000004a04006986 */ /* 0x0009e2000c101528 */
[----:B------:R-:W-:-:S03]  /*31870*/  LEA R8, P6, R11, R2, 0x1 ;  /* 0x000000020b087211 */ /* 0x000fc600078c08ff */
[----:B------:R-:W2:Y:S01]  /*31880*/  LDL.LU R15, [R1+0xd14] ;  /* 0x000d1400010f7983 */ /* 0x000ea20000300800 */
[----:B-1----:R-:W-:Y:S01]  /*31890*/  IMAD R7, R12, 0x2, R11 ;  /* 0x000000020c077824 */ /* 0x002fe200078e020b */
[----:B------:R-:W-:Y:S02]  /*318a0*/  LEA.HI.X.SX32 R9, R11, R0, 0x1, P6 ;  /* 0x000000000b097211 */ /* 0x000fe400030f0eff */
[----:B------:R-:W2:Y:S01]  /*318b0*/  LDL.LU R20, [R1+0xd10] ;  /* 0x000d100001147983 */ /* 0x000ea20000300800 */
[----:B------:R-:W-:Y:S01]  /*318c0*/  PRMT R75, R75, 0x7632, R75 ;  /* 0x000076324b4b7816 */ /* 0x000fe2000000004b */
[----:B---3--:R-:W-:Y:S01]  /*318d0*/  IMAD R11, R14, 0x2, R7 ;  /* 0x000000020e0b7824 */ /* 0x008fe200078e0207 */
[C---:B------:R-:W-:Y:S01]  /*318e0*/  LEA R6, P6, R7.reuse, R2, 0x1 ;  /* 0x0000000207067211 */ /* 0x040fe200078c08ff */
[----:B------:R-:W1:Y:S03]  /*318f0*/  LDC R12, c[0x0][0x248] ;  /* 0x00009200ff0c7b82 */ /* 0x000e660000000800 */
[----:B------:R-:W-:-:S02]  /*31900*/  LEA.HI.X.SX32 R7, R7, R0, 0x1, P6 ;  /* 0x0000000007077211 */ /* 0x000fc400030f0eff */
[C---:B----4-:R-:W-:Y:S01]  /*31910*/  LEA R4, P6, R11.reuse, R2, 0x1 ;  /* 0x000000020b047211 */ /* 0x050fe200078c08ff */
[----:B------:R3:W-:Y:S02]  /*31920*/  @P4 STG.E.U16 desc[UR40][R8.64], R75 ;  /* 0x0000004b08004986 */ /* 0x0007e4000c101528 */
[----:B------:R-:W4:Y:S01]  /*31930*/  LDC R14, c[0x0][0x248] ;  /* 0x00009200ff0e7b82 */ /* 0x000f220000000800 */
[----:B------:R-:W-:Y:S01]  /*31940*/  LEA.HI.X.SX32 R5, R11, R0, 0x1, P6 ;  /* 0x000000000b057211 */ /* 0x000fe200030f0eff */
[----:B0-----:R-:W-:Y:S01]  /*31950*/  IMAD R11, R10, 0x2, R11 ;  /* 0x000000020a0b7824 */ /* 0x001fe200078e020b */
[----:B------:R-:W-:Y:S01]  /*31960*/  ISETP.LT.AND P4, PT, R19, UR4, !P0 ;  /* 0x0000000413007c0c */ /* 0x000fe2000c781270 */
[----:B------:R-:W-:Y:S01]  /*31970*/  ULDC UR4, c[0x0][0x22c] ;  /* 0x00008b0000047ab9 */ /* 0x000fe20000000800 */
[----:B------:R0:W-:Y:S01]  /*31980*/  @P2 STG.E.U16 desc[UR40][R6.64], R80 ;  /* 0x0000005006002986 */ /* 0x0001e2000c101528 */
[----:B------:R-:W-:Y:S01]  /*31990*/  ISETP.LT.AND P2, PT, R13, UR4, !P0 ;  /* 0x000000040d007c0c */ /* 0x000fe2000c741270 */
[----:B------:R-:W-:Y:S01]  /*319a0*/  ULDC UR4, c[0x0][0x22c] ;  /* 0x00008b0000047ab9 */ /* 0x000fe20000000800 */
[C---:B---3--:R-:W-:Y:S01]  /*319b0*/  LEA R8, P6, R11.reuse, R2, 0x1 ;  /* 0x000000020b087211 */ /* 0x048fe200078c08ff */
[----:B------:R3:W-:Y:S03]  /*319c0*/  @P3 STG.E.U16 desc[UR40][R4.64], R81 ;  /* 0x0000005104003986 */ /* 0x0007e6000c101528 */
[----:B------:R-:W-:Y:S01]  /*319d0*/  LEA.HI.X.SX32 R9, R11, R0, 0x1, P6 ;  /* 0x000000000b097211 */ /* 0x000fe200030f0eff */
[----:B------:R-:W4:Y:S04]  /*319e0*/  LDL.LU R19, [R1+0xd0c] ;  /* 0x000d0c0001137983 */ /* 0x000f280000300800 */
[----:B------:R1:W-:Y:S01]  /*319f0*/  @P5 STG.E.U16 desc[UR40][R8.64], R82 ;  /* 0x0000005208005986 */ /* 0x0003e2000c101528 */
[----:B--2---:R-:W-:Y:S01]  /*31a00*/  ISETP.LT.AND P3, PT, R18, UR4, !P0 ;  /* 0x0000000412007c0c */ /* 0x004fe2000c761270 */
[----:B------:R-:W-:Y:S01]  /*31a10*/  ULDC UR4, c[0x0][0x22c] ;  /* 0x00008b0000047ab9 */ /* 0x000fe20000000800 */
[----:B------:R-:W-:Y:S01]  /*31a20*/  IMAD R13, R16, 0x2, R11 ;  /* 0x00000002100d7824 */ /* 0x000fe200078e020b */
[----:B0-----:R-:W-:Y:S01]  /*31a30*/  PRMT R80, R80, 0x7632, R80 ;  /* 0x0000763250507816 */ /* 0x001fe20000000050 */
[----:B------:R-:W0:Y:S01]  /*31a40*/  LDC R16, c[0x0][0x248] ;  /* 0x00009200ff107b82 */ /* 0x000e220000000800 */
[----:B---3--:R-:W-:-:S02]  /*31a50*/  PRMT R81, R81, 0x7632, R81 ;  /* 0x0000763251517816 */ /* 0x008fc40000000051 */
[----:B-1----:R-:W-:-:S05]  /*31a60*/  PRMT R82, R82, 0x7632, R82 ;  /* 0x0000763252527816 */ /* 0x002fca0000000052 */
[----:B------:R-:W1:Y:S01]  /*31a70*/  LDC R18, c[0x0][0x248] ;  /* 0x00009200ff127b82 */ /* 0x000e620000000800 */
[----:B------:R-:W-:Y:S01]  /*31a80*/  ISETP.LT.AND P5, PT, R17, UR4, !P0 ;  /* 0x0000000411007c0c */ /* 0x000fe2000c7a1270 */
[----:B------:R-:W-:Y:S01]  /*31a90*/  ULDC UR4, c[0x0][0x22c] ;  /* 0x00008b0000047ab9 */ /* 0x000fe20000000800 */
[----:B------:R-:W2:Y:S01]  /*31aa0*/  LDL.LU R17, [R1+0xd08] ;  /* 0x000d080001117983 */ /* 0x000ea20000300800 */
[----:B------:R-:W-:-:S04]  /*31ab0*/  LEA R10, P6, R13, R2, 0x1 ;  /* 0x000000020d0a7211 */ /* 0x000fc800078c08ff */
[----:B------:R-:W-:Y:S01]  /*31ac0*/  LEA.HI.X.SX32 R11, R13, R0, 0x1, P6 ;  /* 0x000000000d0b7211 */ /* 0x000fe200030f0eff */
[----:B------:R-:W-:Y:S02]  /*31ad0*/  IMAD R7, R12, 0x2, R13 ;  /* 0x000000020c077824 */ /* 0x000fe400078e020d */
[----:B------:R-:W3:Y:S02]  /*31ae0*/  LDC R12, c[0x0][0x248] ;  /* 0x00009200ff0c7b82 */ /* 0x000ee40000000800 */
[----:B------:R1:W-:Y:S01]  /*31af0*/  @P4 STG.E.U16 desc[UR40][R10.64], R83 ;  /* 0x000000530a004986 */ /* 0x0003e2000c101528 */
[----:B------:R-:W-:Y:S01]  /*31b00*/  ISETP.LT.AND P4, PT, R15, UR4, !P0 ;  /* 0x000000040f007c0c */ /* 0x000fe2000c781270 */
[----:B----4-:R-:W-:Y:S01]  /*31b10*/  IMAD R13, R14, 0x2, R7 ;  /* 0x000000020e0d7824 */ /* 0x010fe200078e0207 */
[C---:B------:R-:W-:Y:S01]  /*31b20*/  LEA R4, P6, R7.reuse, R2, 0x1 ;  /* 0x0000000207047211 */ /* 0x040fe200078c08ff */
[----:B------:R-:W4:Y:S01]  /*31b30*/  LDL.LU R15, [R1+0xd00] ;  /* 0x000d0000010f7983 */ /* 0x000f220000300800 */
[----:B------:R-:W-:Y:S01]  /*31b40*/  ULDC UR4, c[0x0][0x22c] ;  /* 0x00008b0000047ab9 */ /* 0x000fe20000000800 */
[----:B------:R-:W3:Y:S01]  /*31b50*/  LDC R14, c[0x0][0x248] ;  /* 0x00009200ff0e7b82 */ /* 0x000ee20000000800 */
[----:B------:R-:W-:Y:S01]  /*31b60*/  LEA.HI.X.SX32 R5, R7, R0, 0x1, P6 ;  /* 0x0000000007057211 */ /* 0x000fe200030f0eff */
[----:B------:R-:W4:Y:S01]  /*31b70*/  LDL.LU R23, [R1+0xcfc] ;  /* 0x000cfc0001177983 */ /* 0x000f220000300800 */
[----:B------:R-:W-:-:S03]  /*31b80*/  LEA R6, P6, R13, R2, 0x1 ;  /* 0x000000020d067211 */ /* 0x000fc600078c08ff */
[----:B------:R2:W-:Y:S01]  /*31b90*/  @P2 STG.E.U16 desc[UR40][R4.64], R80 ;  /* 0x0000005004002986 */ /* 0x0005e2000c101528 */
[----:B------:R-:W-:Y:S01]  /*31ba0*/  LEA.HI.X.SX32 R7, R13, R0, 0x1, P6 ;  /* 0x000000000d077211 */ /* 0x000fe200030f0eff */
[----:B0-----:R-:W-:Y:S01]  /*31bb0*/  IMAD R13, R16, 0x2, R13 ;  /* 0x00000002100d7824 */ /* 0x001fe200078e020d */
[----:B------:R-:W-:Y:S01]  /*31bc0*/  ISETP.LT.AND P2, PT, R20, UR4, !P0 ;  /* 0x0000000414007c0c */ /* 0x000fe2000c741270 */
[----:B------:R-:W4:Y:S01]  /*31bd0*/  LDL.LU R22, [R1+0xcf8] ;  /* 0x000cf80001167983 */ /* 0x000f220000300800 */
[----:B------:R-:W-:Y:S01]  /*31be0*/  ULDC UR4, c[0x0][0x22c] ;  /* 0x00008b0000047ab9 */ /* 0x000fe20000000800 */
[----:B------:R-:W0:Y:S02]  /*31bf0*/  LDC R16, c[0x0][0x248] ;  /* 0x00009200ff107b82 */ /* 0x000e240000000800 */
[----:B------:R-:W4:Y:S04]  /*31c00*/  LDL.LU R20, [R1+0xcf4] ;  /* 0x000cf40001147983 */ /* 0x000f280000300800 */
[----:B------:R3:W-:Y:S01]  /*31c10*/  @P3 STG.E.U16 desc[UR40][R6.64], R81 ;  /* 0x0000005106003986 */ /* 0x0007e2000c101528 */
[----:B------:R-:W-:-:S03]  /*31c20*/  LEA R8, P3, R13, R2, 0x1 ;  /* 0x000000020d087211 */ /* 0x000fc600078608ff */
[----:B------:R-:W4:Y:S01]  /*31c30*/  LDL.LU R21, [R1+0xcf0] ;  /* 0x000cf00001157983 */ /* 0x000f220000300800 */
[----:B------:R-:W-:Y:S02]  /*31c40*/  LEA.HI.X.SX32 R9, R13, R0, 0x1, P3 ;  /* 0x000000000d097211 */ /* 0x000fe400018f0eff */
[----:B------:R-:W-:Y:S01]  /*31c50*/  ISETP.LT.AND P3, PT, R19, UR4, !P0 ;  /* 0x0000000413007c0c */ /* 0x000fe2000c761270 */
[----:B------:R-:W-:Y:S01]  /*31c60*/  ULDC UR4, c[0x0][0x22c] ;  /* 0x00008b0000047ab9 */ /* 0x000fe20000000800 */
[----:B------:R-:W4:Y:S04]  /*31c70*/  LDL.LU R19, [R1+0xcec] ;  /* 0x000cec0001137983 */ /* 0x000f280000300800 */
[----:B------:R-:W-:Y:S01]  /*31c80*/  @P5 STG.E.U16 desc[UR40][R8.64], R82 ;  /* 0x0000005208005986 */ /* 0x000fe2000c101528 */
[----:B-1----:R-:W-:-:S02]  /*31c90*/  IMAD R11, R18, 0x2, R13 ;  /* 0x00000002120b7824 */ /* 0x002fc400078e020d */
[----:B------:R-:W1:Y:S01]  /*31ca0*/  LDC R18, c[0x0][0x248] ;  /* 0x00009200ff127b82 */ /* 0x000e620000000800 */
[----:B--2---:R-:W-:Y:S01]  /*31cb0*/  ISETP.LT.AND P5, PT, R17, UR4, !P0 ;  /* 0x0000000411007c0c */ /* 0x004fe2000c7a1270 */
[----:B------:R-:W-:Y:S01]  /*31cc0*/  ULDC UR4, c[0x0][0x22c] ;  /* 0x00008b0000047ab9 */ /* 0x000fe20000000800 */
[----:B------:R-:W2:Y:S01]  /*31cd0*/  LDL.LU R17, [R1+0xce8] ;  /* 0x000ce80001117983 */ /* 0x000ea20000300800 */
[----:B------:R-:W-:-:S04]  /*31ce0*/  LEA R4, P6, R11, R2, 0x1 ;  /* 0x000000020b047211 */ /* 0x000fc800078c08ff */
[----:B------:R-:W-:Y:S01]  /*31cf0*/  LEA.HI.X.SX32 R5, R11, R0, 0x1, P6 ;  /* 0x000000000b057211 */ /* 0x000fe200030f0eff */
[----:B---3--:R-:W-:Y:S01]  /*31d00*/  IMAD R11, R12, 0x2, R11 ;  /* 0x000000020c0b7824 */ /* 0x008fe200078e020b */
[----:B------:R-:W-:Y:S01]  /*31d10*/  PRMT R83, R83, 0x7632, R83 ;  /* 0x0000763253537816 */ /* 0x000fe20000000053 */
[----:B------:R-:W3:Y:S02]  /*31d20*/  LDC R12, c[0x0][0x248] ;  /* 0x00009200ff0c7b82 */ /* 0x000ee40000000800 */
[----:B------:R-:W-:Y:S02]  /*31d30*/  IMAD R13, R14, 0x2, R11 ;  /* 0x000000020e0d7824 */ /* 0x000fe400078e020b */
[----:B------:R1:W-:Y:S01]  /*31d40*/  @P4 STG.E.U16 desc[UR40][R4.64], R83 ;  /* 0x0000005304004986 */ /* 0x0003e2000c101528 */
[-C--:B------:R-:W-:Y:S02]  /*31d50*/  LEA R6, P4, R11, R2.reuse, 0x1 ;  /* 0x000000020b067211 */ /* 0x080fe400078808ff */
[----:B------:R-:W-:Y:S01]  /*31d60*/  LEA R10, P6, R13, R2, 0x1 ;  /* 0x000000020d0a7211 */ /* 0x000fe200078c08ff */
[----:B------:R-:W3:Y:S01]  /*31d70*/  LDC R14, c[0x0][0x248] ;  /* 0x00009200ff0e7b82 */ /* 0x000ee20000000800 */
[----:B------:R-:W-:-:S02]  /*31d80*/  LEA.HI.X.SX32 R7, R11, R0, 0x1, P4 ;  /* 0x000000000b077211 */ /* 0x000fc400020f0eff */
[----:B------:R-:W-:Y:S01]  /*31d90*/  LEA.HI.X.SX32 R11, R13, R0, 0x1, P6 ;  /* 0x000000000d0b7211 */ /* 0x000fe200030f0eff */
[----:B0-----:R-:W-:Y:S01]  /*31da0*/  IMAD R13, R16, 0x2, R13 ;  /* 0x00000002100d7824 */ /* 0x001fe200078e020d */
[----:B----4-:R-:W-:Y:S01]  /*31db0*/  ISETP.LT.AND P4, PT, R15, UR5, !P0 ;  /* 0x000000050f007c0c */ /* 0x010fe2000c781270 */
[----:B------:R0:W-:Y:S01]  /*31dc0*/  @P2 STG.E.U16 desc[UR40][R6.64], R88 ;  /* 0x0000005806002986 */ /* 0x0001e2000c101528 */
[----:B------:R-:W-:Y:S01]  /*31dd0*/  ULDC UR5, c[0x0][0x22c] ;  /* 0x00008b0000057ab9 */ /* 0x000fe20000000800 */
[----:B-1----:R-:W-:Y:S01]  /*31de0*/  IMAD R15, R18, 0x2, R13 ;  /* 0x00000002120f7824 */ /* 0x002fe200078e020d */
[-C--:B------:R-:W-:Y:S01]  /*31df0*/  LEA R4, P2, R13, R2.reuse, 0x1 ;  /* 0x000000020d047211 */ /* 0x080fe200078408ff */
[----:B------:R-:W1:Y:S03]  /*31e00*/  LDC R16, c[0x0][0x248] ;  /* 0x00009200ff107b82 */ /* 0x000e660000000800 */
[----:B------:R-:W-:-:S02]  /*31e10*/  LEA R8, P6, R15, R2, 0x1 ;  /* 0x000000020f087211 */ /* 0x000fc400078c08ff */
[-C--:B------:R-:W-:Y:S02]  /*31e20*/  LEA.HI.X.SX32 R5, R13, R0.reuse, 0x1, P2 ;  /* 0x000000000d057211 */ /* 0x080fe400010f0eff */
[----:B------:R-:W-:Y:S01]  /*31e30*/  LEA.HI.X.SX32 R9, R15, R0, 0x1, P6 ;  /* 0x000000000f097211 */ /* 0x000fe200030f0eff */
[----:B---3--:R-:W-:Y:S01]  /*31e40*/  IMAD R15, R12, 0x2, R15 ;  /* 0x000000020c0f7824 */ /* 0x008fe200078e020f */
[----:B------:R-:W-:Y:S01]  /*31e50*/  ISETP.LT.AND P2, PT, R23, UR4, !P0 ;  /* 0x0000000417007c0c */ /* 0x000fe2000c741270 */
[----:B------:R3:W-:Y:S01]  /*31e60*/  @P3 STG.E.U16 desc[UR40][R10.64], R89 ;  /* 0x000000590a003986 */ /* 0x0007e2000c101528 */
[----:B------:R-:W-:Y:S01]  /*31e70*/  ULDC UR4, c[0x0][0x22c] ;  /* 0x00008b0000047ab9 */ /* 0x000fe20000000800 */
[----:B0-----:R-:W-:Y:S01]  /*31e80*/  PRMT R88, R88, 0x7632, R88 ;  /* 0x0000763258587816 */ /* 0x001fe20000000058 */
[----:B------:R-:W0:Y:S01]  /*31e90*/  LDC R12, c[0x0][0x248] ;  /* 0x00009200ff0c7b82 */ /* 0x000e220000000800 */
[----:B------:R4:W-:Y:S01]  /*31ea0*/  @P5 STG.E.U16 desc[UR40][R4.64], R90 ;  /* 0x0000005a04005986 */ /* 0x0009e2000c101528 */
[----:B------:R-:W-:Y:S01]  /*31eb0*/  ISETP.LT.AND P5, PT, R20, UR4, !P0 ;  /* 0x0000000414007c0c */ /* 0x000fe2000c7a1270 */
[----:B------:R-:W-:-:S02]  /*31ec0*/  ULDC UR4, c[0x0][0x22c] ;  /* 0x00008b0000047ab9 */ /* 0x000fc40000000800 */
[----:B------:R1:W-:Y:S01]  /*31ed0*/  @P4 STG.E.U16 desc[UR40][R8.64], R91 ;  /* 0x0000005b08004986 */ /* 0x0003e2000c101528 */
[----:B------:R-:W-:-:S03]  /*31ee0*/  LEA R6, P4, R15, R2, 0x1 ;  /* 0x000000020f067211 */ /* 0x000fc600078808ff */
[----:B------:R-:W2:Y:S01]  /*31ef0*/  LDL.LU R20, [R1+0xce4] ;  /* 0x000ce40001147983 */ /* 0x000ea20000300800 */
[----:B---3--:R-:W-:Y:S01]  /*31f00*/  IMAD R11, R14, 0x2, R15 ;  /* 0x000000020e0b7824 */ /* 0x008fe200078e020f */
[----:B------:R-:W-:Y:S01]  /*31f10*/  LEA.HI.X.SX32 R7, R15, R0, 0x1, P4 ;  /* 0x000000000f077211 */ /* 0x000fe200020f0eff */
[----:B------:R-:W3:Y:S01]  /*31f20*/  LDC R10, c[0x0][0x248] ;  /* 0x00009200ff0a7b82 */ /* 0x000ee20000000800 */
[----:B------:R-:W3:Y:S01]  /*31f30*/  LDL.LU R13, [R1+0xce0] ;  /* 0x000ce000010d7983 */ /* 0x000ee20000300800 */
[----:B------:R-:W-:Y:S01]  /*31f40*/  ISETP.LT.AND P4, PT, R21, UR4, !P0 ;  /* 0x0000000415007c0c */ /* 0x000fe2000c781270 */
[----:B------:R-:W-:Y:S01]  /*31f50*/  ULDC UR4, c[0x0][0x22c] ;  /* 0x00008b0000047ab9 */ /* 0x000fe20000000800 */
[----:B----4-:R-:W-:Y:S01]  /*31f60*/  LEA R4, P6, R11, R2, 0x1 ;  /* 0x000000020b047211 */ /* 0x010fe200078c08ff */
[----:B------:R3:W-:Y:S01]  /*31f70*/  @P2 STG.E.U16 desc[UR40][R6.64], R88 ;  /* 0x0000005806002986 */ /* 0x0007e2000c101528 */
[----:B------:R-:W-:Y:S01]  /*31f80*/  ISETP.LT.AND P2, PT, R19, UR4, !P0 ;  /* 0x0000000413007c0c */ /* 0x000fe2000c741270 */
[----:B------:R-:W-:Y:S01]  /*31f90*/  ULDC UR4, c[0x0][0x22c] ;  /* 0x00008b0000047ab9 */ /* 0x000fe20000000800 */
[----:B------:R-:W-:Y:S01]  /*31fa0*/  LEA.HI.X.SX32 R5, R11, R0, 0x1, P6 ;  /* 0x000000000b057211 */ /* 0x000fe200030f0eff */
[----:B------:R-:W4:Y:S01]  /*31fb0*/  LDL.LU R18, [R1+0xcdc] ;  /* 0x000cdc0001127983 */ /* 0x000f220000300800 */
[----:B------:R-:W-:Y:S01]  /*31fc0*/  ISETP.LT.AND P3, PT, R22, UR5, !P0 ;  /* 0x0000000516007c0c */ /* 0x000fe2000c761270 */
[----:B------:R-:W0:Y:S01]  /*31fd0*/  LDC R14, c[0x0][0x248] ;  /* 0x00009200ff0e7b82 */ /* 0x000e220000000800 */
[----:B------:R-:W-:Y:S01]  /*31fe0*/  PRMT R89, R89, 0x7632, R89 ;  /* 0x0000763259597816 */ /* 0x000fe20000000059 */
[----:B-1----:R-:W-:Y:S01]  /*31ff0*/  IMAD R9, R16, 0x2, R11 ;  /* 0x0000000210097824 */ /* 0x002fe200078e020b */
[----:B------:R-:W-:Y:S01]  /*32000*/  PRMT R90, R90, 0x7632, R90 ;  /* 0x000076325a5a7816 */ /* 0x000fe2000000005a */
[----:B------:R-:W-:-:S04]  /*32010*/  ULDC UR5, c[0x0][0x22c] ;  /* 0x00008b0000057ab9 */ /* 0x000fc80000000800 */
[----:B------:R-:W1:Y:S01]  /*32020*/  LDC R16, c[0x0][0x248] ;  /* 0x00009200ff107b82 */ /* 0x000e620000000800 */
[----:B--2---:R-:W-:-:S03]  /*32030*/  ISETP.LT.AND P6, PT, R17, UR4, !P0 ;  /* 0x0000000411007c0c */ /* 0x004fc6000c7c1270 */
[----:B------:R2:W-:Y:S04]  /*32040*/  @P3 STG.E.U16 desc[UR40][R4.64], R89 ;  /* 0x0000005904003986 */ /* 0x0005e8000c101528 */
[----:B------:R-:W4:Y:S01]  /*32050*/  LDL.LU R17, [R1+0xcd8] ;  /* 0x000cd80001117983 */ /* 0x000f220000300800 */
[----:B------:R-:W-:Y:S01]  /*32060*/  LEA R8, P3, R9, R2, 0x1 ;  /* 0x0000000209087211 */ /* 0x000fe200078608ff */
[----:B---3--:R-:W-:Y:S01]  /*32070*/  IMAD R7, R10, 0x2, R9 ;  /* 0x000000020a077824 */ /* 0x008fe200078e0209 */
[----:B------:R-:W-:Y:S01]  /*32080*/  PRMT R91, R91, 0x7632, R91 ;  /* 0x000076325b5b7816 */ /* 0x000fe2000000005b */
[----:B------:R-:W3:Y:S01]  /*32090*/  LDL.LU R19, [R1+0xcd4] ;  /* 0x000cd40001137983 */ /* 0x000ee20000300800 */
[----:B------:R-:W-:Y:S01]  /*320a0*/  LEA.HI.X.SX32 R9, R9, R0, 0x1, P3 ;  /* 0x0000000009097211 */ /* 0x000fe200018f0eff */
[----:B------:R-:W-:Y:S01]  /*320b0*/  ULDC UR4, c[0x0][0x22c] ;  /* 0x00008b0000047ab9 */ /* 0x000fe20000000800 */
[----:B------:R-:W4:Y:S01]  /*320c0*/  LDC R10, c[0x0][0x248] ;  /* 0x00009200ff0a7b82 */ /* 0x000f220000000800 */
[----:B------:R-:W3:Y:S01]  /*320d0*/  LDL.LU R15, [R1+0xcd0] ;  /* 0x000cd000010f7983 */ /* 0x000ee20000300800 */
[----:B0-----:R-:W-:Y:S01]  /*320e0*/  IMAD R11, R12, 0x2, R7 ;  /* 0x000000020c0b7824 */ /* 0x001fe200078e0207 */
[----:B------:R-:W-:-:S02]  /*320f0*/  LEA R6, P3, R7, R2, 0x1 ;  /* 0x0000000207067211 */ /* 0x000fc400078608ff */
[----:B------:R0:W-:Y:S02]  /*32100*/  @P5 STG.E.U16 desc[UR40][R8.64], R90 ;  /* 0x0000005a08005986 */ /* 0x0001e4000c101528 */
[----:B--2---:R-:W-:Y:S01]  /*32110*/  LEA R4, P5, R11, R2, 0x1 ;  /* 0x000000020b047211 */ /* 0x004fe200078a08ff */
[----:B------:R-:W2:Y:S01]  /*32120*/  LDC R12, c[0x0][0x248] ;  /* 0x00009200ff0c7b82 */ /* 0x000ea20000000800 */
[-C--:B------:R-:W-:Y:S02]  /*32130*/  LEA.HI.X.SX32 R7, R7, R0.reuse, 0x1, P3 ;  /* 0x0000000007077211 */ /* 0x080fe400018f0eff */
[----:B------:R-:W-:Y:S01]  /*32140*/  LEA.HI.X.SX32 R5, R11, R0, 0x1, P5 ;  /* 0x000000000b057211 */ /* 0x000fe200028f0eff */
[----:B------:R-:W-:Y:S02]  /*32150*/  IMAD R11, R14, 0x2, R11 ;  /* 0x000000020e0b7824 */ /* 0x000fe400078e020b */
[----:B------:R1:W-:Y:S02]  /*32160*/  @P4 STG.E.U16 desc[UR40][R6.64], R91 ;  /* 0x0000005b06004986 */ /* 0x0003e4000c101528 */
[----:B------:R-:W2:Y:S01]  /*32170*/  LDC R14, c[0x0][0x248] ;  /* 0x00009200ff0e7b82 */ /* 0x000ea20000000800 */
[C---:B0-----:R-:W-:Y:S01]  /*32180*/  LEA R8, P5, R11.reuse, R2, 0x1 ;  /* 0x000000020b087211 */ /* 0x041fe200078a08ff */
[----:B------:R0:W-:Y:S03]  /*32190*/  @P2 STG.E.U16 desc[UR40][R4.64], R96 ;  /* 0x0000006004002986 */ /* 0x0001e6000c101528 */
[----:B------:R-:W-:-:S02]  /*321a0*/  LEA.HI.X.SX32 R9, R11, R0, 0x1, P5 ;  /* 0x000000000b097211 */ /* 0x000fc400028f0eff */
[----:B------:R-:W-:Y:S01]  /*321b0*/  ISETP.LT.AND P3, PT, R20, UR4, !P0 ;  /* 0x0000000414007c0c */ /* 0x000fe2000c761270 */
[----:B------:R-:W-:Y:S02]  /*321c0*/  ULDC UR4, c[0x0][0x22c] ;  /* 0x00008b0000047ab9 */ /* 0x000fe40000000800 */
[----:B------:R-:W-:Y:S01]  /*321d0*/  ISETP.LT.AND P4, PT, R13, UR4, !P0 ;  /* 0x000000040d007c0c */ /* 0x000fe2000c781270 */
[----:B-1----:R-:W-:Y:S01]  /*321e0*/  IMAD R13, R16, 0x2, R11 ;  /* 0x00000002100d7824 */ /* 0x002fe200078e020b */
[----:B------:R-:W-:Y:S01]  /*321f0*/  ULDC UR4, c[0x0][0x22c] ;  /* 0x00008b0000047ab9 */ /* 0x000fe20000000800 */
[----:B------:R-:W1:Y:S03]  /*32200*/  LDC R16, c[0x0][0x248] ;  /* 0x00009200ff107b82 */ /* 0x000e660000000800 */
[C---:B------:R-:W-:Y:S02]  /*32210*/  LEA R6, P5, R13.reuse, R2, 0x1 ;  /* 0x000000020d067211 */ /* 0x040fe400078a08ff */
[----:B----4-:R-:W-:Y:S01]  /*32220*/  ISETP.LT.AND P2, PT, R18, UR4, !P0 ;  /* 0x0000000412007c0c */ /* 0x010fe2000c741270 */
[----:B------:R-:W-:Y:S01]  /*32230*/  ULDC UR4, c[0x0][0x22c] ;  /* 0x00008b0000047ab9 */ /* 0x000fe20000000800 */
[----:B------:R-:W4:Y:S01]  /*32240*/  LDL.LU R18, [R1+0xccc] ;  /* 0x000ccc0001127983 */ /* 0x000f220000300800 */
[----:B------:R-:W-:-:S02]  /*32250*/  LEA.HI.X.SX32 R7, R13, R0, 0x1, P5 ;  /* 0x000000000d077211 */ /* 0x000fc400028f0eff */
[----:B------:R-:W-:Y:S01]  /*32260*/  ISETP.LT.AND P5, PT, R17, UR4, !P0 ;  /* 0x0000000411007c0c */ /* 0x000fe2000c7a1270 */
[----:B------:R-:W-:Y:S01]  /*32270*/  @P6 STG.E.U16 desc[UR40][R8.64], R97 ;  /* 0x0000006108006986 */ /* 0x000fe2000c101528 */
[----:B------:R-:W-:Y:S01]  /*32280*/  IMAD R11, R10, 0x2, R13 ;  /* 0x000000020a0b7824 */ /* 0x000fe200078e020d */
[----:B------:R-:W-:Y:S01]  /*32290*/  ULDC UR4, c[0x0][0x22c] ;  /* 0x00008b0000047ab9 */ /* 0x000fe20000000800 */
[----:B0-----:R-:W-:Y:S01]  /*322a0*/  PRMT R96, R96, 0x7632, R96 ;  /* 0x0000763260607816 */ /* 0x001fe20000000060 */
[----:B------:R-:W4:Y:S01]  /*322b0*/  LDL.LU R17, [R1+0xcc8] ;  /* 0x000cc80001117983 */ /* 0x000f220000300800 */
[----:B------:R-:W0:Y:S03]  /*322c0*/  LDC R10, c[0x0][0x248] ;  /* 0x00009200ff0a7b82 */ /* 0x000e260000000800 */
[----:B------:R1:W-:Y:S01]  /*322d0*/  @P3 STG.E.U16 desc[UR40][R6.64], R98 ;  /* 0x0000006206003986 */ /* 0x0003e2000c101528 */
[----:B---3--:R-:W-:Y:S01]  /*322e0*/  ISETP.LT.AND P3, PT, R15, UR5, !P0 ;  /* 0x000000050f007c0c */ /* 0x008fe2000c761270 */
[----:B------:R-:W-:-:S02]  /*322f0*/  ULDC UR5, c[0x0][0x22c] ;  /* 0x00008b0000057ab9 */ /* 0x000fc40000000800 */
[----:B------:R-:W3:Y:S01]  /*32300*/  LDL.LU R15, [R1+0xcc4] ;  /* 0x000cc400010f7983 */ /* 0x000ee20000300800 */
[----:B------:R-:W-:-:S04]  /*32310*/  LEA R4, P6, R11, R2, 0x1 ;  /* 0x000000020b047211 */ /* 0x000fc800078c08ff */
[----:B------:R-:W-:Y:S01]  /*32320*/  LEA.HI.X.SX32 R5, R11, R0, 0x1, P6 ;  /* 0x000000000b057211 */ /* 0x000fe200030f0eff */
[----:B--2---:R-:W-:Y:S01]  /*32330*/  IMAD R11, R12, 0x2, R11 ;  /* 0x000000020c0b7824 */ /* 0x004fe200078e020b */
[----:B------:R-:W-:Y:S01]  /*32340*/  ISETP.LT.AND P6, PT, R19, UR4, !P0 ;  /* 0x0000000413007c0c */ /* 0x000fe2000c7c1270 */
[----:B------:R-:W-:Y:S01]  /*32350*/  ULDC UR4, c[0x0][0x22c] ;  /* 0x00008b0000047ab9 */ /* 0x000fe20000000800 */
[----:B------:R-:W2:Y:S01]  /*32360*/  LDL.LU R19, [R1+0xcc0] ;  /* 0x000cc00001137983 */ /* 0x000ea20000300800 */
[----:B-1----:R-:W-:Y:S01]  /*32370*/  IMAD R7, R14, 0x2, R11 ;  /* 0x000000020e077824 */ /* 0x002fe200078e020b */
[----:B------:R-:W1:Y:S02]  /*32380*/  LDC R12, c[0x0][0x248] ;  /* 0x00009200ff0c7b82 */ /* 0x000e640000000800 */
[----:B------:R0:W-:Y:S01]  /*32390*/  @P4 STG.E.U16 desc[UR40][R4.64], R99 ;  /* 0x0000006304004986 */ /* 0x0001e2000c101528 */
[----:B------:R-:W-:-:S03]  /*323a0*/  LEA R8, P4, R11, R2, 0x1 ;  /* 0x000000020b087211 */ /* 0x000fc600078808ff */
[----:B------:R-:W2:Y:S01]  /*323b0*/  LDL.LU R13, [R1+0xcbc] ;  /* 0x000cbc00010d7983 */ /* 0x000ea20000300800 */
[----:B------:R-:W-:Y:S01]  /*323c0*/  LEA.HI.X.SX32 R9, R11, R0, 0x1, P4 ;  /* 0x000000000b097211 */ /* 0x000fe200020f0eff */
[----:B------:R-:W-:Y:S01]  /*323d0*/  IMAD R11, R16, 0x2, R7 ;  /* 0x00000002100b7824 */ /* 0x000fe200078e0207 */
[C---:B------:R-:W-:Y:S01]  /*323e0*/  LEA R6, P4, R7.reuse, R2, 0x1 ;  /* 0x0000000207067211 */ /* 0x040fe200078808ff */
[----:B------:R-:W1:Y:S03]  /*323f0*/  LDC R14, c[0x0][0x248] ;  /* 0x00009200ff0e7b82 */ /* 0x000e660000000800 */
[----:B------:R-:W-:Y:S01]  /*32400*/  LEA.HI.X.SX32 R7, R7, R0, 0x1, P4 ;  /* 0x0000000007077211 */ /* 0x000fe200020f0eff */
[----:B------:R3:W-:Y:S01]  /*32410*/  @P2 STG.E.U16 desc[UR40][R8.64], R96 ;  /* 0x0000006008002986 */ /* 0x0007e2000c101528 */
[----:B0-----:R-:W-:Y:S02]  /*32420*/  LEA R4, P4, R11, R2, 0x1 ;  /* 0x000000020b047211 */ /* 0x001fe400078808ff */
[----:B------:R-:W-:Y:S01]  /*32430*/  PRMT R97, R97, 0x7632, R97 ;  /* 0x0000763261617816 */ /* 0x000fe20000000061 */
[----:B------:R-:W0:Y:S01]  /*32440*/  LDC R16, c[0x0][0x248] ;  /* 0x00009200ff107b82 */ /* 0x000e220000000800 */
[----:B------:R-:W-:-:S02]  /*32450*/  LEA.HI.X.SX32 R5, R11, R0, 0x1, P4 ;  /* 0x000000000b057211 */ /* 0x000fc400020f0eff */
[----:B----4-:R-:W-:Y:S01]  /*32460*/  ISETP.LT.AND P2, PT, R18, UR4, !P0 ;  /* 0x0000000412007c0c */ /* 0x010fe2000c741270 */
[----:B------:R-:W-:Y:S01]  /*32470*/  ULDC UR4, c[0x0][0x22c] ;  /* 0x00008b0000047ab9 */ /* 0x000fe20000000800 */
[----:B------:R-:W4:Y:S01]  /*32480*/  LDL.LU R18, [R1+0xcb8] ;  /* 0x000cb80001127983 */ /* 0x000f220000300800 */
[----:B------:R-:W-:Y:S01]  /*32490*/  ISETP.LT.AND P4, PT, R17, UR4, !P0 ;  /* 0x0000000411007c0c */ /* 0x000fe2000c781270 */
[----:B------:R-:W-:Y:S02]  /*324a0*/  IMAD R11, R10, 0x2, R11 ;  /* 0x000000020a0b7824 */ /* 0x000fe400078e020b */
[----:B------:R-:W4:Y:S01]  /*324b0*/  LDL.LU R17, [R1+0xcb4] ;  /* 0x000cb40001117983 */ /* 0x000f220000300800 */
[----:B------:R-:W0:Y:S01]  /*324c0*/  LDC R10, c[0x0][0x248] ;  /* 0x00009200ff0a7b82 */ /* 0x000e220000000800 */
[----:B------:R-:W-:Y:S01]  /*324d0*/  PRMT R98, R98, 0x7632, R98 ;  /* 0x0000763262627816 */ /* 0x000fe20000000062 */
[----:B------:R-:W-:Y:S01]  /*324e0*/  ULDC UR4, c[0x0][0x22c] ;  /* 0x00008b0000047ab9 */ /* 0x000fe20000000800 */
[----:B------:R1:W-:Y:S01]  /*324f0*/  @P5 STG.E.U16 desc[UR40][R6.64], R97 ;  /* 0x0000006106005986 */ /* 0x0003e2000c101528 */
[----:B---3--:R-:W-:Y:S01]  /*32500*/  ISETP.LT.AND P5, PT, R15, UR4, !P0 ;  /* 0x000000040f007c0c */ /* 0x008fe2000c7a1270 */
[----:B------:R-:W-:-:S02]  /*32510*/  ULDC UR4, c[0x0][0x22c] ;  /* 0x00008b0000047ab9 */ /* 0x000fc40000000800 */
[----:B------:R3:W-:Y:S01]  /*32520*/  @P6 STG.E.U16 desc[UR40][R4.64], R98 ;  /* 0x0000006204006986 */ /* 0x0007e2000c101528 */
[----:B------:R-:W-:-:S03]  /*32530*/  LEA R8, P6, R11, R2, 0x1 ;  /* 0x000000020b087211 */ /* 0x000fc600078c08ff */
[----:B------:R-:W4:Y:S01]  /*32540*/  LDL.LU R15, [R1+0xcb0] ;  /* 0x000cb000010f7983 */ /* 0x000f220000300800 */
[----:B-1----:R-:W-:Y:S01]  /*32550*/  IMAD R7, R12, 0x2, R11 ;  /* 0x000000020c077824 */ /* 0x002fe200078e020b */
[----:B------:R-:W-:Y:S02]  /*32560*/  LEA.HI.X.SX32 R9, R11, R0, 0x1, P6 ;  /* 0x000000000b097211 */ /* 0x000fe400030f0eff */
[----:B------:R-:W4:Y:S01]  /*32570*/  LDL.LU R20, [R1+0xcac] ;  /* 0x000cac0001147983 */ /* 0x000f220000300800 */
[----:B------:R-:W-:Y:S01]  /*32580*/  PRMT R99, R99, 0x7632, R99 ;  /* 0x0000763263637816 */ /* 0x000fe20000000063 */
[----:B------:R-:W-:Y:S01]  /*32590*/  IMAD R11, R14, 0x2, R7 ;  /* 0x000000020e0b7824 */ /* 0x000fe200078e0207 */
[C---:B------:R-:W-:Y:S01]  /*325a0*/  LEA R6, P6, R7.reuse, R2, 0x1 ;  /* 0x0000000207067211 */ /* 0x040fe200078c08ff */
[----:B------:R-:W1:Y:S03]  /*325b0*/  LDC R12, c[0x0][0x248] ;  /* 0x00009200ff0c7b82 */ /* 0x000e660000000800 */
[----:B------:R-:W-:-:S02]  /*325c0*/  LEA.HI.X.SX32 R7, R7, R0, 0x1, P6 ;  /* 0x0000000007077211 */ /* 0x000fc400030f0eff */
[C---:B---3--:R-:W-:Y:S01]  /*325d0*/  LEA R4, P6, R11.reuse, R2, 0x1 ;  /* 0x000000020b047211 */ /* 0x048fe200078c08ff */
[----:B------:R3:W-:Y:S02]  /*325e0*/  @P3 STG.E.U16 desc[UR40][R8.64], R99 ;  /* 0x0000006308003986 */ /* 0x0007e4000c101528 */
[----:B------:R-:W1:Y:S01]  /*325f0*/  LDC R14, c[0x0][0x248] ;  /* 0x00009200ff0e7b82 */ /* 0x000e620000000800 */
[----:B------:R-:W-:Y:S01]  /*32600*/  LEA.HI.X.SX32 R5, R11, R0, 0x1, P6 ;  /* 0x000000000b057211 */ /* 0x000fe200030f0eff */
[----:B0-----:R-:W-:Y:S01]  /*32610*/  IMAD R11, R10, 0x2, R11 ;  /* 0x000000020a0b7824 */ /* 0x001fe200078e020b */
[----:B--2---:R-:W-:Y:S01]  /*32620*/  ISETP.LT.AND P3, PT, R19, UR4, !P0 ;  /* 0x0000000413007c0c */ /* 0x004fe2000c761270 */
[----:B------:R-:W-:Y:S01]  /*32630*/  ULDC UR4, c[0x0][0x22c] ;  /* 0x00008b0000047ab9 */ /* 0x000fe20000000800 */
[----:B------:R0:W-:Y:S01]  /*32640*/  @P2 STG.E.U16 desc[UR40][R6.64], R104 ;  /* 0x0000006806002986 */ /* 0x0001e2000c101528 */
[----:B------:R-:W-:Y:S01]  /*32650*/  ISETP.LT.AND P2, PT, R13, UR4, !P0 ;  /* 0x000000040d007c0c */ /* 0x000fe2000c741270 */
[----:B------:R-:W-:Y:S01]  /*32660*/  ULDC UR4, c[0x0][0x22c] ;  /* 0x00008b0000047ab9 */ /* 0x000fe20000000800 */
[C---:B---3--:R-:W-:Y:S01]  /*32670*/  LEA R8, P6, R11.reuse, R2, 0x1 ;  /* 0x000000020b087211 */ /* 0x048fe200078c08ff */
[----:B------:R2:W-:Y:S03]  /*32680*/  @P4 STG.E.U16 desc[UR40][R4.64], R105 ;  /* 0x0000006904004986 */ /* 0x0005e6000c101528 */
[----:B------:R-:W-:Y:S01]  /*32690*/  LEA.HI.X.SX32 R9, R11, R0, 0x1, P6 ;  /* 0x000000000b097211 */ /* 0x000fe200030f0eff */
[----:B------:R-:W3:Y:S04]  /*326a0*/  LDL.LU R19, [R1+0xca8] ;  /* 0x000ca80001137983 */ /* 0x000ee80000300800 */
[----:B------:R2:W-:Y:S01]  /*326b0*/  @P5 STG.E.U16 desc[UR40][R8.64], R106 ;  /* 0x0000006a08005986 */ /* 0x0005e2000c101528 */
[----:B----4-:R-:W-:Y:S01]  /*326c0*/  ISETP.LT.AND P4, PT, R18, UR4, !P0 ;  /* 0x0000000412007c0c */ /* 0x010fe2000c781270 */
[----:B------:R-:W-:Y:S01]  /*326d0*/  ULDC UR4, c[0x0][0x22c] ;  /* 0x00008b0000047ab9 */ /* 0x000fe20000000800 */
[----:B------:R-:W-:Y:S01]  /*326e0*/  IMAD R13, R16, 0x2, R11 ;  /* 0x00000002100d7824 */ /* 0x000fe200078e020b */
[----:B0-----:R-:W-:Y:S01]  /*326f0*/  PRMT R104, R104, 0x7632, R104 ;  /* 0x0000763268687816 */ /* 0x001fe20000000068 */
[----:B------:R-:W0:Y:S01]  /*32700*/  LDC R16, c[0x0][0x248] ;  /* 0x00009200ff107b82 */ /* 0x000e220000000800 */
[----:B--2---:R-:W-:-:S02]  /*32710*/  PRMT R105, R105, 0x7632, R105 ;  /* 0x0000763269697816 */ /* 0x004fc40000000069 */
[----:B------:R-:W-:-:S05]  /*32720*/  PRMT R106, R106, 0x7632, R106 ;  /* 0x000076326a6a7816 */ /* 0x000fca000000006a */
[----:B------:R-:W2:Y:S01]  /*32730*/  LDC R18, c[0x0][0x248] ;  /* 0x00009200ff127b82 */ /* 0x000ea20000000800 */
[----:B------:R-:W-:Y:S01]  /*32740*/  ISETP.LT.AND P5, PT, R17, UR4, !P0 ;  /* 0x0000000411007c0c */ /* 0x000fe2000c7a1270 */
[----:B------:R-:W-:Y:S01]  /*32750*/  ULDC UR4, c[0x0][0x22c] ;  /* 0x00008b0000047ab9 */ /* 0x000fe20000000800 */
[----:B------:R-:W4:Y:S01]  /*32760*/  LDL.LU R17, [R1+0xca4] ;  /* 0x000ca40001117983 */ /* 0x000f220000300800 */
[----:B------:R-:W-:-:S04]  /*32770*/  LEA R10, P6, R13, R2, 0x1 ;  /* 0x000000020d0a7211 */ /* 0x000fc800078c08ff */
[----:B------:R-:W-:Y:S01]  /*32780*/  LEA.HI.X.SX32 R11, R13, R0, 0x1, P6 ;  /* 0x000000000d0b7211 */ /* 0x000fe200030f0eff */
[----:B-1----:R-:W-:Y:S02]  /*32790*/  IMAD R7, R12, 0x2, R13 ;  /* 0x000000020c077824 */ /* 0x002fe400078e020d */
[----:B------:R-:W1:Y:S02]  /*327a0*/  LDC R12, c[0x0][0x248] ;  /* 0x00009200ff0c7b82 */ /* 0x000e640000000800 */
[----:B------:R2:W-:Y:S01]  /*327b0*/  @P3 STG.E.U16 desc[UR40][R10.64], R107 ;  /* 0x0000006b0a003986 */ /* 0x0005e2000c101528 */
[----:B------:R-:W-:Y:S01]  /*327c0*/  ISETP.LT.AND P3, PT, R15, UR4, !P0 ;  /* 0x000000040f007c0c */ /* 0x000fe2000c761270 */
[----:B------:R-:W-:Y:S01]  /*327d0*/  IMAD R13, R14, 0x2, R7 ;  /* 0x000000020e0d7824 */ /* 0x000fe200078e0207 */
[C---:B------:R-:W-:Y:S01]  /*327e0*/  LEA R4, P6, R7.reuse, R2, 0x1 ;  /* 0x0000000207047211 */ /* 0x040fe200078c08ff */
[----:B------:R-:W4:Y:S01]  /*327f0*/  LDL.LU R15, [R1+0xca0] ;  /* 0x000ca000010f7983 */ /* 0x000f220000300800 */
[----:B------:R-:W-:Y:S01]  /*32800*/  ULDC UR4, c[0x0][0x22c] ;  /* 0x00008b0000047ab9 */ /* 0x000fe20000000800 */
[----:B------:R-:W1:Y:S01]  /*32810*/  LDC R14, c[0x0][0x248] ;  /* 0x00009200ff0e7b82 */ /* 0x000e620000000800 */
        /* <DEDUP_REMOVED lines=15> */
[----:B---3--:R-:W-:Y:S01]  /*32910*/  ISETP.LT.AND P4, PT, R19, UR4, !P0 ;  /* 0x0000000413007c0c */ /* 0x008fe2000c781270 */
[----:B------:R-:W-:Y:S01]  /*32920*/  ULDC UR4, c[0x0][0x22c] ;  /* 0x00008b0000047ab9 */ /* 0x000fe20000000800 */
[----:B------:R-:W3:Y:S04]  /*32930*/  LDL.LU R19, [R1+0xc8c] ;  /* 0x000c8c0001137983 */ /* 0x000ee80000300800 */
[----:B------:R-:W-:Y:S01]  /*32940*/  @P5 STG.E.U16 desc[UR40][R8.64], R106 ;  /* 0x0000006a08005986 */ /* 0x000fe2000c101528 */
[----:B--2---:R-:W-:-:S02]  /*32950*/  IMAD R11, R18, 0x2, R13 ;  /* 0x00000002120b7824 */ /* 0x004fc400078e020d */
[----:B------:R-:W2:Y:S01]  /*32960*/  LDC R18, c[0x0][0x248] ;  /* 0x00009200ff127b82 */ /* 0x000ea20000000800 */
        /* <DEDUP_REMOVED lines=16> */
[----:B------:R-:W-:Y:S01]  /*32a70*/  ISETP.LT.AND P3, PT, R15, UR5, !P0 ;  /* 0x000000050f007c0c */ /* 0x000fe2000c761270 */
[----:B------:R0:W-:Y:S01]  /*32a80*/  @P2 STG.E.U16 desc[UR40][R6.64], R112 ;  /* 0x0000007006002986 */ /* 0x0001e2000c101528 */
[----:B------:R-:W-:Y:S01]  /*32a90*/  ULDC UR5, c[0x0][0x22c] ;  /* 0x00008b0000057ab9 */ /* 0x000fe20000000800 */
[----:B--2---:R-:W-:Y:S01]  /*32aa0*/  IMAD R15, R18, 0x2, R13 ;  /* 0x00000002120f7824 */ /* 0x004fe200078e020d */
[-C--:B------:R-:W-:Y:S01]  /*32ab0*/  LEA R4, P2, R13, R2.reuse, 0x1 ;  /* 0x000000020d047211 */ /* 0x080fe200078408ff */
[----:B------:R-:W2:Y:S03]  /*32ac0*/  LDC R16, c[0x0][0x248] ;  /* 0x00009200ff107b82 */ /* 0x000ea60000000800 */
[----:B------:R-:W-:-:S02]  /*32ad0*/  LEA R8, P6, R15, R2, 0x1 ;  /* 0x000000020f087211 */ /* 0x000fc400078c08ff */
        /* <DEDUP_REMOVED lines=13> */
[----:B------:R-:W4:Y:S01]  /*32bb0*/  LDL.LU R20, [R1+0xc84] ;  /* 0x000c840001147983 */ /* 0x000f220000300800 */
[----:B---3--:R-:W-:Y:S01]  /*32bc0*/  IMAD R11, R14, 0x2, R15 ;  /* 0x000000020e0b7824 */ /* 0x008fe200078e020f */
[----:B------:R-:W-:Y:S01]  /*32bd0*/  LEA.HI.X.SX32 R7, R15, R0, 0x1, P3 ;  /* 0x000000000f077211 */ /* 0x000fe200018f0eff */
[----:B------:R-:W3:Y:S01]  /*32be0*/  LDC R10, c[0x0][0x248] ;  /* 0x00009200ff0a7b82 */ /* 0x000ee20000000800 */
[----:B------:R-:W3:Y:S01]  /*32bf0*/  LDL.LU R13, [R1+0xc80] ;  /* 0x000c8000010d7983 */ /* 0x000ee20000300800 */
[----:B------:R-:W-:Y:S01]  /*32c00*/  ISETP.LT.AND P3, PT, R21, UR4, !P0 ;  /* 0x0000000415007c0c */ /* 0x000fe2000c761270 */
[----:B------:R-:W-:Y:S01]  /*32c10*/  ULDC UR4, c[0x0][0x22c] ;  /* 0x00008b0000047ab9 */ /* 0x000fe20000000800 */
[----:B-1----:R-:W-:Y:S01]  /*32c20*/  LEA R4, P6, R11, R2, 0x1 ;  /* 0x000000020b047211 */ /* 0x002fe200078c08ff */
[----:B------:R3:W-:Y:S01]  /*32c30*/  @P2 STG.E.U16 desc[UR40][R6.64], R112 ;  /* 0x0000007006002986 */ /* 0x0007e2000c101528 */
[----:B------:R-:W-:Y:S01]  /*32c40*/  ISETP.LT.AND P2, PT, R19, UR4, !P0 ;  /* 0x0000000413007c0c */ /* 0x000fe2000c741270 */
[----:B------:R-:W-:Y:S01]  /*32c50*/  ULDC UR4, c[0x0][0x22c] ;  /* 0x00008b0000047ab9 */ /* 0x000fe20000000800 */
[----:B------:R-:W-:Y:S01]  /*32c60*/  LEA.HI.X.SX32 R5, R11, R0, 0x1, P6 ;  /* 0x000000000b057211 */ /* 0x000fe200030f0eff */
[----:B------:R-:W3:Y:S01]  /*32c70*/  LDL.LU R19, [R1+0xc7c] ;  /* 0x000c7c0001137983 */ /* 0x000ee20000300800 */
[----:B------:R-:W-:Y:S01]  /*32c80*/  ISETP.LT.AND P4, PT, R22, UR5, !P0 ;  /* 0x0000000516007c0c */ /* 0x000fe2000c781270 */
[----:B------:R-:W1:Y:S01]  /*32c90*/  LDC R14, c[0x0][0x248] ;  /* 0x00009200ff0e7b82 */ /* 0x000e620000000800 */
[----:B------:R-:W-:Y:S01]  /*32ca0*/  PRMT R113, R113, 0x7632, R113 ;  /* 0x0000763271717816 */ /* 0x000fe20000000071 */
[----:B--2---:R-:W-:Y:S01]  /*32cb0*/  IMAD R9, R16, 0x2, R11 ;  /* 0x0000000210097824 */ /* 0x004fe200078e020b */
[----:B------:R-:W-:Y:S01]  /*32cc0*/  PRMT R114, R114, 0x7632, R114 ;  /* 0x0000763272727816 */ /* 0x000fe20000000072 */
[----:B------:R-:W-:-:S04]  /*32cd0*/  ULDC UR5, c[0x0][0x22c] ;  /* 0x00008b0000057ab9 */ /* 0x000fc80000000800 */
[----:B------:R-:W2:Y:S01]  /*32ce0*/  LDC R16, c[0x0][0x248] ;  /* 0x00009200ff107b82 */ /* 0x000ea20000000800 */
[----:B----4-:R-:W-:-:S03]  /*32cf0*/  ISETP.LT.AND P6, PT, R17, UR4, !P0 ;  /* 0x0000000411007c0c */ /* 0x010fc6000c7c1270 */
[----:B------:R4:W-:Y:S04]  /*32d00*/  @P4 STG.E.U16 desc[UR40][R4.64], R113 ;  /* 0x0000007104004986 */ /* 0x0009e8000c101528 */
[----:B------:R-:W2:Y:S01]  /*32d10*/  LDL.LU R17, [R1+0xc78] ;  /* 0x000c780001117983 */ /* 0x000ea20000300800 */
[----:B---3--:R-:W-:Y:S01]  /*32d20*/  IMAD R7, R10, 0x2, R9 ;  /* 0x000000020a077824 */ /* 0x008fe200078e0209 */
[----:B------:R-:W-:Y:S01]  /*32d30*/  LEA R8, P4, R9, R2, 0x1 ;  /* 0x0000000209087211 */ /* 0x000fe200078808ff */
[----:B------:R-:W-:Y:S01]  /*32d40*/  ULDC UR4, c[0x0][0x22c] ;  /* 0x00008b0000047ab9 */ /* 0x000fe20000000800 */
[----:B------:R-:W3:Y:S01]  /*32d50*/  LDL.LU R18, [R1+0xc74] ;  /* 0x000c740001127983 */ /* 0x000ee20000300800 */
[----:B------:R-:W-:Y:S01]  /*32d60*/  PRMT R115, R115, 0x7632, R115 ;  /* 0x0000763273737816 */ /* 0x000fe20000000073 */
[----:B------:R-:W2:Y:S02]  /*32d70*/  LDC R10, c[0x0][0x248] ;  /* 0x00009200ff0a7b82 */ /* 0x000ea40000000800 */
[----:B------:R-:W3:Y:S01]  /*32d80*/  LDL.LU R15, [R1+0xc70] ;  /* 0x000c7000010f7983 */ /* 0x000ee20000300800 */
[----:B------:R-:W-:Y:S01]  /*32d90*/  LEA.HI.X.SX32 R9, R9, R0, 0x1, P4 ;  /* 0x0000000009097211 */ /* 0x000fe200020f0eff */
[----:B0-----:R-:W-:Y:S01]  /*32da0*/  IMAD R11, R12, 0x2, R7 ;  /* 0x000000020c0b7824 */ /* 0x001fe200078e0207 */
[----:B------:R-:W-:-:S03]  /*32db0*/  LEA R6, P4, R7, R2, 0x1 ;  /* 0x0000000207067211 */ /* 0x000fc600078808ff */
[----:B------:R0:W-:Y:S01]  /*32dc0*/  @P5 STG.E.U16 desc[UR40][R8.64], R114 ;  /* 0x0000007208005986 */ /* 0x0001e2000c101528 */
[----:B----4-:R-:W-:Y:S01]  /*32dd0*/  LEA R4, P5, R11, R2, 0x1 ;  /* 0x000000020b047211 */ /* 0x010fe200078a08ff */
[----:B------:R-:W4:Y:S01]  /*32de0*/  LDC R12, c[0x0][0x248] ;  /* 0x00009200ff0c7b82 */ /* 0x000f220000000800 */
[-C--:B------:R-:W-:Y:S02]  /*32df0*/  LEA.HI.X.SX32 R7, R7, R0.reuse, 0x1, P4 ;  /* 0x0000000007077211 */ /* 0x080fe400020f0eff */
[----:B------:R-:W-:Y:S01]  /*32e00*/  LEA.HI.X.SX32 R5, R11, R0, 0x1, P5 ;  /* 0x000000000b057211 */ /* 0x000fe200028f0eff */
[----:B-1----:R-:W-:Y:S02]  /*32e10*/  IMAD R11, R14, 0x2, R11 ;  /* 0x000000020e0b7824 */ /* 0x002fe400078e020b */
        /* <DEDUP_REMOVED lines=8> */
[----:B--2---:R-:W-:Y:S01]  /*32ea0*/  IMAD R13, R16, 0x2, R11 ;  /* 0x00000002100d7824 */ /* 0x004fe200078e020b */
[----:B------:R-:W-:Y:S01]  /*32eb0*/  ULDC UR4, c[0x0][0x22c] ;  /* 0x00008b0000047ab9 */ /* 0x000fe20000000800 */
[----:B------:R2:W-:Y:S01]  /*32ec0*/  @P6 STG.E.U16 desc[UR40][R8.64], R117 ;  /* 0x0000007508006986 */ /* 0x0005e2000c101528 */
[----:B------:R-:W4:Y:S02]  /*32ed0*/  LDC R16, c[0x0][0x248] ;  /* 0x00009200ff107b82 */ /* 0x000f240000000800 */
[----:B-1----:R-:W-:Y:S02]  /*32ee0*/  LEA R6, P5, R13, R2, 0x1 ;  /* 0x000000020d067211 */ /* 0x002fe400078a08ff */
[----:B------:R-:W-:Y:S01]  /*32ef0*/  ISETP.LT.AND P2, PT, R19, UR4, !P0 ;  /* 0x0000000413007c0c */ /* 0x000fe2000c741270 */
[----:B------:R-:W-:Y:S01]  /*32f00*/  ULDC UR4, c[0x0][0x22c] ;  /* 0x00008b0000047ab9 */ /* 0x000fe20000000800 */
[----:B------:R-:W4:Y:S01]  /*32f10*/  LDL.LU R19, [R1+0xc6c] ;  /* 0x000c6c0001137983 */ /* 0x000f220000300800 */
[----:B------:R-:W-:-:S05]  /*32f20*/  LEA.HI.X.SX32 R7, R13, R0, 0x1, P5 ;  /* 0x000000000d077211 */ /* 0x000fca00028f0eff */
[----:B------:R1:W-:Y:S01]  /*32f30*/  @P4 STG.E.U16 desc[UR40][R6.64], R118 ;  /* 0x0000007606004986 */ /* 0x0003e2000c101528 */
[----:B------:R-:W-:Y:S01]  /*32f40*/  ISETP.LT.AND P5, PT, R17, UR4, !P0 ;  /* 0x0000000411007c0c */ /* 0x000fe2000c7a1270 */
[----:B------:R-:W-:Y:S02]  /*32f50*/  IMAD R11, R10, 0x2, R13 ;  /* 0x000000020a0b7824 */ /* 0x000fe400078e020d */
[----:B------:R-:W4:Y:S01]  /*32f60*/  LDL.LU R17, [R1+0xc68] ;  /* 0x000c680001117983 */ /* 0x000f220000300800 */
[----:B0-----:R-:W-:Y:S01]  /*32f70*/  PRMT R116, R116, 0x7632, R116 ;  /* 0x0000763274747816 */ /* 0x001fe20000000074 */
[----:B------:R-:W-:Y:S01]  /*32f80*/  ULDC UR4, c[0x0][0x22c] ;  /* 0x00008b0000047ab9 */ /* 0x000fe20000000800 */
[----:B--2---:R-:W-:Y:S01]  /*32f90*/  PRMT R117, R117, 0x7632, R117 ;  /* 0x0000763275757816 */ /* 0x004fe20000000075 */
[----:B------:R-:W0:Y:S01]  /*32fa0*/  LDC R10, c[0x0][0x248] ;  /* 0x00009200ff0a7b82 */ /* 0x000e220000000800 */
[----:B---3--:R-:W-:Y:S01]  /*32fb0*/  ISETP.LT.AND P4, PT, R15, UR5, !P0 ;  /* 0x000000050f007c0c */ /* 0x008fe2000c781270 */
[----:B------:R-:W-:Y:S01]  /*32fc0*/  ULDC UR5, c[0x0][0x22c] ;  /* 0x00008b0000057ab9 */ /* 0x000fe20000000800 */
[----:B------:R-:W2:Y:S01]  /*32fd0*/  LDL.LU R15, [R1+0xc64] ;  /* 0x000c6400010f7983 */ /* 0x000ea20000300800 */
[----:B------:R-:W-:-:S04]  /*32fe0*/  LEA R4, P6, R11, R2, 0x1 ;  /* 0x000000020b047211 */ /* 0x000fc800078c08ff */
[----:B------:R-:W-:Y:S01]  /*32ff0*/  LEA.HI.X.SX32 R5, R11, R0, 0x1, P6 ;  /* 0x000000000b057211 */ /* 0x000fe200030f0eff */
[----:B----4-:R-:W-:Y:S01]  /*33000*/  IMAD R11, R12, 0x2, R11 ;  /* 0x000000020c0b7824 */ /* 0x010fe200078e020b */
[----:B------:R-:W-:Y:S01]  /*33010*/  ISETP.LT.AND P6, PT, R18, UR4, !P0 ;  /* 0x0000000412007c0c */ /* 0x000fe2000c7c1270 */
[----:B------:R-:W-:Y:S01]  /*33020*/  ULDC UR4, c[0x0][0x22c] ;  /* 0x00008b0000047ab9 */ /* 0x000fe20000000800 */
[----:B------:R-:W3:Y:S01]  /*33030*/  LDL.LU R18, [R1+0xc60] ;  /* 0x000c600001127983 */ /* 0x000ee20000300800 */
[----:B-1----:R-:W-:Y:S01]  /*33040*/  IMAD R7, R14, 0x2, R11 ;  /* 0x000000020e077824 */ /* 0x002fe200078e020b */
[----:B------:R-:W1:Y:S02]  /*33050*/  LDC R12, c[0x0][0x248] ;  /* 0x00009200ff0c7b82 */ /* 0x000e640000000800 */
[----:B------:R4:W-:Y:S01]  /*33060*/  @P3 STG.E.U16 desc[UR40][R4.64], R119 ;  /* 0x0000007704003986 */ /* 0x0009e2000c101528 */
[----:B------:R-:W-:-:S03]  /*33070*/  LEA R8, P3, R11, R2, 0x1 ;  /* 0x000000020b087211 */ /* 0x000fc600078608ff */
[----:B------:R-:W3:Y:S01]  /*33080*/  LDL.LU R13, [R1+0xc5c] ;  /* 0x000c5c00010d7983 */ /* 0x000ee20000300800 */
[----:B------:R-:W-:Y:S01]  /*33090*/  LEA.HI.X.SX32 R9, R11, R0, 0x1, P3 ;  /* 0x000000000b097211 */ /* 0x000fe200018f0eff */
[----:B------:R-:W-:Y:S01]  /*330a0*/  IMAD R11, R16, 0x2, R7 ;  /* 0x00000002100b7824 */ /* 0x000fe200078e0207 */
[C---:B------:R-:W-:Y:S01]  /*330b0*/  LEA R6, P3, R7.reuse, R2, 0x1 ;  /* 0x0000000207067211 */ /* 0x040fe200078608ff */
[----:B------:R-:W1:Y:S03]  /*330c0*/  LDC R14, c[0x0][0x248] ;  /* 0x00009200ff0e7b82 */ /* 0x000e660000000800 */
[----:B------:R-:W-:Y:S01]  /*330d0*/  LEA.HI.X.SX32 R7, R7, R0, 0x1, P3 ;  /* 0x0000000007077211 */ /* 0x000fe200018f0eff */
[----:B------:R-:W-:Y:S01]  /*330e0*/  @P2 STG.E.U16 desc[UR40][R8.64], R116 ;  /* 0x0000007408002986 */ /* 0x000fe2000c101528 */
[C---:B----4-:R-:W-:Y:S02]  /*330f0*/  LEA R4, P3, R11.reuse, R2, 0x1 ;  /* 0x000000020b047211 */ /* 0x050fe400078608ff */
[----:B------:R-:W-:Y:S01]  /*33100*/  PRMT R118, R118, 0x7632, R118 ;  /* 0x0000763276767816 */ /* 0x000fe20000000076 */
[----:B------:R-:W4:Y:S01]  /*33110*/  LDC R16, c[0x0][0x248] ;  /* 0x00009200ff107b82 */ /* 0x000f220000000800 */
[----:B------:R-:W-:-:S02]  /*33120*/  LEA.HI.X.SX32 R5, R11, R0, 0x1, P3 ;  /* 0x000000000b057211 */ /* 0x000fc400018f0eff */
[----:B------:R-:W-:Y:S01]  /*33130*/  ISETP.LT.AND P2, PT, R19, UR4, !P0 ;  /* 0x0000000413007c0c */ /* 0x000fe2000c741270 */
[----:B------:R-:W-:Y:S01]  /*33140*/  ULDC UR4, c[0x0][0x22c] ;  /* 0x00008b0000047ab9 */ /* 0x000fe20000000800 */
[----:B------:R1:W-:Y:S01]  /*33150*/  @P5 STG.E.U16 desc[UR40][R6.64], R117 ;  /* 0x0000007506005986 */ /* 0x0003e2000c101528 */
[----:B------:R-:W-:Y:S01]  /*33160*/  ISETP.LT.AND P3, PT, R17, UR4, !P0 ;  /* 0x0000000411007c0c */ /* 0x000fe2000c761270 */
[----:B------:R-:W-:Y:S02]  /*33170*/  ULDC UR4, c[0x0][0x22c] ;  /* 0x00008b0000047ab9 */ /* 0x000fe40000000800 */
[----:B------:R-:W4:Y:S04]  /*33180*/  LDL.LU R17, [R1+0xc58] ;  /* 0x000c580001117983 */ /* 0x000f280000300800 */
[----:B------:R-:W4:Y:S01]  /*33190*/  LDL.LU R20, [R1+0xc54] ;  /* 0x000c540001147983 */ /* 0x000f220000300800 */
[----:B--2---:R-:W-:Y:S01]  /*331a0*/  ISETP.LT.AND P5, PT, R15, UR4, !P0 ;  /* 0x000000040f007c0c */ /* 0x004fe2000c7a1270 */
[----:B0-----:R-:W-:-:S02]  /*331b0*/  IMAD R11, R10, 0x2, R11 ;  /* 0x000000020a0b7824 */ /* 0x001fc400078e020b */
[----:B------:R-:W2:Y:S01]  /*331c0*/  LDL.LU R15, [R1+0xc50] ;  /* 0x000c5000010f7983 */ /* 0x000ea20000300800 */
[----:B------:R-:W0:Y:S01]  /*331d0*/  LDC R10, c[0x0][0x248] ;  /* 0x00009200ff0a7b82 */ /* 0x000e220000000800 */
[----:B------:R-:W-:Y:S01]  /*331e0*/  PRMT R119, R119, 0x7632, R119 ;  /* 0x0000763277777816 */ /* 0x000fe20000000077 */
[----:B-1----:R-:W-:Y:S01]  /*331f0*/  IMAD R7, R12, 0x2, R11 ;  /* 0x000000020c077824 */ /* 0x002fe200078e020b */
[----:B------:R1:W-:Y:S01]  /*33200*/  @P6 STG.E.U16 desc[UR40][R4.64], R118 ;  /* 0x0000007604006986 */ /* 0x0003e2000c101528 */
[C---:B------:R-:W-:Y:S01]  /*33210*/  LEA R8, P6, R11.reuse, R2, 0x1 ;  /* 0x000000020b087211 */ /* 0x040fe200078c08ff */
[----:B------:R-:W-:Y:S02]  /*33220*/  ULDC UR4, c[0x0][0x22c] ;  /* 0x00008b0000047ab9 */ /* 0x000fe40000000800 */
[----:B------:R-:W2:Y:S01]  /*33230*/  LDL.LU R19, [R1+0xc4c] ;  /* 0x000c4c0001137983 */ /* 0x000ea20000300800 */
[----:B------:R-:W-:Y:S01]  /*33240*/  LEA.HI.X.SX32 R9, R11, R0, 0x1, P6 ;  /* 0x000000000b097211 */ /* 0x000fe200030f0eff */
[----:B------:R-:W-:Y:S01]  /*33250*/  IMAD R11, R14, 0x2, R7 ;  /* 0x000000020e0b7824 */ /* 0x000fe200078e0207 */
[C---:B------:R-:W-:Y:S01]  /*33260*/  LEA R6, P6, R7.reuse, R2, 0x1 ;  /* 0x0000000207067211 */ /* 0x040fe200078c08ff */
[----:B------:R-:W2:Y:S03]  /*33270*/  LDC R12, c[0x0][0x248] ;  /* 0x00009200ff0c7b82 */ /* 0x000ea60000000800 */
[----:B------:R-:W-:-:S02]  /*33280*/  LEA.HI.X.SX32 R7, R7, R0, 0x1, P6 ;  /* 0x0000000007077211 */ /* 0x000fc400030f0eff */
[C---:B-1----:R-:W-:Y:S01]  /*33290*/  LEA R4, P6, R11.reuse, R2, 0x1 ;  /* 0x000000020b047211 */ /* 0x042fe200078c08ff */
[----:B------:R1:W-:Y:S01]  /*332a0*/  @P4 STG.E.U16 desc[UR40][R8.64], R119 ;  /* 0x0000007708004986 */ /* 0x0003e2000c101528 */
[----:B---3--:R-:W-:Y:S01]  /*332b0*/  ISETP.LT.AND P4, PT, R18, UR4, !P0 ;  /* 0x0000000412007c0c */ /* 0x008fe2000c781270 */
[----:B------:R-:W-:Y:S01]  /*332c0*/  ULDC UR4, c[0x0][0x22c] ;  /* 0x00008b0000047ab9 */ /* 0x000fe20000000800 */
[----:B------:R-:W-:Y:S01]  /*332d0*/  LEA.HI.X.SX32 R5, R11, R0, 0x1, P6 ;  /* 0x000000000b057211 */ /* 0x000fe200030f0eff */
[----:B------:R3:W-:Y:S01]  /*332e0*/  @P2 STG.E.U16 desc[UR40][R6.64], R120 ;  /* 0x0000007806002986 */ /* 0x0007e2000c101528 */
[----:B------:R-:W-:Y:S01]  /*332f0*/  ISETP.LT.AND P2, PT, R13, UR4, !P0 ;  /* 0x000000040d007c0c */ /* 0x000fe2000c741270 */
[----:B------:R-:W-:Y:S01]  /*33300*/  ULDC UR4, c[0x0][0x22c] ;  /* 0x00008b0000047ab9 */ /* 0x000fe20000000800 */
[----:B------:R-:W3:Y:S01]  /*33310*/  LDC R14, c[0x0][0x248] ;  /* 0x00009200ff0e7b82 */ /* 0x000ee20000000800 */
[----:B------:R3:W-:Y:S01]  /*33320*/  @P3 STG.E.U16 desc[UR40][R4.64], R121 ;  /* 0x0000007904003986 */ /* 0x0007e2000c101528 */
[----:B0-----:R-:W-:-:S04]  /*33330*/  IMAD R11, R10, 0x2, R11 ;  /* 0x000000020a0b7824 */ /* 0x001fc800078e020b */
[----:B----4-:R-:W-:Y:S01]  /*33340*/  IMAD R13, R16, 0x2, R11 ;  /* 0x00000002100d7824 */ /* 0x010fe200078e020b */
[C---:B-1----:R-:W-:Y:S01]  /*33350*/  LEA R8, P6, R11.reuse, R2, 0x1 ;  /* 0x000000020b087211 */ /* 0x042fe200078c08ff */
[----:B------:R-:W0:Y:S03]  /*33360*/  LDC R16, c[0x0][0x248] ;  /* 0x00009200ff107b82 */ /* 0x000e260000000800 */
[----:B------:R-:W-:Y:S02]  /*33370*/  LEA.HI.X.SX32 R9, R11, R0, 0x1, P6 ;  /* 0x000000000b097211 */ /* 0x000fe400030f0eff */
[----:B------:R-:W-:-:S03]  /*33380*/  LEA R10, P6, R13, R2, 0x1 ;  /* 0x000000020d0a7211 */ /* 0x000fc600078c08ff */
[----:B------:R-:W1:Y:S01]  /*33390*/  LDC R18, c[0x0][0x248] ;  /* 0x00009200ff127b82 */ /* 0x000e620000000800 */
[----:B------:R-:W-:Y:S01]  /*333a0*/  LEA.HI.X.SX32 R11, R13, R0, 0x1, P6 ;  /* 0x000000000d0b7211 */ /* 0x000fe200030f0eff */
[----:B------:R4:W-:Y:S04]  /*333b0*/  @P5 STG.E.U16 desc[UR40][R8.64], R122 ;  /* 0x0000007a08005986 */ /* 0x0009e8000c101528 */
[----:B------:R1:W-:Y:S01]  /*333c0*/  @P4 STG.E.U16 desc[UR40][R10.64], R123 ;  /* 0x0000007b0a004986 */ /* 0x0003e2000c101528 */
[----:B------:R-:W-:Y:S01]  /*333d0*/  ISETP.LT.AND P3, PT, R17, UR4, !P0 ;  /* 0x0000000411007c0c */ /* 0x000fe2000c761270 */
[----:B------:R-:W-:Y:S02]  /*333e0*/  ULDC UR4, c[0x0][0x22c] ;  /* 0x00008b0000047ab9 */ /* 0x000fe40000000800 */
[----:B------:R-:W4:Y:S01]  /*333f0*/  LDL.LU R17, [R1+0xc48] ;  /* 0x000c480001117983 */ /* 0x000f220000300800 */
[----:B------:R-:W-:Y:S01]  /*33400*/  ISETP.LT.AND P5, PT, R20, UR4, !P0 ;  /* 0x0000000414007c0c */ /* 0x000fe2000c7a1270 */
[----:B------:R-:W-:-:S02]  /*33410*/  ULDC UR4, c[0x0][0x22c] ;  /* 0x00008b0000047ab9 */ /* 0x000fc40000000800 */
[----:B------:R-:W4:Y:S01]  /*33420*/  LDL.LU R20, [R1+0xc44] ;  /* 0x000c440001147983 */ /* 0x000f220000300800 */
[----:B--2---:R-:W-:Y:S01]  /*33430*/  ISETP.LT.AND P4, PT, R15, UR4, !P0 ;  /* 0x000000040f007c0c */ /* 0x004fe2000c781270 */
[----:B---3--:R-:W-:Y:S02]  /*33440*/  IMAD R7, R12, 0x2, R13 ;  /* 0x000000020c077824 */ /* 0x008fe400078e020d */
[----:B------:R-:W2:Y:S01]  /*33450*/  LDL.LU R15, [R1+0xc40] ;  /* 0x000c4000010f7983 */ /* 0x000ea20000300800 */
[----:B------:R-:W3:Y:S01]  /*33460*/  LDC R12, c[0x0][0x248] ;  /* 0x00009200ff0c7b82 */ /* 0x000ee20000000800 */
[----:B------:R-:W-:Y:S01]  /*33470*/  PRMT R120, R120, 0x7632, R120 ;  /* 0x0000763278787816 */ /* 0x000fe20000000078 */
[----:B------:R-:W-:Y:S01]  /*33480*/  ULDC UR4, c[0x0][0x22c] ;  /* 0x00008b0000047ab9 */ /* 0x000fe20000000800 */
[----:B------:R-:W2:Y:S01]  /*33490*/  LDL.LU R21, [R1+0xc3c] ;  /* 0x000c3c0001157983 */ /* 0x000ea20000300800 */
[----:B------:R-:W-:Y:S01]  /*334a0*/  LEA R4, P6, R7, R2, 0x1 ;  /* 0x0000000207047211 */ /* 0x000fe200078c08ff */
[----:B------:R-:W-:-:S03]  /*334b0*/  IMAD R13, R14, 0x2, R7 ;  /* 0x000000020e0d7824 */ /* 0x000fc600078e0207 */
[----:B------:R-:W-:Y:S01]  /*334c0*/  LEA.HI.X.SX32 R5, R7, R0, 0x1, P6 ;  /* 0x0000000007057211 */ /* 0x000fe200030f0eff */
[----:B------:R-:W3:Y:S01]  /*334d0*/  LDC R14, c[0x0][0x248] ;  /* 0x00009200ff0e7b82 */ /* 0x000ee20000000800 */
[----:B------:R-:W-:Y:S02]  /*334e0*/  LEA R6, P6, R13, R2, 0x1 ;  /* 0x000000020d067211 */ /* 0x000fe400078c08ff */
[----:B------:R-:W-:Y:S02]  /*334f0*/  PRMT R121, R121, 0x7632, R121 ;  /* 0x0000763279797816 */ /* 0x000fe40000000079 */
[----:B------:R-:W-:Y:S01]  /*33500*/  LEA.HI.X.SX32 R7, R13, R0, 0x1, P6 ;  /* 0x000000000d077211 */ /* 0x000fe200030f0eff */
[----:B0-----:R-:W-:Y:S01]  /*33510*/  IMAD R13, R16, 0x2, R13 ;  /* 0x00000002100d7824 */ /* 0x001fe200078e020d */
[----:B------:R0:W-:Y:S01]  /*33520*/  @P2 STG.E.U16 desc[UR40][R4.64], R120 ;  /* 0x0000007804002986 */ /* 0x0001e2000c101528 */
[----:B------:R-:W-:Y:S01]  /*33530*/  ISETP.LT.AND P2, PT, R19, UR4, !P0 ;  /* 0x0000000413007c0c */ /* 0x000fe2000c741270 */
[----:B------:R-:W-:Y:S01]  /*33540*/  ULDC UR4, c[0x0][0x22c] ;  /* 0x00008b0000047ab9 */ /* 0x000fe20000000800 */
[----:B----4-:R-:W-:Y:S01]  /*33550*/  PRMT R122, R122, 0x7632, R122 ;  /* 0x000076327a7a7816 */ /* 0x010fe2000000007a */
[----:B------:R4:W-:Y:S01]  /*33560*/  @P3 STG.E.U16 desc[UR40][R6.64], R121 ;  /* 0x0000007906003986 */ /* 0x0009e2000c101528 */
[----:B------:R-:W-:Y:S01]  /*33570*/  LEA R8, P3, R13, R2, 0x1 ;  /* 0x000000020d087211 */ /* 0x000fe200078608ff */
[----:B-1----:R-:W-:Y:S01]  /*33580*/  IMAD R11, R18, 0x2, R13 ;  /* 0x00000002120b7824 */ /* 0x002fe200078e020d */
[----:B------:R-:W-:Y:S01]  /*33590*/  PRMT R123, R123, 0x7632, R123 ;  /* 0x000076327b7b7816 */ /* 0x000fe2000000007b */
[----:B------:R-:W2:Y:S01]  /*335a0*/  LDL.LU R19, [R1+0xc38] ;  /* 0x000c380001137983 */ /* 0x000ea20000300800 */
[----:B------:R-:W-:Y:S01]  /*335b0*/  LEA.HI.X.SX32 R9, R13, R0, 0x1, P3 ;  /* 0x000000000d097211 */ /* 0x000fe200018f0eff */
[----:B------:R-:W1:Y:S01]  /*335c0*/  LDC R16, c[0x0][0x248] ;  /* 0x00009200ff107b82 */ /* 0x000e620000000800 */
[----:B0-----:R-:W-:-:S04]  /*335d0*/  LEA R4, P6, R11, R2, 0x1 ;  /* 0x000000020b047211 */ /* 0x001fc800078c08ff */
[----:B------:R-:W-:Y:S01]  /*335e0*/  LEA.HI.X.SX32 R5, R11, R0, 0x1, P6 ;  /* 0x000000000b057211 */ /* 0x000fe200030f0eff */
[----:B---3--:R-:W-:Y:S01]  /*335f0*/  IMAD R11, R12, 0x2, R11 ;  /* 0x000000020c0b7824 */ /* 0x008fe200078e020b */
[----:B------:R-:W-:Y:S01]  /*33600*/  @P5 STG.E.U16 desc[UR40][R8.64], R122 ;  /* 0x0000007a08005986 */ /* 0x000fe2000c101528 */
[----:B------:R-:W0:Y:S02]  /*33610*/  LDC R18, c[0x0][0x248] ;  /* 0x00009200ff127b82 */ /* 0x000e240000000800 */
[----:B------:R-:W-:Y:S01]  /*33620*/  IMAD R13, R14, 0x2, R11 ;  /* 0x000000020e0d7824 */ /* 0x000fe200078e020b */
[----:B------:R3:W-:Y:S01]  /*33630*/  @P4 STG.E.U16 desc[UR40][R4.64], R123 ;  /* 0x0000007b04004986 */ /* 0x0007e2000c101528 */
[----:B----4-:R-:W-:-:S03]  /*33640*/  LEA R6, P4, R11, R2, 0x1 ;  /* 0x000000020b067211 */ /* 0x010fc600078808ff */
[----:B------:R-:W-:Y:S01]  /*33650*/  LEA R10, P6, R13, R2, 0x1 ;  /* 0x000000020d0a7211 */ /* 0x000fe200078c08ff */
[----:B------:R-:W4:Y:S01]  /*33660*/  LDC R12, c[0x0][0x248] ;  /* 0x00009200ff0c7b82 */ /* 0x000f220000000800 */
[-C--:B------:R-:W-:Y:S02]  /*33670*/  LEA.HI.X.SX32 R7, R11, R0.reuse, 0x1, P4 ;  /* 0x000000000b077211 */ /* 0x080fe400020f0eff */
[----:B------:R-:W-:-:S03]  /*33680*/  LEA.HI.X.SX32 R11, R13, R0, 0x1, P6 ;  /* 0x000000000d0b7211 */ /* 0x000fc600030f0eff */
[----:B------:R3:W-:Y:S01]  /*33690*/  @P2 STG.E.U16 desc[UR40][R6.64], R124 ;  /* 0x0000007c06002986 */ /* 0x0007e2000c101528 */
[----:B------:R-:W-:Y:S01]  /*336a0*/  ISETP.LT.AND P3, PT, R17, UR4, !P0 ;  /* 0x0000000411007c0c */ /* 0x000fe2000c761270 */
[----:B------:R-:W-:Y:S02]  /*336b0*/  ULDC UR4, c[0x0][0x22c] ;  /* 0x00008b0000047ab9 */ /* 0x000fe40000000800 */
[----:B------:R-:W4:Y:S01]  /*336c0*/  LDL.LU R17, [R1+0xc34] ;  /* 0x000c340001117983 */ /* 0x000f220000300800 */
[----:B------:R-:W4:Y:S03]  /*336d0*/  LDC R14, c[0x0][0x248] ;  /* 0x00009200ff0e7b82 */ /* 0x000f260000000800 */
[----:B------:R-:W4:Y:S01]  /*336e0*/  LDL.LU R22, [R1+0xc30] ;  /* 0x000c300001167983 */ /* 0x000f220000300800 */
[----:B------:R-:W-:Y:S01]  /*336f0*/  ISETP.LT.AND P5, PT, R20, UR4, !P0 ;  /* 0x0000000414007c0c */ /* 0x000fe2000c7a1270 */
[----:B------:R-:W-:-:S02]  /*33700*/  ULDC UR4, c[0x0][0x22c] ;  /* 0x00008b0000047ab9 */ /* 0x000fc40000000800 */
[----:B------:R-:W4:Y:S01]  /*33710*/  LDL.LU R23, [R1+0xc2c] ;  /* 0x000c2c0001177983 */ /* 0x000f220000300800 */
[----:B-1----:R-:W-:Y:S01]  /*33720*/  IMAD R13, R16, 0x2, R13 ;  /* 0x00000002100d7824 */ /* 0x002fe200078e020d */
[----:B--2---:R-:W-:Y:S01]  /*33730*/  ISETP.LT.AND P4, PT, R15, UR5, !P0 ;  /* 0x000000050f007c0c */ /* 0x004fe2000c781270 */
[----:B------:R-:W-:Y:S01]  /*33740*/  ULDC UR5, c[0x0][0x22c] ;  /* 0x00008b0000057ab9 */ /* 0x000fe20000000800 */
[----:B------:R1:W-:Y:S01]  /*33750*/  @P3 STG.E.U16 desc[UR40][R10.64], R125 ;  /* 0x0000007d0a003986 */ /* 0x0003e2000c101528 */
[----:B------:R-:W-:Y:S01]  /*33760*/  ISETP.LT.AND P3, PT, R21, UR4, !P0 ;  /* 0x0000000415007c0c */ /* 0x000fe2000c761270 */
[----:B0-----:R-:W-:Y:S01]  /*33770*/  IMAD R15, R18, 0x2, R13 ;  /* 0x00000002120f7824 */ /* 0x001fe200078e020d */
[-C--:B---3--:R-:W-:Y:S01]  /*33780*/  LEA R4, P2, R13, R2.reuse, 0x1 ;  /* 0x000000020d047211 */ /* 0x088fe200078408ff */
[----:B------:R-:W2:Y:S01]  /*33790*/  LDL.LU R21, [R1+0xc28] ;  /* 0x000c280001157983 */ /* 0x000ea20000300800 */
[----:B------:R-:W-:Y:S01]  /*337a0*/  ULDC UR4, c[0x0][0x22c] ;  /* 0x00008b0000047ab9 */ /* 0x000fe20000000800 */
[----:B------:R-:W-:Y:S01]  /*337b0*/  PRMT R124, R124, 0x7632, R124 ;  /* 0x000076327c7c7816 */ /* 0x000fe2000000007c */
[----:B------:R-:W0:Y:S01]  /*337c0*/  LDC R20, c[0x0][0x248] ;  /* 0x00009200ff147b82 */ /* 0x000e220000000800 */
[----:B------:R-:W-:Y:S01]  /*337d0*/  LEA R8, P6, R15, R2, 0x1 ;  /* 0x000000020f087211 */ /* 0x000fe200078c08ff */
[----:B------:R-:W3:Y:S01]  /*337e0*/  LDL.LU R24, [R1+0xc24] ;  /* 0x000c240001187983 */ /* 0x000ee20000300800 */
[----:B------:R-:W-:-:S02]  /*337f0*/  LEA.HI.X.SX32 R5, R13, R0, 0x1, P2 ;  /* 0x000000000d057211 */ /* 0x000fc400010f0eff */
[----:B------:R-:W-:Y:S01]  /*33800*/  LEA.HI.X.SX32 R9, R15, R0, 0x1, P6 ;  /* 0x000000000f097211 */ /* 0x000fe200030f0eff */
[----:B----4-:R-:W-:Y:S02]  /*33810*/  IMAD R15, R12, 0x2, R15 ;  /* 0x000000020c0f7824 */ /* 0x010fe400078e020f */
[----:B------:R4:W-:Y:S01]  /*33820*/  @P5 STG.E.U16 desc[UR40][R4.64], R126 ;  /* 0x0000007e04005986 */ /* 0x0009e2000c101528 */
[----:B-1----:R-:W-:Y:S01]  /*33830*/  PRMT R125, R125, 0x7632, R125 ;  /* 0x000076327d7d7816 */ /* 0x002fe2000000007d */
[----:B------:R-:W1:Y:S02]  /*33840*/  LDC R10, c[0x0][0x248] ;  /* 0x00009200ff0a7b82 */ /* 0x000e640000000800 */
[----:B------:R2:W-:Y:S01]  /*33850*/  @P4 STG.E.U16 desc[UR40][R8.64], R127 ;  /* 0x0000007f08004986 */ /* 0x0005e2000c101528 */
[----:B------:R-:W-:-:S04]  /*33860*/  LEA R6, P4, R15, R2, 0x1 ;  /* 0x000000020f067211 */ /* 0x000fc800078808ff */
[----:B------:R-:W-:Y:S01]  /*33870*/  LEA.HI.X.SX32 R7, R15, R0, 0x1, P4 ;  /* 0x000000000f077211 */ /* 0x000fe200020f0eff */
[----:B------:R-:W-:Y:S01]  /*33880*/  IMAD R11, R14, 0x2, R15 ;  /* 0x000000020e0b7824 */ /* 0x000fe200078e020f */
[----:B------:R-:W-:Y:S01]  /*33890*/  ISETP.LT.AND P2, PT, R19, UR5, !P0 ;  /* 0x0000000513007c0c */ /* 0x000fe2000c741270 */
[----:B------:R-:W1:Y:S03]  /*338a0*/  LDC R12, c[0x0][0x248] ;  /* 0x00009200ff0c7b82 */ /* 0x000e660000000800 */
[C---:B----4-:R-:W-:Y:S01]  /*338b0*/  LEA R4, P6, R11.reuse, R2, 0x1 ;  /* 0x000000020b047211 */ /* 0x050fe200078c08ff */
[----:B------:R-:W-:Y:S03]  /*338c0*/  @P3 STG.E.U16 desc[UR40][R6.64], R124 ;  /* 0x0000007c06003986 */ /* 0x000fe6000c101528 */
[----:B------:R-:W-:Y:S01]  /*338d0*/  LEA.HI.X.SX32 R5, R11, R0, 0x1, P6 ;  /* 0x000000000b057211 */ /* 0x000fe200030f0eff */
[----:B------:R-:W4:Y:S04]  /*338e0*/  LDC R14, c[0x0][0x248] ;  /* 0x00009200ff0e7b82 */ /* 0x000f280000000800 */
[----:B------:R-:W-:Y:S01]  /*338f0*/  @P2 STG.E.U16 desc[UR40][R4.64], R125 ;  /* 0x0000007d04002986 */ /* 0x000fe2000c101528 */
[----:B------:R-:W-:Y:S01]  /*33900*/  ISETP.LT.AND P5, PT, R17, UR4, !P0 ;  /* 0x0000000411007c0c */ /* 0x000fe2000c7a1270 */
[----:B------:R-:W-:Y:S01]  /*33910*/  ULDC UR4, c[0x0][0x22c] ;  /* 0x00008b0000047ab9 */ /* 0x000fe20000000800 */
[----:B0-----:R-:W-:Y:S01]  /*33920*/  IMAD R13, R20, 0x2, R11 ;  /* 0x00000002140d7824 */ /* 0x001fe200078e020b */
[----:B------:R0:W3:Y:S01]  /*33930*/  LDS.128 R16, [R3+UR7] ;  /* 0x0000000703107984 */ /* 0x0000e20008000c00 */
[----:B------:R-:W-:Y:S01]  /*33940*/  ISETP.LT.AND P4, PT, R22, UR4, !P0 ;  /* 0x0000000416007c0c */ /* 0x000fe2000c781270 */
[----:B------:R-:W-:Y:S01]  /*33950*/  ULDC UR4, c[0x0][0x22c] ;  /* 0x00008b0000047ab9 */ /* 0x000fe20000000800 */
[----:B------:R-:W-:Y:S01]  /*33960*/  PRMT R126, R126, 0x7632, R126 ;  /* 0x000076327e7e7816 */ /* 0x000fe2000000007e */
[----:B------:R-:W3:Y:S01]  /*33970*/  LDL.LU R22, [R1+0xc20] ;  /* 0x000c200001167983 */ /* 0x000ee20000300800 */
[----:B------:R-:W-:Y:S01]  /*33980*/  ISETP.LT.AND P3, PT, R23, UR4, !P0 ;  /* 0x0000000417007c0c */ /* 0x000fe2000c761270 */
[----:B------:R-:W-:Y:S01]  /*33990*/  ULDC UR4, c[0x0][0x22c] ;  /* 0x00008b0000047ab9 */ /* 0x000fe20000000800 */
[----:B------:R-:W3:Y:S01]  /*339a0*/  LDC R20, c[0x0][0x248] ;  /* 0x00009200ff147b82 */ /* 0x000ee20000000800 */
[----:B------:R-:W3:Y:S01]  /*339b0*/  LDL.LU R23, [R1+0xc1c] ;  /* 0x000c1c0001177983 */ /* 0x000ee20000300800 */
[----:B--2---:R-:W-:Y:S01]  /*339c0*/  ISETP.LT.AND P2, PT, R21, UR4, !P0 ;  /* 0x0000000415007c0c */ /* 0x004fe2000c741270 */
[----:B------:R-:W-:-:S02]  /*339d0*/  ULDC UR4, c[0x0][0x22c] ;  /* 0x00008b0000047ab9 */ /* 0x000fc40000000800 */
[----:B------:R-:W2:Y:S04]  /*339e0*/  LDL.LU R21, [R1+0xc18] ;  /* 0x000c180001157983 */ /* 0x000ea80000300800 */
[----:B------:R-:W2:Y:S01]  /*339f0*/  LDL.LU R15, [R1+0xc14] ;  /* 0x000c1400010f7983 */ /* 0x000ea20000300800 */
[----:B------:R-:W-:-:S04]  /*33a00*/  LEA R8, P6, R13, R2, 0x1 ;  /* 0x000000020d087211 */ /* 0x000fc800078c08ff */
[----:B------:R-:W-:Y:S01]  /*33a10*/  LEA.HI.X.SX32 R9, R13, R0, 0x1, P6 ;  /* 0x000000000d097211 */ /* 0x000fe200030f0eff */
[----:B-1----:R-:W-:Y:S02]  /*33a20*/  IMAD R13, R10, 0x2, R13 ;  /* 0x000000020a0d7824 */ /* 0x002fe400078e020d */
[----:B------:R-:W1:Y:S02]  /*33a30*/  LDC R10, c[0x0][0x248] ;  /* 0x00009200ff0a7b82 */ /* 0x000e640000000800 */
[----:B0-----:R-:W-:Y:S01]  /*33a40*/  IMAD R3, R12, 0x2, R13 ;  /* 0x000000020c037824 */ /* 0x001fe200078e020d */
[----:B------:R-:W-:-:S05]  /*33a50*/  LEA R6, P6, R13, R2, 0x1 ;  /* 0x000000020d067211 */ /* 0x000fca00078c08ff */
[----:B------:R-:W0:Y:S01]  /*33a60*/  LDC R12, c[0x0][0x248] ;  /* 0x00009200ff0c7b82 */ /* 0x000e220000000800 */
[----:B------:R-:W-:Y:S02]  /*33a70*/  LEA.HI.X.SX32 R7, R13, R0, 0x1, P6 ;  /* 0x000000000d077211 */ /* 0x000fe400030f0eff */
[----:B------:R-:W-:Y:S02]  /*33a80*/  LEA R4, P6, R3, R2, 0x1 ;  /* 0x0000000203047211 */ /* 0x000fe400078c08ff */
[----:B------:R-:W-:Y:S01]  /*33a90*/  PRMT R127, R127, 0x7632, R127 ;  /* 0x000076327f7f7816 */ /* 0x000fe2000000007f */
[----:B------:R1:W-:Y:S01]  /*33aa0*/  @P5 STG.E.U16 desc[UR40][R8.64], R126 ;  /* 0x0000007e08005986 */ /* 0x0003e2000c101528 */
[----:B------:R-:W-:Y:S01]  /*33ab0*/  LEA.HI.X.SX32 R5, R3, R0, 0x1, P6 ;  /* 0x0000000003057211 */ /* 0x000fe200030f0eff */
[----:B----4-:R-:W-:Y:S01]  /*33ac0*/  IMAD R3, R14, 0x2, R3 ;  /* 0x000000020e037824 */ /* 0x010fe200078e0203 */
[----:B---3--:R-:W-:Y:S01]  /*33ad0*/  ISETP.LT.AND P5, PT, R24, UR4, !P0 ;  /* 0x0000000418007c0c */ /* 0x008fe2000c7a1270 */
[----:B------:R-:W3:Y:S01]  /*33ae0*/  LDC R14, c[0x0][0x248] ;  /* 0x00009200ff0e7b82 */ /* 0x000ee20000000800 */
[----:B------:R-:W-:Y:S01]  /*33af0*/  ULDC UR4, c[0x0][0x22c] ;  /* 0x00008b0000047ab9 */ /* 0x000fe20000000800 */
[----:B------:R4:W-:Y:S01]  /*33b00*/  @P4 STG.E.U16 desc[UR40][R6.64], R127 ;  /* 0x0000007f06004986 */ /* 0x0009e2000c101528 */
[----:B-1----:R-:W-:Y:S01]  /*33b10*/  IMAD R11, R10, 0x2, R3 ;  /* 0x000000020a0b7824 */ /* 0x002fe200078e0203 */
[----:B------:R-:W-:-:S04]  /*33b20*/  LEA R8, P6, R3, R2, 0x1 ;  /* 0x0000000203087211 */ /* 0x000fc800078c08ff */
[----:B------:R-:W1:Y:S01]  /*33b30*/  LDC R24, c[0x0][0x248] ;  /* 0x00009200ff187b82 */ /* 0x000e620000000800 */
[----:B------:R-:W-:Y:S02]  /*33b40*/  LEA.HI.X.SX32 R9, R3, R0, 0x1, P6 ;  /* 0x0000000003097211 */ /* 0x000fe400030f0eff */
[C---:B----4-:R-:W-:Y:S01]  /*33b50*/  LEA R6, P6, R11.reuse, R2, 0x1 ;  /* 0x000000020b067211 */ /* 0x050fe200078c08ff */
[----:B0-----:R-:W-:Y:S01]  /*33b60*/  IMAD R3, R12, 0x2, R11 ;  /* 0x000000020c037824 */ /* 0x001fe200078e020b */
[----:B------:R0:W-:Y:S02]  /*33b70*/  @P3 STG.E.U16 desc[UR40][R4.64], R16 ;  /* 0x0000001004003986 */ /* 0x0001e4000c101528 */
[----:B------:R-:W-:Y:S01]  /*33b80*/  LEA.HI.X.SX32 R7, R11, R0, 0x1, P6 ;  /* 0x000000000b077211 */ /* 0x000fe200030f0eff */
[----:B------:R-:W-:Y:S01]  /*33b90*/  IMAD R11, R20, 0x2, R3 ;  /* 0x00000002140b7824 */ /* 0x000fe200078e0203 */
[----:B------:R4:W-:Y:S04]  /*33ba0*/  @P2 STG.E.U16 desc[UR40][R8.64], R17 ;  /* 0x0000001108002986 */ /* 0x0009e8000c101528 */
[----:B------:R4:W-:Y:S01]  /*33bb0*/  @P5 STG.E.U16 desc[UR40][R6.64], R18 ;  /* 0x0000001206005986 */ /* 0x0009e2000c101528 */
[----:B0-----:R-:W-:-:S02]  /*33bc0*/  LEA R4, P6, R3, R2, 0x1 ;  /* 0x0000000203047211 */ /* 0x001fc400078c08ff */
[----:B------:R-:W-:Y:S02]  /*33bd0*/  LEA R10, P5, R11, R2, 0x1 ;  /* 0x000000020b0a7211 */ /* 0x000fe400078a08ff */
[-C--:B------:R-:W-:Y:S01]  /*33be0*/  LEA.HI.X.SX32 R5, R3, R0.reuse, 0x1, P6 ;  /* 0x0000000003057211 */ /* 0x080fe200030f0eff */
[----:B---3--:R-:W-:Y:S01]  /*33bf0*/  IMAD R3, R14, 0x2, R11 ;  /* 0x000000020e037824 */ /* 0x008fe200078e020b */
[----:B------:R-:W-:Y:S02]  /*33c00*/  PRMT R16, R16, 0x7632, R16 ;  /* 0x0000763210107816 */ /* 0x000fe40000000010 */
[----:B------:R-:W-:Y:S02]  /*33c10*/  LEA.HI.X.SX32 R11, R11, R0, 0x1, P5 ;  /* 0x000000000b0b7211 */ /* 0x000fe400028f0eff */
[----:B----4-:R-:W-:Y:S02]  /*33c20*/  PRMT R17, R17, 0x7632, R17 ;  /* 0x0000763211117816 */ /* 0x010fe40000000011 */
[----:B------:R-:W-:-:S02]  /*33c30*/  PRMT R18, R18, 0x7632, R18 ;  /* 0x0000763212127816 */ /* 0x000fc40000000012 */
[----:B------:R-:W-:Y:S01]  /*33c40*/  ISETP.LT.AND P4, PT, R22, UR4, !P0 ;  /* 0x0000000416007c0c */ /* 0x000fe2000c781270 */
[----:B------:R-:W-:Y:S01]  /*33c50*/  ULDC UR4, c[0x0][0x22c] ;  /* 0x00008b0000047ab9 */ /* 0x000fe20000000800 */
[----:B------:R-:W0:Y:S01]  /*33c60*/  LDC R22, c[0x0][0x248] ;  /* 0x00009200ff167b82 */ /* 0x000e220000000800 */
[----:B------:R-:W-:Y:S01]  /*33c70*/  ISETP.LT.AND P3, PT, R23, UR4, !P0 ;  /* 0x0000000417007c0c */ /* 0x000fe2000c761270 */
[----:B------:R-:W-:Y:S02]  /*33c80*/  ULDC UR4, c[0x0][0x22c] ;  /* 0x00008b0000047ab9 */ /* 0x000fe40000000800 */
[----:B--2---:R-:W-:Y:S01]  /*33c90*/  ISETP.LT.AND P2, PT, R21, UR4, !P0 ;  /* 0x0000000415007c0c */ /* 0x004fe2000c741270 */
[----:B------:R-:W-:-:S06]  /*33ca0*/  ULDC UR4, c[0x0][0x22c] ;  /* 0x00008b0000047ab9 */ /* 0x000fcc0000000800 */
[----:B------:R2:W-:Y:S01]  /*33cb0*/  @P4 STG.E.U16 desc[UR40][R4.64], R19 ;  /* 0x0000001304004986 */ /* 0x0005e2000c101528 */
[----:B------:R-:W-:Y:S02]  /*33cc0*/  ISETP.LT.AND P0, PT, R15, UR4, !P0 ;  /* 0x000000040f007c0c */ /* 0x000fe4000c701270 */
[C---:B------:R-:W-:Y:S01]  /*33cd0*/  LEA R8, P4, R3.reuse, R2, 0x1 ;  /* 0x0000000203087211 */ /* 0x040fe200078808ff */
[----:B------:R2:W-:Y:S01]  /*33ce0*/  @P3 STG.E.U16 desc[UR40][R10.64], R16 ;  /* 0x000000100a003986 */ /* 0x0005e2000c101528 */
[----:B0-----:R-:W-:Y:S02]  /*33cf0*/  IMAD R13, R22, 0x2, R3 ;  /* 0x00000002160d7824 */ /* 0x001fe400078e0203 */
[----:B------:R-:W-:-:S03]  /*33d00*/  LEA.HI.X.SX32 R9, R3, R0, 0x1, P4 ;  /* 0x0000000003097211 */ /* 0x000fc600020f0eff */
[----:B------:R-:W-:Y:S01]  /*33d10*/  LEA R6, P3, R13, R2, 0x1 ;  /* 0x000000020d067211 */ /* 0x000fe200078608ff */
[----:B-1----:R-:W-:-:S03]  /*33d20*/  IMAD R15, R24, 0x2, R13 ;  /* 0x00000002180f7824 */ /* 0x002fc600078e020d */
[----:B------:R-:W-:Y:S01]  /*33d30*/  LEA.HI.X.SX32 R7, R13, R0, 0x1, P3 ;  /* 0x000000000d077211 */ /* 0x000fe200018f0eff */
[----:B------:R2:W-:Y:S01]  /*33d40*/  @P2 STG.E.U16 desc[UR40][R8.64], R17 ;  /* 0x0000001108002986 */ /* 0x0005e2000c101528 */
[----:B------:R-:W-:-:S03]  /*33d50*/  LEA R2, P3, R15, R2, 0x1 ;  /* 0x000000020f027211 */ /* 0x000fc600078608ff */
[----:B------:R2:W-:Y:S01]  /*33d60*/  @P0 STG.E.U16 desc[UR40][R6.64], R18 ;  /* 0x0000001206000986 */ /* 0x0005e2000c101528 */
[----:B------:R-:W-:Y:S01]  /*33d70*/  LEA.HI.X.SX32 R3, R15, R0, 0x1, P3 ;  /* 0x000000000f037211 */ /* 0x000fe200018f0eff */
[----:B------:R-:W-:Y:S08]  /*33d80*/  @!P1 EXIT ;  /* 0x000000000000994d */ /* 0x000ff00003800000 */
[----:B--2---:R-:W-:-:S05]  /*33d90*/  PRMT R19, R19, 0x7632, R19 ;  /* 0x0000763213137816 */ /* 0x004fca0000000013 */
[----:B------:R-:W-:Y:S01]  /*33da0*/  STG.E.U16 desc[UR40][R2.64], R19 ;  /* 0x0000001302007986 */ /* 0x000fe2000c101528 */
[----:B------:R-:W-:Y:S05]  /*33db0*/  EXIT ;  /* 0x000000000000794d */ /* 0x000fea0003800000 */
.L_x_2:
[----:B------:R-:W-:-:S00]  /*33dc0*/  BRA `(.L_x_2) ;  /* 0xfffffffc00fc7947 */ /* 0x000fc0000383ffff */
[----:B------:R-:W-:-:S00]  /*33dd0*/  NOP ;  /* 0x0000000000007918 */ /* 0x000fc00000000000 */
        /* <DEDUP_REMOVED lines=10> */
.L_x_3:


//--------------------- .nv.shared.matmul_kernel  --------------------------
	.section	.nv.shared.matmul_kernel,"aw",@nobits
	.sectionflags	@""
	.align	16
	.zero		1024


//--------------------- .nv.shared.reserved.0     --------------------------
	.section	.nv.shared.reserved.0,"aw",@nobits
	.weak		__nv_reservedSMEM_offset_0_alias
	.size		__nv_reservedSMEM_offset_0_alias, 0, 0
	.other		__nv_reservedSMEM_offset_0_alias,@"STO_CUDA_RESERVED_SHARED STV_DEFAULT"
__nv_reservedSMEM_offset_0_alias:
	.zero		0


//--------------------- .nv.constant0.matmul_kernel --------------------------
	.section	.nv.constant0.matmul_kernel,"a",@progbits
	.sectionflags	@""
	.align	4
.nv.constant0.matmul_kernel:
	.zero		608


//--------------------- SYMBOLS --------------------------

	.type		.nv.reservedSmem.offset0,@object
	.size		.nv.reservedSmem.offset0,0x4
